// auto-generated by cutlass_sweep.fmha — config: {"arch": "sm_100", "direction": "bwd", "dtype": "bf16", "head_dim": 80, "mask": "none", "schedule": "tma", "tile_kv": 128, "tile_q": 128}
#include "cutlass/cutlass.h"
#include "cute/tensor.hpp"
#include "cutlass/device_kernel.h"
#include "cutlass/kernel_hardware_info.h"
#include "77_blackwell_fmha/collective/fmha_common.hpp"
#include "77_blackwell_fmha/collective/fmha_fusion.hpp"
#include "77_blackwell_fmha/kernel/sm100_fmha_bwd_kernel_tma_warpspecialized.hpp"

using namespace cute;
using Element = cutlass::bfloat16_t;
using TileShape = Shape<_128, _128, _80, _80>;
// Q K D D_VO ((H_R, H_K) B) — must match the kernel's stride deconstruction.
using ProblemShape =
    cute::tuple<int, int, int, int, cute::tuple<cute::tuple<int, int>, int>>;

using Kernel = cutlass::fmha::kernel::Sm100FmhaBwdKernelTmaWarpSpecialized<
    ProblemShape, Element, float, TileShape,
    cutlass::fmha::collective::NoMask>;

auto* _anchor = &cutlass::device_kernel<Kernel>;


// ===== COMPILED SASS (sm_100a) =====

	.target	sm_100a

	.elftype	@"ET_EXEC"


//--------------------- .note.nv.tkinfo           --------------------------
	.section	.note.nv.tkinfo,"",@"SHT_NOTE"
	.sectionflags	@"SHF_NOTE_NV_TKINFO"
	.tkinfo
        /*0018*/ 	.word	0x00000002
        /*0030*/ 	.string	""
        /*0030*/ 	.string	"ptxas"
        /*0030*/ 	.string	"Cuda compilation tools, release 13.0, V13.0.88"
        /*0030*/ 	.string	"Build cuda_13.0.r13.0/compiler.36424714_0"
        /*0030*/ 	.string	"-arch sm_100a -m 64 "



//--------------------- .note.nv.cuinfo           --------------------------
	.section	.note.nv.cuinfo,"",@"SHT_NOTE"
	.sectionflags	@"SHF_NOTE_NV_CUINFO"
        /*0018*/ 	.short	0x0002
        /*001a*/ 	.short	0x0064
        /*001c*/ 	.short	0x0082
	.zero		2


//--------------------- .nv.info                  --------------------------
	.section	.nv.info,"",@"SHT_CUDA_INFO"
	.align	4


	//----- nvinfo : EIATTR_REGCOUNT
	.align		4
        /*0000*/ 	.byte	0x04, 0x2f
        /*0002*/ 	.short	(.L_21 - .L_20)
	.align		4
.L_20:
        /*0004*/ 	.word	index@(_ZN7cutlass13device_kernelINS_4fmha6kernel36Sm100FmhaBwdKernelTmaWarpSpecializedIN4cute5tupleIJiiiiNS5_IJNS5_IJiiEEEiEEEEEENS_10bfloat16_tEfNS5_IJNS4_1CILi128EEESB_NSA_ILi80EEESC_EEENS1_10collective6NoMaskEEEEEvNT_6ParamsE)
        /*0008*/ 	.word	0x00000080


	//----- nvinfo : EIATTR_FRAME_SIZE
	.align		4
.L_21:
        /*000c*/ 	.byte	0x04, 0x11
        /*000e*/ 	.short	(.L_23 - .L_22)
	.align		4
.L_22:
        /*0010*/ 	.word	index@($__internal_3_$__cuda_sm20_div_u16)
        /*0014*/ 	.word	0x00000018


	//----- nvinfo : EIATTR_FRAME_SIZE
	.align		4
.L_23:
        /*0018*/ 	.byte	0x04, 0x11
        /*001a*/ 	.short	(.L_25 - .L_24)
	.align		4
.L_24:
        /*001c*/ 	.word	index@($__internal_2_$__cuda_sm10x_tcgen05_guardrail_trap_unallocated_columns_being_dealloced)
        /*0020*/ 	.word	0x00000018


	//----- nvinfo : EIATTR_FRAME_SIZE
	.align		4
.L_25:
        /*0024*/ 	.byte	0x04, 0x11
        /*0026*/ 	.short	(.L_27 - .L_26)
	.align		4
.L_26:
        /*0028*/ 	.word	index@($__internal_1_$__cuda_sm10x_tcgen05_guardrail_trap_phase_invalid_during_alloc)
        /*002c*/ 	.word	0x00000018


	//----- nvinfo : EIATTR_FRAME_SIZE
	.align		4
.L_27:
        /*0030*/ 	.byte	0x04, 0x11
        /*0032*/ 	.short	(.L_29 - .L_28)
	.align		4
.L_28:
        /*0034*/ 	.word	index@($__internal_0_$__cuda_sm10x_tcgen05_guardrail_trap_col_being_dealloced_not_returned_by_alloc)
        /*0038*/ 	.word	0x00000018


	//----- nvinfo : EIATTR_FRAME_SIZE
	.align		4
.L_29:
        /*003c*/ 	.byte	0x04, 0x11
        /*003e*/ 	.short	(.L_31 - .L_30)
	.align		4
.L_30:
        /*0040*/ 	.word	index@(_ZN7cutlass13device_kernelINS_4fmha6kernel36Sm100FmhaBwdKernelTmaWarpSpecializedIN4cute5tupleIJiiiiNS5_IJNS5_IJiiEEEiEEEEEENS_10bfloat16_tEfNS5_IJNS4_1CILi128EEESB_NSA_ILi80EEESC_EEENS1_10collective6NoMaskEEEEEvNT_6ParamsE)
        /*0044*/ 	.word	0x00000018


	//----- nvinfo : EIATTR_MIN_STACK_SIZE
	.align		4
.L_31:
        /*0048*/ 	.byte	0x04, 0x12
        /*004a*/ 	.short	(.L_33 - .L_32)
	.align		4
.L_32:
        /*004c*/ 	.word	index@(_ZN7cutlass13device_kernelINS_4fmha6kernel36Sm100FmhaBwdKernelTmaWarpSpecializedIN4cute5tupleIJiiiiNS5_IJNS5_IJiiEEEiEEEEEENS_10bfloat16_tEfNS5_IJNS4_1CILi128EEESB_NSA_ILi80EEESC_EEENS1_10collective6NoMaskEEEEEvNT_6ParamsE)
        /*0050*/ 	.word	0x00000018
.L_33:


//--------------------- .nv.compat                --------------------------
	.section	.nv.compat,"",@"SHT_CUDA_COMPAT_INFO"
	.align	4
        /*0000*/ 	.byte	0x02, 0x09, 0x01, 0x00, 0x02, 0x02, 0x02, 0x00, 0x02, 0x05, 0x05, 0x00, 0x03, 0x07, 0x01, 0x01
        /*0010*/ 	.byte	0x02, 0x03, 0x01, 0x00, 0x02, 0x06, 0x01, 0x00, 0x04, 0x0b, 0x08, 0x00, 0x01, 0x00, 0x00, 0x00
        /*0020*/ 	.byte	0x00, 0x00, 0x00, 0x00


//--------------------- .nv.info._ZN7cutlass13device_kernelINS_4fmha6kernel36Sm100FmhaBwdKernelTmaWarpSpecializedIN4cute5tupleIJiiiiNS5_IJNS5_IJiiEEEiEEEEEENS_10bfloat16_tEfNS5_IJNS4_1CILi128EEESB_NSA_ILi80EEESC_EEENS1_10collective6NoMaskEEEEEvNT_6ParamsE --------------------------
	.section	.nv.info._ZN7cutlass13device_kernelINS_4fmha6kernel36Sm100FmhaBwdKernelTmaWarpSpecializedIN4cute5tupleIJiiiiNS5_IJNS5_IJiiEEEiEEEEEENS_10bfloat16_tEfNS5_IJNS4_1CILi128EEESB_NSA_ILi80EEESC_EEENS1_10collective6NoMaskEEEEEvNT_6ParamsE,"",@"SHT_CUDA_INFO"
	.sectionflags	@""
	.align	4


	//----- nvinfo : EIATTR_CUDA_API_VERSION
	.align		4
        /*0000*/ 	.byte	0x04, 0x37
        /*0002*/ 	.short	(.L_35 - .L_34)
.L_34:
        /*0004*/ 	.word	0x00000082


	//----- nvinfo : EIATTR_KPARAM_INFO
	.align		4
.L_35:
        /*0008*/ 	.byte	0x04, 0x17
        /*000a*/ 	.short	(.L_37 - .L_36)
.L_36:
        /*000c*/ 	.word	0x00000000
        /*0010*/ 	.short	0x0000
        /*0012*/ 	.short	0x0000
        /*0014*/ 	.byte	0x00, 0xf0, 0x01, 0x1a


	//----- nvinfo : EIATTR_AT_ENTRY_FRAGMENTS
	.align		4
.L_37:
        /*0018*/ 	.byte	0x04, 0x4f
        /*001a*/ 	.short	(.L_39 - .L_38)


	//   ....[0]....
.L_38:
        /*001c*/ 	.word	0x00000006


	//----- nvinfo : EIATTR_RESERVED_SMEM_USED
	.align		4
.L_39:
        /*0020*/ 	.byte	0x01, 0x41
	.zero		2


	//----- nvinfo : EIATTR_SPARSE_MMA_MASK
	.align		4
        /*0024*/ 	.byte	0x03, 0x50
        /*0026*/ 	.short	0x0000


	//----- nvinfo : EIATTR_TCGEN05_1CTA_USED
	.align		4
        /*0028*/ 	.byte	0x01, 0x51
	.zero		2


	//----- nvinfo : EIATTR_MAXREG_COUNT
	.align		4
        /*002c*/ 	.byte	0x03, 0x1b
        /*002e*/ 	.short	0x0080


	//----- nvinfo : EIATTR_NUM_BARRIERS
	.align		4
        /*0030*/ 	.byte	0x02, 0x4c
        /*0032*/ 	.byte	0x04
	.zero		1


	//----- nvinfo : EIATTR_EXTERNS
	.align		4
        /*0034*/ 	.byte	0x04, 0x0f
        /*0036*/ 	.short	(.L_41 - .L_40)


	//   ....[0]....
	.align		4
.L_40:
        /*0038*/ 	.word	index@(__assertfail)


	//----- nvinfo : EIATTR_ANNOTATIONS
	.align		4
.L_41:
        /*003c*/ 	.byte	0x04, 0x55
        /*003e*/ 	.short	(.L_43 - .L_42)


	//   ....[0]....
.L_42:
        /*0040*/ 	.word	0x00000001
        /*0044*/ 	.byte	0xd0, 0x11, 0x00, 0x00, 0x01, 0x00, 0x00, 0x00, 0x80, 0x33, 0x00, 0x00, 0x01, 0x00, 0x00, 0x00
        /* <DEDUP_REMOVED lines=13> */
        /*0124*/ 	.byte	0x10, 0xce, 0x00, 0x00


	//----- nvinfo : EIATTR_MERCURY_ISA_VERSION
	.align		4
.L_43:
        /*0128*/ 	.byte	0x03, 0x5f
        /*012a*/ 	.short	0x0101


	//----- nvinfo : EIATTR_INT_WARP_WIDE_INSTR_OFFSETS
	.align		4
        /*012c*/ 	.byte	0x04, 0x31
        /*012e*/ 	.short	(.L_45 - .L_44)


	//   ....[0]....
.L_44:
        /*0130*/ 	.word	0x0000ec40


	//   ....[1]....
        /*0134*/ 	.word	0x0000ec60


	//   ....[2]....
        /*0138*/ 	.word	0x0000ec90


	//----- nvinfo : EIATTR_COOP_GROUP_MASK_REGIDS
	.align		4
.L_45:
        /*013c*/ 	.byte	0x04, 0x29
        /*013e*/ 	.short	(.L_47 - .L_46)


	//   ....[0]....
.L_46:
        /*0140*/ 	.word	0xffffffff


	//   ....[1]....
        /*0144*/ 	.word	0xffffffff


	//   ....[2]....
        /*0148*/ 	.word	0xffffffff


	//   ....[3]....
        /*014c*/ 	.word	0xffffffff


	//   ....[4]....
        /*0150*/ 	.word	0xffffffff


	//   ....[5]....
        /*0154*/ 	.word	0xffffffff


	//   ....[6]....
        /*0158*/ 	.word	0xffffffff


	//   ....[7]....
        /*015c*/ 	.word	0xffffffff


	//   ....[8]....
        /*0160*/ 	.word	0xffffffff


	//   ....[9]....
        /*0164*/ 	.word	0xffffffff


	//   ....[10]....
        /*0168*/ 	.word	0xffffffff


	//   ....[11]....
        /*016c*/ 	.word	0xffffffff


	//   ....[12]....
        /*0170*/ 	.word	0xffffffff


	//   ....[13]....
        /*0174*/ 	.word	0xffffffff


	//   ....[14]....
        /*0178*/ 	.word	0xffffffff


	//   ....[15]....
        /*017c*/ 	.word	0xffffffff


	//----- nvinfo : EIATTR_COOP_GROUP_INSTR_OFFSETS
	.align		4
.L_47:
        /*0180*/ 	.byte	0x04, 0x28
        /*0182*/ 	.short	(.L_49 - .L_48)


	//   ....[0]....
.L_48:
        /*0184*/ 	.word	0x00000080


	//   ....[1]....
        /*0188*/ 	.word	0x00000370


	//   ....[2]....
        /*018c*/ 	.word	0x000005b0


	//   ....[3]....
        /*0190*/ 	.word	0x000006a0


	//   ....[4]....
        /*0194*/ 	.word	0x000007e0


	//   ....[5]....
        /*0198*/ 	.word	0x00000920


	//   ....[6]....
        /*019c*/ 	.word	0x00000a60


	//   ....[7]....
        /*01a0*/ 	.word	0x00000ba0


	//   ....[8]....
        /*01a4*/ 	.word	0x00000ce0


	//   ....[9]....
        /*01a8*/ 	.word	0x00000e20


	//   ....[10]....
        /*01ac*/ 	.word	0x00000f60


	//   ....[11]....
        /*01b0*/ 	.word	0x00004240


	//   ....[12]....
        /*01b4*/ 	.word	0x00004440


	//   ....[13]....
        /*01b8*/ 	.word	0x00004460


	//   ....[14]....
        /*01bc*/ 	.word	0x0000eb30


	//   ....[15]....
        /*01c0*/ 	.word	0x0000ed60


	//----- nvinfo : EIATTR_REG_RECONFIG
	.align		4
.L_49:
        /*01c4*/ 	.byte	0x01, 0x54
	.zero		2


	//----- nvinfo : EIATTR_VRC_CTA_INIT_COUNT
	.align		4
        /*01c8*/ 	.byte	0x02, 0x4a
        /*01ca*/ 	.byte	0x80
	.zero		1


	//----- nvinfo : EIATTR_SYSCALL_OFFSETS
	.align		4
        /*01cc*/ 	.byte	0x04, 0x46
        /*01ce*/ 	.short	(.L_51 - .L_50)


	//   ....[0]....
.L_50:
        /*01d0*/ 	.word	0x00008d50


	//   ....[1]....
        /*01d4*/ 	.word	0x00008ec0


	//   ....[2]....
        /*01d8*/ 	.word	0x00009040


	//   ....[3]....
        /*01dc*/ 	.word	0x0000a780


	//   ....[4]....
        /*01e0*/ 	.word	0x0000a8f0


	//   ....[5]....
        /*01e4*/ 	.word	0x0000aa60


	//   ....[6]....
        /*01e8*/ 	.word	0x0000abd0


	//   ....[7]....
        /*01ec*/ 	.word	0x0000b0e0


	//   ....[8]....
        /*01f0*/ 	.word	0x0000b290


	//   ....[9]....
        /*01f4*/ 	.word	0x0000b400


	//   ....[10]....
        /*01f8*/ 	.word	0x0000c1c0


	//   ....[11]....
        /*01fc*/ 	.word	0x0000d190


	//   ....[12]....
        /*0200*/ 	.word	0x0000d300


	//   ....[13]....
        /*0204*/ 	.word	0x0000ddc0


	//   ....[14]....
        /*0208*/ 	.word	0x0000df30


	//----- nvinfo : EIATTR_MBARRIER_INSTR_OFFSETS
	.align		4
.L_51:
        /*020c*/ 	.byte	0x04, 0x39
        /*020e*/ 	.short	(.L_53 - .L_52)


	//   ....[0]....
.L_52:
        /*0210*/ 	.word	0x00000450
        /*0214*/ 	.word	0x000000ff
        /*0218*/ 	.word	0x00029800
        /*021c*/ 	.short	0x0100
        /*021e*/ 	.byte	0x04
	.zero		1


	//   ....[1]....
        /*0220*/ 	.word	0x00000460
        /*0224*/ 	.word	0x000000ff
        /*0228*/ 	.word	0x00029810
        /*022c*/ 	.short	0x0100
        /*022e*/ 	.byte	0x04
	.zero		1


	//   ....[2]....
        /*0230*/ 	.word	0x00000470
        /*0234*/ 	.word	0x000000ff
        /*0238*/ 	.word	0x00029808
        /*023c*/ 	.short	0x0100
        /*023e*/ 	.byte	0x04
	.zero		1


	//   ....[3]....
        /*0240*/ 	.word	0x00000480
        /*0244*/ 	.word	0x000000ff
        /*0248*/ 	.word	0x00029818
        /*024c*/ 	.short	0x0100
        /*024e*/ 	.byte	0x04
	.zero		1


	//   ....[4]....
        /*0250*/ 	.word	0x00000670
        /*0254*/ 	.word	0x000000ff
        /*0258*/ 	.word	0x00029820
        /*025c*/ 	.short	0x0100
        /*025e*/ 	.byte	0x06
	.zero		1


	//   ....[5]....
        /*0260*/ 	.word	0x00000680
        /*0264*/ 	.word	0x000000ff
        /*0268*/ 	.word	0x00029828
        /*026c*/ 	.short	0x0100
        /*026e*/ 	.byte	0x06
	.zero		1


	//   ....[6]....
        /*0270*/ 	.word	0x000007b0
        /*0274*/ 	.word	0x000000ff
        /*0278*/ 	.word	0x00029830
        /*027c*/ 	.short	0x0100
        /*027e*/ 	.byte	0x04
	.zero		1


	//   ....[7]....
        /*0280*/ 	.word	0x000007c0
        /*0284*/ 	.word	0x000000ff
        /*0288*/ 	.word	0x00029838
        /*028c*/ 	.short	0x0100
        /*028e*/ 	.byte	0x04
	.zero		1


	//   ....[8]....
        /*0290*/ 	.word	0x000008f0
        /*0294*/ 	.word	0x000000ff
        /*0298*/ 	.word	0x00029840
        /*029c*/ 	.short	0x0100
        /*029e*/ 	.byte	0x04
	.zero		1


	//   ....[9]....
        /*02a0*/ 	.word	0x00000900
        /*02a4*/ 	.word	0x000000ff
        /*02a8*/ 	.word	0x00029848
        /*02ac*/ 	.short	0x0100
        /*02ae*/ 	.byte	0x04
	.zero		1


	//   ....[10]....
        /*02b0*/ 	.word	0x00000a30
        /*02b4*/ 	.word	0x000000ff
        /*02b8*/ 	.word	0x00029850
        /*02bc*/ 	.short	0x0100
        /*02be*/ 	.byte	0x04
	.zero		1


	//   ....[11]....
        /*02c0*/ 	.word	0x00000a40
        /*02c4*/ 	.word	0x000000ff
        /*02c8*/ 	.word	0x00029858
        /*02cc*/ 	.short	0x0100
        /*02ce*/ 	.byte	0x04
	.zero		1


	//   ....[12]....
        /*02d0*/ 	.word	0x00000b70
        /*02d4*/ 	.word	0x000000ff
        /*02d8*/ 	.word	0x00029860
        /*02dc*/ 	.short	0x0100
        /*02de*/ 	.byte	0x04
	.zero		1


	//   ....[13]....
        /*02e0*/ 	.word	0x00000b80
        /*02e4*/ 	.word	0x000000ff
        /*02e8*/ 	.word	0x00029868
        /*02ec*/ 	.short	0x0100
        /*02ee*/ 	.byte	0x04
	.zero		1


	//   ....[14]....
        /*02f0*/ 	.word	0x00000cb0
        /*02f4*/ 	.word	0x000000ff
        /*02f8*/ 	.word	0x00029870
        /*02fc*/ 	.short	0x0100
        /*02fe*/ 	.byte	0x04
	.zero		1


	//   ....[15]....
        /*0300*/ 	.word	0x00000cc0
        /*0304*/ 	.word	0x000000ff
        /*0308*/ 	.word	0x00029878
        /*030c*/ 	.short	0x0100
        /*030e*/ 	.byte	0x04
	.zero		1


	//   ....[16]....
        /*0310*/ 	.word	0x00000df0
        /*0314*/ 	.word	0x000000ff
        /*0318*/ 	.word	0x00029880
        /*031c*/ 	.short	0x0100
        /*031e*/ 	.byte	0x04
	.zero		1


	//   ....[17]....
        /*0320*/ 	.word	0x00000e00
        /*0324*/ 	.word	0x000000ff
        /*0328*/ 	.word	0x00029888
        /*032c*/ 	.short	0x0100
        /*032e*/ 	.byte	0x04
	.zero		1


	//   ....[18]....
        /*0330*/ 	.word	0x00000f30
        /*0334*/ 	.word	0x000000ff
        /*0338*/ 	.word	0x00029890
        /*033c*/ 	.short	0x0100
        /*033e*/ 	.byte	0x04
	.zero		1


	//   ....[19]....
        /*0340*/ 	.word	0x00000f40
        /*0344*/ 	.word	0x000000ff
        /*0348*/ 	.word	0x00029898
        /*034c*/ 	.short	0x0100
        /*034e*/ 	.byte	0x04
	.zero		1


	//   ....[20]....
        /*0350*/ 	.word	0x00001070
        /*0354*/ 	.word	0x000000ff
        /*0358*/ 	.word	0x000298a0
        /*035c*/ 	.short	0x0100
        /*035e*/ 	.byte	0x04
	.zero		1


	//   ....[21]....
        /*0360*/ 	.word	0x00001080
        /*0364*/ 	.word	0x000000ff
        /*0368*/ 	.word	0x000298b0
        /*036c*/ 	.short	0x0100
        /*036e*/ 	.byte	0x04
	.zero		1


	//   ....[22]....
        /*0370*/ 	.word	0x00001090
        /*0374*/ 	.word	0x000000ff
        /*0378*/ 	.word	0x000298a8
        /*037c*/ 	.short	0x0100
        /*037e*/ 	.byte	0x04
	.zero		1


	//   ....[23]....
        /*0380*/ 	.word	0x000010a0
        /*0384*/ 	.word	0x000000ff
        /*0388*/ 	.word	0x000298b8
        /*038c*/ 	.short	0x0100
        /*038e*/ 	.byte	0x04
	.zero		1


	//   ....[24]....
        /*0390*/ 	.word	0x00002310
        /*0394*/ 	.word	0x000000ff
        /*0398*/ 	.word	0x00029810
        /*039c*/ 	.short	0x010a
        /*039e*/ 	.byte	0x30
	.zero		1


	//   ....[25]....
        /*03a0*/ 	.word	0x00002490
        /*03a4*/ 	.word	0x000000ff
        /*03a8*/ 	.word	0x00029800
        /*03ac*/ 	.short	0x010b
        /*03ae*/ 	.byte	0x30
	.zero		1


	//   ....[26]....
        /*03b0*/ 	.word	0x00002940
        /*03b4*/ 	.word	0x000000ff
        /*03b8*/ 	.word	0x00029838
        /*03bc*/ 	.short	0x010a
        /*03be*/ 	.byte	0x30
	.zero		1


	//   ....[27]....
        /*03c0*/ 	.word	0x00002b30
        /*03c4*/ 	.word	0x000000ff
        /*03c8*/ 	.word	0x00029830
        /*03cc*/ 	.short	0x0107
        /*03ce*/ 	.byte	0x30
	.zero		1


	//   ....[28]....
        /*03d0*/ 	.word	0x00002b90
        /*03d4*/ 	.word	0x000000ff
        /*03d8*/ 	.word	0x00029830
        /*03dc*/ 	.short	0x0101
        /*03de*/ 	.byte	0x30
	.zero		1


	//   ....[29]....
        /*03e0*/ 	.word	0x00002be0
        /*03e4*/ 	.word	0x000000ff
        /*03e8*/ 	.word	0x00029828
        /*03ec*/ 	.short	0x010a
        /*03ee*/ 	.byte	0x30
	.zero		1


	//   ....[30]....
        /*03f0*/ 	.word	0x00002d00
        /*03f4*/ 	.word	0x000000ff
        /*03f8*/ 	.word	0x00029820
        /*03fc*/ 	.short	0x010b
        /*03fe*/ 	.byte	0x30
	.zero		1


	//   ....[31]....
        /*0400*/ 	.word	0x000031c0
        /*0404*/ 	.word	0x000000ff
        /*0408*/ 	.word	0x00029848
        /*040c*/ 	.short	0x010a
        /*040e*/ 	.byte	0x30
	.zero		1


	//   ....[32]....
        /*0410*/ 	.word	0x00003320
        /*0414*/ 	.word	0x000000ff
        /*0418*/ 	.word	0x00029840
        /*041c*/ 	.short	0x0107
        /*041e*/ 	.byte	0x30
	.zero		1


	//   ....[33]....
        /*0420*/ 	.word	0x00003390
        /*0424*/ 	.word	0x000000ff
        /*0428*/ 	.word	0x00029840
        /*042c*/ 	.short	0x0101
        /*042e*/ 	.byte	0x30
	.zero		1


	//   ....[34]....
        /*0430*/ 	.word	0x00003570
        /*0434*/ 	.word	0x000000ff
        /*0438*/ 	.word	0x00029810
        /*043c*/ 	.short	0x010a
        /*043e*/ 	.byte	0x29
	.zero		1


	//   ....[35]....
        /*0440*/ 	.word	0x00003970
        /*0444*/ 	.word	0x000000ff
        /*0448*/ 	.word	0x00029838
        /*044c*/ 	.short	0x010a
        /*044e*/ 	.byte	0x30
	.zero		1


	//   ....[36]....
        /*0450*/ 	.word	0x00003b60
        /*0454*/ 	.word	0x000000ff
        /*0458*/ 	.word	0x00029830
        /*045c*/ 	.short	0x0107
        /*045e*/ 	.byte	0x30
	.zero		1


	//   ....[37]....
        /*0460*/ 	.word	0x00003bc0
        /*0464*/ 	.word	0x000000ff
        /*0468*/ 	.word	0x00029830
        /*046c*/ 	.short	0x0101
        /*046e*/ 	.byte	0x30
	.zero		1


	//   ....[38]....
        /*0470*/ 	.word	0x00003c20
        /*0474*/ 	.word	0x000000ff
        /*0478*/ 	.word	0x00029828
        /*047c*/ 	.short	0x010a
        /*047e*/ 	.byte	0x30
	.zero		1


	//   ....[39]....
        /*0480*/ 	.word	0x00003f60
        /*0484*/ 	.word	0x000000ff
        /*0488*/ 	.word	0x00029848
        /*048c*/ 	.short	0x010a
        /*048e*/ 	.byte	0x30
	.zero		1


	//   ....[40]....
        /*0490*/ 	.word	0x000040c0
        /*0494*/ 	.word	0x000000ff
        /*0498*/ 	.word	0x00029840
        /*049c*/ 	.short	0x0107
        /*049e*/ 	.byte	0x30
	.zero		1


	//   ....[41]....
        /*04a0*/ 	.word	0x00004130
        /*04a4*/ 	.word	0x000000ff
        /*04a8*/ 	.word	0x00029840
        /*04ac*/ 	.short	0x0101
        /*04ae*/ 	.byte	0x30
	.zero		1


	//   ....[42]....
        /*04b0*/ 	.word	0x000046a0
        /*04b4*/ 	.word	0x000000ff
        /*04b8*/ 	.word	0x00029800
        /*04bc*/ 	.short	0x010a
        /*04be*/ 	.byte	0x14
	.zero		1


	//   ....[43]....
        /*04c0*/ 	.word	0x000046d0
        /*04c4*/ 	.word	0x000000ff
        /*04c8*/ 	.word	0x00029858
        /*04cc*/ 	.short	0x010a
        /*04ce*/ 	.byte	0x14
	.zero		1


	//   ....[44]....
        /*04d0*/ 	.word	0x00004a20
        /*04d4*/ 	.word	0x000000ff
        /*04d8*/ 	.word	0x00029820
        /*04dc*/ 	.short	0x010a
        /*04de*/ 	.byte	0x14
	.zero		1


	//   ....[45]....
        /*04e0*/ 	.word	0x00004a60
        /*04e4*/ 	.word	0x000000ff
        /*04e8*/ 	.word	0x00029868
        /*04ec*/ 	.short	0x010a
        /*04ee*/ 	.byte	0x14
	.zero		1


	//   ....[46]....
        /*04f0*/ 	.word	0x00004aa0
        /*04f4*/ 	.word	0x000000ff
        /*04f8*/ 	.word	0x00029878
        /*04fc*/ 	.short	0x010a
        /*04fe*/ 	.byte	0x14
	.zero		1


	//   ....[47]....
        /*0500*/ 	.word	0x00004da0
        /*0504*/ 	.word	0x000000ff
        /*0508*/ 	.word	0x00029880
        /*050c*/ 	.short	0x010a
        /*050e*/ 	.byte	0x14
	.zero		1


	//   ....[48]....
        /*0510*/ 	.word	0x000056c0
        /*0514*/ 	.word	0x000000ff
        /*0518*/ 	.word	0x00029800
        /*051c*/ 	.short	0x010a
        /*051e*/ 	.byte	0x06
	.zero		1


	//   ....[49]....
        /*0520*/ 	.word	0x00005730
        /*0524*/ 	.word	0x000000ff
        /*0528*/ 	.word	0x00029858
        /*052c*/ 	.short	0x010a
        /*052e*/ 	.byte	0x14
	.zero		1


	//   ....[50]....
        /*0530*/ 	.word	0x00005a30
        /*0534*/ 	.word	0x000000ff
        /*0538*/ 	.word	0x00029890
        /*053c*/ 	.short	0x010a
        /*053e*/ 	.byte	0x14
	.zero		1


	//   ....[51]....
        /*0540*/ 	.word	0x00005a80
        /*0544*/ 	.word	0x000000ff
        /*0548*/ 	.word	0x00029868
        /*054c*/ 	.short	0x010a
        /*054e*/ 	.byte	0x14
	.zero		1


	//   ....[52]....
        /*0550*/ 	.word	0x00006150
        /*0554*/ 	.word	0x000000ff
        /*0558*/ 	.word	0x00029878
        /*055c*/ 	.short	0x010a
        /*055e*/ 	.byte	0x14
	.zero		1


	//   ....[53]....
        /*0560*/ 	.word	0x000061c0
        /*0564*/ 	.word	0x000000ff
        /*0568*/ 	.word	0x00029820
        /*056c*/ 	.short	0x010a
        /*056e*/ 	.byte	0x14
	.zero		1


	//   ....[54]....
        /*0570*/ 	.word	0x00006450
        /*0574*/ 	.word	0x000000ff
        /*0578*/ 	.word	0x00029880
        /*057c*/ 	.short	0x010a
        /*057e*/ 	.byte	0x14
	.zero		1


	//   ....[55]....
        /*0580*/ 	.word	0x000069c0
        /*0584*/ 	.word	0x000000ff
        /*0588*/ 	.word	0x000298b0
        /*058c*/ 	.short	0x010a
        /*058e*/ 	.byte	0x14
	.zero		1


	//   ....[56]....
        /*0590*/ 	.word	0x00006a40
        /*0594*/ 	.word	0x000000ff
        /*0598*/ 	.word	0x000298b8
        /*059c*/ 	.short	0x010a
        /*059e*/ 	.byte	0x14
	.zero		1


	//   ....[57]....
        /*05a0*/ 	.word	0x00006ab0
        /*05a4*/ 	.word	0x000000ff
        /*05a8*/ 	.word	0x00029890
        /*05ac*/ 	.short	0x010a
        /*05ae*/ 	.byte	0x14
	.zero		1


	//   ....[58]....
        /*05b0*/ 	.word	0x000076f0
        /*05b4*/ 	.word	0x000000ff
        /*05b8*/ 	.word	0x00029870
        /*05bc*/ 	.short	0x010a
        /*05be*/ 	.byte	0x10
	.zero		1


	//   ....[59]....
        /*05c0*/ 	.word	0x00007800
        /*05c4*/ 	.word	0x000000ff
        /*05c8*/ 	.word	0x00000000
        /*05cc*/ 	.short	0x0101
        /*05ce*/ 	.byte	0x04
	.zero		1


	//   ....[60]....
        /*05d0*/ 	.word	0x00008a40
        /*05d4*/ 	.word	0x00000002
        /*05d8*/ 	.word	0x00029850
        /*05dc*/ 	.short	0x010a
        /*05de*/ 	.byte	0xff
	.zero		1


	//   ....[61]....
        /*05e0*/ 	.word	0x00008ae0
        /*05e4*/ 	.word	0x00000002
        /*05e8*/ 	.word	0x00029888
        /*05ec*/ 	.short	0x010a
        /*05ee*/ 	.byte	0xff
	.zero		1


	//   ....[62]....
        /*05f0*/ 	.word	0x00008b70
        /*05f4*/ 	.word	0x00000002
        /*05f8*/ 	.word	0x00029830
        /*05fc*/ 	.short	0x010a
        /*05fe*/ 	.byte	0xff
	.zero		1


	//   ....[63]....
        /*0600*/ 	.word	0x0000aca0
        /*0604*/ 	.word	0x00000002
        /*0608*/ 	.word	0x00029880
        /*060c*/ 	.short	0x0101
        /*060e*/ 	.byte	0xff
	.zero		1


	//   ....[64]....
        /*0610*/ 	.word	0x0000ad30
        /*0614*/ 	.word	0x00000000
        /*0618*/ 	.word	0x00000000
        /*061c*/ 	.short	0x0101
        /*061e*/ 	.byte	0xff
	.zero		1


	//   ....[65]....
        /*0620*/ 	.word	0x0000ada0
        /*0624*/ 	.word	0x00000000
        /*0628*/ 	.word	0x00000000
        /*062c*/ 	.short	0x0101
        /*062e*/ 	.byte	0xff
	.zero		1


	//   ....[66]....
        /*0630*/ 	.word	0x0000ae00
        /*0634*/ 	.word	0x00000002
        /*0638*/ 	.word	0x00029840
        /*063c*/ 	.short	0x010a
        /*063e*/ 	.byte	0xff
	.zero		1


	//   ....[67]....
        /*0640*/ 	.word	0x0000aea0
        /*0644*/ 	.word	0x00000002
        /*0648*/ 	.word	0x00029860
        /*064c*/ 	.short	0x010a
        /*064e*/ 	.byte	0xff
	.zero		1


	//   ....[68]....
        /*0650*/ 	.word	0x0000af80
        /*0654*/ 	.word	0x00000002
        /*0658*/ 	.word	0x00029898
        /*065c*/ 	.short	0x010a
        /*065e*/ 	.byte	0xff
	.zero		1


	//   ....[69]....
        /*0660*/ 	.word	0x0000c090
        /*0664*/ 	.word	0x000000ff
        /*0668*/ 	.word	0x00000000
        /*066c*/ 	.short	0x0101
        /*066e*/ 	.byte	0x04
	.zero		1


	//   ....[70]....
        /*0670*/ 	.word	0x0000cca0
        /*0674*/ 	.word	0x000000ff
        /*0678*/ 	.word	0x00029890
        /*067c*/ 	.short	0x0101
        /*067e*/ 	.byte	0x24
	.zero		1


	//   ....[71]....
        /*0680*/ 	.word	0x0000cd50
        /*0684*/ 	.word	0x000000ff
        /*0688*/ 	.word	0x00000000
        /*068c*/ 	.short	0x0101
        /*068e*/ 	.byte	0x04
	.zero		1


	//   ....[72]....
        /*0690*/ 	.word	0x0000d040
        /*0694*/ 	.word	0x000000ff
        /*0698*/ 	.word	0x000298a0
        /*069c*/ 	.short	0x010a
        /*069e*/ 	.byte	0x24
	.zero		1


	//   ....[73]....
        /*06a0*/ 	.word	0x0000dc40
        /*06a4*/ 	.word	0x000000ff
        /*06a8*/ 	.word	0x00000000
        /*06ac*/ 	.short	0x0101
        /*06ae*/ 	.byte	0x04
	.zero		1


	//   ....[74]....
        /*06b0*/ 	.word	0x0000dc90
        /*06b4*/ 	.word	0x000000ff
        /*06b8*/ 	.word	0x000298a8
        /*06bc*/ 	.short	0x010a
        /*06be*/ 	.byte	0x24
	.zero		1


	//   ....[75]....
        /*06c0*/ 	.word	0x0000ea80
        /*06c4*/ 	.word	0x000000ff
        /*06c8*/ 	.word	0x00000000
        /*06cc*/ 	.short	0x0101
        /*06ce*/ 	.byte	0x04
	.zero		1


	//   ....[76]....
        /*06d0*/ 	.word	0x0000ed90
        /*06d4*/ 	.word	0x00000005
        /*06d8*/ 	.word	0x00029810
        /*06dc*/ 	.short	0x010a
        /*06de*/ 	.byte	0xff
	.zero		1


	//   ....[77]....
        /*06e0*/ 	.word	0x0000edf0
        /*06e4*/ 	.word	0x00000002
        /*06e8*/ 	.word	0x00029838
        /*06ec*/ 	.short	0x010a
        /*06ee*/ 	.byte	0xff
	.zero		1


	//   ....[78]....
        /*06f0*/ 	.word	0x0000ee50
        /*06f4*/ 	.word	0x00000004
        /*06f8*/ 	.word	0x00029828
        /*06fc*/ 	.short	0x010a
        /*06fe*/ 	.byte	0xff
	.zero		1


	//   ....[79]....
        /*0700*/ 	.word	0x0000eeb0
        /*0704*/ 	.word	0x00000004
        /*0708*/ 	.word	0x00029848
        /*070c*/ 	.short	0x010a
        /*070e*/ 	.byte	0xff
	.zero		1


	//   ....[80]....
        /*0710*/ 	.word	0x0000ef10
        /*0714*/ 	.word	0x00000004
        /*0718*/ 	.word	0x00029810
        /*071c*/ 	.short	0x010a
        /*071e*/ 	.byte	0xff
	.zero		1


	//   ....[81]....
        /*0720*/ 	.word	0x0000ef70
        /*0724*/ 	.word	0x00000004
        /*0728*/ 	.word	0x00029838
        /*072c*/ 	.short	0x010a
        /*072e*/ 	.byte	0xff
	.zero		1


	//   ....[82]....
        /*0730*/ 	.word	0x0000efd0
        /*0734*/ 	.word	0x00000008
        /*0738*/ 	.word	0x00029828
        /*073c*/ 	.short	0x010a
        /*073e*/ 	.byte	0xff
	.zero		1


	//   ....[83]....
        /*0740*/ 	.word	0x0000f030
        /*0744*/ 	.word	0x00000008
        /*0748*/ 	.word	0x00029848
        /*074c*/ 	.short	0x010a
        /*074e*/ 	.byte	0xff
	.zero		1


	//   ....[84]....
        /*0750*/ 	.word	0x0000f090
        /*0754*/ 	.word	0x00000000
        /*0758*/ 	.word	0x00029800
        /*075c*/ 	.short	0x010a
        /*075e*/ 	.byte	0xff
	.zero		1


	//   ....[85]....
        /*0760*/ 	.word	0x0000f0f0
        /*0764*/ 	.word	0x00000006
        /*0768*/ 	.word	0x00029858
        /*076c*/ 	.short	0x010a
        /*076e*/ 	.byte	0xff
	.zero		1


	//   ....[86]....
        /*0770*/ 	.word	0x0000f150
        /*0774*/ 	.word	0x00000000
        /*0778*/ 	.word	0x00029820
        /*077c*/ 	.short	0x010a
        /*077e*/ 	.byte	0xff
	.zero		1


	//   ....[87]....
        /*0780*/ 	.word	0x0000f1b0
        /*0784*/ 	.word	0x00000000
        /*0788*/ 	.word	0x00029868
        /*078c*/ 	.short	0x010a
        /*078e*/ 	.byte	0xff
	.zero		1


	//   ....[88]....
        /*0790*/ 	.word	0x0000f210
        /*0794*/ 	.word	0x00000004
        /*0798*/ 	.word	0x00029878
        /*079c*/ 	.short	0x010a
        /*079e*/ 	.byte	0xff
	.zero		1


	//   ....[89]....
        /*07a0*/ 	.word	0x0000f270
        /*07a4*/ 	.word	0x00000004
        /*07a8*/ 	.word	0x00029880
        /*07ac*/ 	.short	0x010a
        /*07ae*/ 	.byte	0xff
	.zero		1


	//   ....[90]....
        /*07b0*/ 	.word	0x0000f2d0
        /*07b4*/ 	.word	0x00000000
        /*07b8*/ 	.word	0x00029800
        /*07bc*/ 	.short	0x010a
        /*07be*/ 	.byte	0xff
	.zero		1


	//   ....[91]....
        /*07c0*/ 	.word	0x0000f330
        /*07c4*/ 	.word	0x00000002
        /*07c8*/ 	.word	0x00029858
        /*07cc*/ 	.short	0x010a
        /*07ce*/ 	.byte	0xff
	.zero		1


	//   ....[92]....
        /*07d0*/ 	.word	0x0000f390
        /*07d4*/ 	.word	0x00000000
        /*07d8*/ 	.word	0x00029890
        /*07dc*/ 	.short	0x010a
        /*07de*/ 	.byte	0xff
	.zero		1


	//   ....[93]....
        /*07e0*/ 	.word	0x0000f3f0
        /*07e4*/ 	.word	0x00000000
        /*07e8*/ 	.word	0x00029868
        /*07ec*/ 	.short	0x010a
        /*07ee*/ 	.byte	0xff
	.zero		1


	//   ....[94]....
        /*07f0*/ 	.word	0x0000f450
        /*07f4*/ 	.word	0x00000000
        /*07f8*/ 	.word	0x00029878
        /*07fc*/ 	.short	0x010a
        /*07fe*/ 	.byte	0xff
	.zero		1


	//   ....[95]....
        /*0800*/ 	.word	0x0000f4b0
        /*0804*/ 	.word	0x00000004
        /*0808*/ 	.word	0x00029820
        /*080c*/ 	.short	0x010a
        /*080e*/ 	.byte	0xff
	.zero		1


	//   ....[96]....
        /*0810*/ 	.word	0x0000f510
        /*0814*/ 	.word	0x00000004
        /*0818*/ 	.word	0x00029880
        /*081c*/ 	.short	0x010a
        /*081e*/ 	.byte	0xff
	.zero		1


	//   ....[97]....
        /*0820*/ 	.word	0x0000f570
        /*0824*/ 	.word	0x00000000
        /*0828*/ 	.word	0x000298b0
        /*082c*/ 	.short	0x010a
        /*082e*/ 	.byte	0xff
	.zero		1


	//   ....[98]....
        /*0830*/ 	.word	0x0000f5d0
        /*0834*/ 	.word	0x00000000
        /*0838*/ 	.word	0x000298b8
        /*083c*/ 	.short	0x010a
        /*083e*/ 	.byte	0xff
	.zero		1


	//   ....[99]....
        /*0840*/ 	.word	0x0000f630
        /*0844*/ 	.word	0x00000000
        /*0848*/ 	.word	0x00029890
        /*084c*/ 	.short	0x010a
        /*084e*/ 	.byte	0xff
	.zero		1


	//   ....[100]....
        /*0850*/ 	.word	0x0000f690
        /*0854*/ 	.word	0x00000004
        /*0858*/ 	.word	0x00029870
        /*085c*/ 	.short	0x010a
        /*085e*/ 	.byte	0xff
	.zero		1


	//   ....[101]....
        /*0860*/ 	.word	0x0000f6e0
        /*0864*/ 	.word	0x00000002
        /*0868*/ 	.word	0x00029850
        /*086c*/ 	.short	0x010a
        /*086e*/ 	.byte	0xff
	.zero		1


	//   ....[102]....
        /*0870*/ 	.word	0x0000f730
        /*0874*/ 	.word	0x00000002
        /*0878*/ 	.word	0x00029888
        /*087c*/ 	.short	0x010a
        /*087e*/ 	.byte	0xff
	.zero		1


	//   ....[103]....
        /*0880*/ 	.word	0x0000f780
        /*0884*/ 	.word	0x00000002
        /*0888*/ 	.word	0x00029830
        /*088c*/ 	.short	0x010a
        /*088e*/ 	.byte	0xff
	.zero		1


	//   ....[104]....
        /*0890*/ 	.word	0x0000f7d0
        /*0894*/ 	.word	0x00000002
        /*0898*/ 	.word	0x00029840
        /*089c*/ 	.short	0x010a
        /*089e*/ 	.byte	0xff
	.zero		1


	//   ....[105]....
        /*08a0*/ 	.word	0x0000f820
        /*08a4*/ 	.word	0x00000002
        /*08a8*/ 	.word	0x00029860
        /*08ac*/ 	.short	0x010a
        /*08ae*/ 	.byte	0xff
	.zero		1


	//   ....[106]....
        /*08b0*/ 	.word	0x0000f870
        /*08b4*/ 	.word	0x00000002
        /*08b8*/ 	.word	0x00029898
        /*08bc*/ 	.short	0x010a
        /*08be*/ 	.byte	0xff
	.zero		1


	//   ....[107]....
        /*08c0*/ 	.word	0x0000f8d0
        /*08c4*/ 	.word	0x00000003
        /*08c8*/ 	.word	0x000298a0
        /*08cc*/ 	.short	0x010a
        /*08ce*/ 	.byte	0xff
	.zero		1


	//   ....[108]....
        /*08d0*/ 	.word	0x0000f930
        /*08d4*/ 	.word	0x00000000
        /*08d8*/ 	.word	0x000298a8
        /*08dc*/ 	.short	0x010a
        /*08de*/ 	.byte	0xff
	.zero		1


	//----- nvinfo : EIATTR_NUM_MBARRIERS
	.align		4
.L_53:
        /*08e0*/ 	.byte	0x03, 0x38
        /*08e2*/ 	.short	0x0018


	//----- nvinfo : EIATTR_EXIT_INSTR_OFFSETS
	.align		4
        /*08e4*/ 	.byte	0x04, 0x1c
        /*08e6*/ 	.short	(.L_55 - .L_54)


	//   ....[0]....
.L_54:
        /*08e8*/ 	.word	0x00001190


	//   ....[1]....
        /*08ec*/ 	.word	0x00002170


	//   ....[2]....
        /*08f0*/ 	.word	0x000033b0


	//   ....[3]....
        /*08f4*/ 	.word	0x000041f0


	//   ....[4]....
        /*08f8*/ 	.word	0x000074a0


	//   ....[5]....
        /*08fc*/ 	.word	0x000074e0


	//   ....[6]....
        /*0900*/ 	.word	0x00008830


	//   ....[7]....
        /*0904*/ 	.word	0x00008860


	//   ....[8]....
        /*0908*/ 	.word	0x0000eab0


	//   ....[9]....
        /*090c*/ 	.word	0x0000ed70


	//----- nvinfo : EIATTR_INDIRECT_BRANCH_TARGETS
	.align		4
.L_55:
        /*0910*/ 	.byte	0x04, 0x34
        /*0912*/ 	.short	(.L_57 - .L_56)


	//   ....[0]....
.L_56:
        /*0914*/ 	.word	.L_x_302@srel
        /*0918*/ 	.short	0x0
        /*091a*/ 	.short	0x0
        /*091c*/ 	.word	0x3
        /*0920*/ 	.word	.L_x_303@srel
        /*0924*/ 	.word	.L_x_304@srel
        /*0928*/ 	.word	.L_x_305@srel


	//   ....[1]....
        /*092c*/ 	.word	.L_x_306@srel
        /*0930*/ 	.short	0x0
        /*0932*/ 	.short	0x0
        /*0934*/ 	.word	0x3
        /*0938*/ 	.word	.L_x_166@srel
        /*093c*/ 	.word	.L_x_146@srel
        /*0940*/ 	.word	.L_x_305@srel


	//----- nvinfo : EIATTR_MAX_THREADS
	.align		4
.L_57:
        /*0944*/ 	.byte	0x04, 0x05
        /*0946*/ 	.short	(.L_59 - .L_58)
.L_58:
        /*0948*/ 	.word	0x00000200
        /*094c*/ 	.word	0x00000001
        /*0950*/ 	.word	0x00000001


	//----- nvinfo : EIATTR_CRS_STACK_SIZE
	.align		4
.L_59:
        /*0954*/ 	.byte	0x04, 0x1e
        /*0956*/ 	.short	(.L_61 - .L_60)
.L_60:
        /*0958*/ 	.word	0x00000000


	//----- nvinfo : EIATTR_CBANK_PARAM_SIZE
	.align		4
.L_61:
        /*095c*/ 	.byte	0x03, 0x19
        /*095e*/ 	.short	0x0680


	//----- nvinfo : EIATTR_PARAM_CBANK
	.align		4
        /*0960*/ 	.byte	0x04, 0x0a
        /*0962*/ 	.short	(.L_63 - .L_62)
	.align		4
.L_62:
        /*0964*/ 	.word	index@(.nv.constant0._ZN7cutlass13device_kernelINS_4fmha6kernel36Sm100FmhaBwdKernelTmaWarpSpecializedIN4cute5tupleIJiiiiNS5_IJNS5_IJiiEEEiEEEEEENS_10bfloat16_tEfNS5_IJNS4_1CILi128EEESB_NSA_ILi80EEESC_EEENS1_10collective6NoMaskEEEEEvNT_6ParamsE)
        /*0968*/ 	.short	0x0380
        /*096a*/ 	.short	0x0680


	//----- nvinfo : EIATTR_SW_WAR
	.align		4
.L_63:
        /*096c*/ 	.byte	0x04, 0x36
        /*096e*/ 	.short	(.L_65 - .L_64)
.L_64:
        /*0970*/ 	.word	0x00000008
.L_65:


//--------------------- .nv.callgraph             --------------------------
	.section	.nv.callgraph,"",@"SHT_CUDA_CALLGRAPH"
	.align	4
	.sectionentsize	8
	.align		4
        /*0000*/ 	.word	0x00000000
	.align		4
        /*0004*/ 	.word	0xffffffff
	.align		4
        /*0008*/ 	.word	index@(_ZN7cutlass13device_kernelINS_4fmha6kernel36Sm100FmhaBwdKernelTmaWarpSpecializedIN4cute5tupleIJiiiiNS5_IJNS5_IJiiEEEiEEEEEENS_10bfloat16_tEfNS5_IJNS4_1CILi128EEESB_NSA_ILi80EEESC_EEENS1_10collective6NoMaskEEEEEvNT_6ParamsE)
	.align		4
        /*000c*/ 	.word	index@(__assertfail)
	.align		4
        /*0010*/ 	.word	0x00000000
	.align		4
        /*0014*/ 	.word	0xfffffffe
	.align		4
        /*0018*/ 	.word	0x00000000
	.align		4
        /*001c*/ 	.word	0xfffffffd
	.align		4
        /*0020*/ 	.word	0x00000000
	.align		4
        /*0024*/ 	.word	0xfffffffc


//--------------------- .nv.constant4             --------------------------
	.section	.nv.constant4,"a",@progbits
	.align	8
	.align		8
.nv.constant4:
        /*0000*/ 	.dword	__assertfail
	.align		8
        /*0008*/ 	.dword	__unnamed_1
	.align		8
        /*0010*/ 	.dword	__unnamed_2
	.align		8
        /*0018*/ 	.dword	__unnamed_3
	.align		8
        /*0020*/ 	.dword	__unnamed_4
	.align		8
        /*0028*/ 	.dword	_ZN39_INTERNAL_f6110794_4_k_cu_4256c371_37204cuda3std3__45__cpo5beginE
	.align		8
        /*0030*/ 	.dword	_ZN39_INTERNAL_f6110794_4_k_cu_4256c371_37204cuda3std3__45__cpo3endE
	.align		8
        /*0038*/ 	.dword	_ZN39_INTERNAL_f6110794_4_k_cu_4256c371_37204cuda3std3__45__cpo6cbeginE
	.align		8
        /*0040*/ 	.dword	_ZN39_INTERNAL_f6110794_4_k_cu_4256c371_37204cuda3std3__45__cpo4cendE
	.align		8
        /*0048*/ 	.dword	_ZN39_INTERNAL_f6110794_4_k_cu_4256c371_37204cuda3std3__441_GLOBAL__N__f6110794_4_k_cu_4256c371_37206ignoreE
	.align		8
        /*0050*/ 	.dword	_ZN39_INTERNAL_f6110794_4_k_cu_4256c371_37204cuda3std3__419piecewise_constructE
	.align		8
        /*0058*/ 	.dword	_ZN39_INTERNAL_f6110794_4_k_cu_4256c371_37204cuda3std3__48in_placeE
	.align		8
        /*0060*/ 	.dword	_ZN39_INTERNAL_f6110794_4_k_cu_4256c371_37204cuda3std6ranges3__45__cpo4swapE
	.align		8
        /*0068*/ 	.dword	_ZN39_INTERNAL_f6110794_4_k_cu_4256c371_37204cuda3std6ranges3__45__cpo9iter_moveE
	.align		8
        /*0070*/ 	.dword	_ZN39_INTERNAL_f6110794_4_k_cu_4256c371_37204cute7productE
	.align		8
        /*0078*/ 	.dword	_ZN39_INTERNAL_f6110794_4_k_cu_4256c371_37204cute1_E
	.align		8
        /*0080*/ 	.dword	$str$23
	.align		8
        /*0088*/ 	.dword	$str$24
	.align		8
        /*0090*/ 	.dword	$str$25
	.align		8
        /*0098*/ 	.dword	$str$26


//--------------------- .nv.constant2._ZN7cutlass13device_kernelINS_4fmha6kernel36Sm100FmhaBwdKernelTmaWarpSpecializedIN4cute5tupleIJiiiiNS5_IJNS5_IJiiEEEiEEEEEENS_10bfloat16_tEfNS5_IJNS4_1CILi128EEESB_NSA_ILi80EEESC_EEENS1_10collective6NoMaskEEEEEvNT_6ParamsE --------------------------
	.section	.nv.constant2._ZN7cutlass13device_kernelINS_4fmha6kernel36Sm100FmhaBwdKernelTmaWarpSpecializedIN4cute5tupleIJiiiiNS5_IJNS5_IJiiEEEiEEEEEENS_10bfloat16_tEfNS5_IJNS4_1CILi128EEESB_NSA_ILi80EEESC_EEENS1_10collective6NoMaskEEEEEvNT_6ParamsE,"a",@progbits
	.sectionflags	@""
	.align	4
.nv.constant2._ZN7cutlass13device_kernelINS_4fmha6kernel36Sm100FmhaBwdKernelTmaWarpSpecializedIN4cute5tupleIJiiiiNS5_IJNS5_IJiiEEEiEEEEEENS_10bfloat16_tEfNS5_IJNS4_1CILi128EEESB_NSA_ILi80EEESC_EEENS1_10collective6NoMaskEEEEEvNT_6ParamsE:
        /*0000*/ 	.byte	0x30, 0x22, 0x00, 0x00, 0x00, 0x42, 0x00, 0x00, 0x40, 0x88, 0x00, 0x00, 0x70, 0x88, 0x00, 0x00
        /*0010*/ 	.byte	0x70, 0x75, 0x00, 0x00, 0x40, 0x88, 0x00, 0x00


//--------------------- .text._ZN7cutlass13device_kernelINS_4fmha6kernel36Sm100FmhaBwdKernelTmaWarpSpecializedIN4cute5tupleIJiiiiNS5_IJNS5_IJiiEEEiEEEEEENS_10bfloat16_tEfNS5_IJNS4_1CILi128EEESB_NSA_ILi80EEESC_EEENS1_10collective6NoMaskEEEEEvNT_6ParamsE --------------------------
	.section	.text._ZN7cutlass13device_kernelINS_4fmha6kernel36Sm100FmhaBwdKernelTmaWarpSpecializedIN4cute5tupleIJiiiiNS5_IJNS5_IJiiEEEiEEEEEENS_10bfloat16_tEfNS5_IJNS4_1CILi128EEESB_NSA_ILi80EEESC_EEENS1_10collective6NoMaskEEEEEvNT_6ParamsE,"ax",@progbits
	.align	128
.text._ZN7cutlass13device_kernelINS_4fmha6kernel36Sm100FmhaBwdKernelTmaWarpSpecializedIN4cute5tupleIJiiiiNS5_IJNS5_IJiiEEEiEEEEEENS_10bfloat16_tEfNS5_IJNS4_1CILi128EEESB_NSA_ILi80EEESC_EEENS1_10collective6NoMaskEEEEEvNT_6ParamsE:
        .type           _ZN7cutlass13device_kernelINS_4fmha6kernel36Sm100FmhaBwdKernelTmaWarpSpecializedIN4cute5tupleIJiiiiNS5_IJNS5_IJiiEEEiEEEEEENS_10bfloat16_tEfNS5_IJNS4_1CILi128EEESB_NSA_ILi80EEESC_EEENS1_10collective6NoMaskEEEEEvNT_6ParamsE,@function
        .size           _ZN7cutlass13device_kernelINS_4fmha6kernel36Sm100FmhaBwdKernelTmaWarpSpecializedIN4cute5tupleIJiiiiNS5_IJNS5_IJiiEEEiEEEEEENS_10bfloat16_tEfNS5_IJNS4_1CILi128EEESB_NSA_ILi80EEESC_EEENS1_10collective6NoMaskEEEEEvNT_6ParamsE,(.L_x_310 - _ZN7cutlass13device_kernelINS_4fmha6kernel36Sm100FmhaBwdKernelTmaWarpSpecializedIN4cute5tupleIJiiiiNS5_IJNS5_IJiiEEEiEEEEEENS_10bfloat16_tEfNS5_IJNS4_1CILi128EEESB_NSA_ILi80EEESC_EEENS1_10collective6NoMaskEEEEEvNT_6ParamsE)
        .other          _ZN7cutlass13device_kernelINS_4fmha6kernel36Sm100FmhaBwdKernelTmaWarpSpecializedIN4cute5tupleIJiiiiNS5_IJNS5_IJiiEEEiEEEEEENS_10bfloat16_tEfNS5_IJNS4_1CILi128EEESB_NSA_ILi80EEESC_EEENS1_10collective6NoMaskEEEEEvNT_6ParamsE,@"STO_CUDA_ENTRY STV_DEFAULT"
_ZN7cutlass13device_kernelINS_4fmha6kernel36Sm100FmhaBwdKernelTmaWarpSpecializedIN4cute5tupleIJiiiiNS5_IJNS5_IJiiEEEiEEEEEENS_10bfloat16_tEfNS5_IJNS4_1CILi128EEESB_NSA_ILi80EEESC_EEENS1_10collective6NoMaskEEEEEvNT_6ParamsE:
[----:B------:R-:W1:Y:S02]  /*0000*/  LDC R1, c[0x0][0x37c] ;  /* 0x0000df00ff017b82 */ /* 0x000e640000000800 */
[----:B-1----:R-:W-:Y:S01]  /*0010*/  IADD3 R1, PT, PT, R1, -0x18, RZ ;  /* 0xffffffe801017810 */ /* 0x002fe20007ffe0ff */
[----:B------:R-:W1:Y:S01]  /*0020*/  S2R R15, SR_TID.X ;  /* 0x00000000000f7919 */ /* 0x000e620000002100 */
[----:B------:R-:W-:Y:S01]  /*0030*/  UMOV UR5, 0x33334444 ;  /* 0x3333444400057882 */ /* 0x000fe20000000000 */
[----:B------:R-:W-:Y:S01]  /*0040*/  ELECT P0, URZ, PT ;  /* 0x0000000000ff782f */ /* 0x000fe20003800000 */
[----:B------:R-:W-:Y:S01]  /*0050*/  BSSY.RECONVERGENT B0, `(.L_x_0) ;  /* 0x0000031000007945 */ /* 0x000fe20003800200 */
[--C-:B-1----:R-:W-:Y:S01]  /*0060*/  SHF.R.U32.HI R4, RZ, 0x5, R15.reuse ;  /* 0x00000005ff047819 */ /* 0x102fe2000001160f */
[----:B------:R-:W-:-:S04]  /*0070*/  IMAD.MOV.U32 R2, RZ, RZ, R15 ;  /* 0x000000ffff027224 */ /* 0x000fc800078e000f */
[----:B------:R-:W1:Y:S02]  /*0080*/  SHFL.IDX PT, R0, R4, RZ, 0x1f ;  /* 0x00001fff04007589 */ /* 0x000e6400000e0000 */
[----:B-1----:R-:W-:-:S13]  /*0090*/  R2UR UR39, R0 ;  /* 0x00000000002772ca */ /* 0x002fda00000e0000 */
[----:B------:R-:W-:-:S04]  /*00a0*/  USHF.L.U32 UR4, UR39, 0x2, URZ ;  /* 0x0000000227047899 */ /* 0x000fc800080006ff */
[----:B------:R-:W-:-:S04]  /*00b0*/  USHF.R.U64 UR4, UR5, UR4, 0x123333 ;  /* 0x0012333305047499 */ /* 0x000fc80008001204 */
[----:B------:R-:W-:-:S06]  /*00c0*/  ULOP3.LUT UR6, UR4, 0x7, URZ, 0xc0, !UPT ;  /* 0x0000000704067892 */ /* 0x000fcc000f8ec0ff */
[----:B------:R-:W-:Y:S02]  /*00d0*/  IMAD.U32 R0, RZ, RZ, UR6 ;  /* 0x00000006ff007e24 */ /* 0x000fe4000f8e00ff */
[----:B------:R-:W-:-:S03]  /*00e0*/  IMAD.U32 R3, RZ, RZ, UR6 ;  /* 0x00000006ff037e24 */ /* 0x000fc6000f8e00ff */
[----:B------:R-:W-:-:S04]  /*00f0*/  ISETP.NE.OR P1, PT, R0, 0x1, !P0 ;  /* 0x000000010000780c */ /* 0x000fc80004725670 */
[----:B------:R-:W-:-:S09]  /*0100*/  P2R R7, PR, RZ, 0x2 ;  /* 0x00000002ff077803 */ /* 0x000fd20000000000 */
[----:B------:R-:W-:Y:S05]  /*0110*/  @P1 BRA `(.L_x_1) ;  /* 0x0000000000381947 */ /* 0x000fea0003800000 */
[----:B------:R-:W1:Y:S02]  /*0120*/  LDCU.64 UR4, c[0x0][0x348] ;  /* 0x00006900ff0477ac */ /* 0x000e640008000a00 */
[----:B-1----:R-:W-:Y:S02]  /*0130*/  UIADD3 UR10, UP3, UPT, UR4, 0x300, URZ ;  /* 0x00000300040a7890 */ /* 0x002fe4000ff7e0ff */
[----:B------:R-:W-:Y:S02]  /*0140*/  UIADD3 UR8, UP2, UPT, UR4, 0x100, URZ ;  /* 0x0000010004087890 */ /* 0x000fe4000ff5e0ff */
[----:B------:R-:W-:Y:S02]  /*0150*/  UIADD3 UR6, UP1, UPT, UR4, 0x200, URZ ;  /* 0x0000020004067890 */ /* 0x000fe4000ff3e0ff */
[----:B------:R-:W-:Y:S02]  /*0160*/  UIADD3 UR4, UP0, UPT, UR4, 0x400, URZ ;  /* 0x0000040004047890 */ /* 0x000fe4000ff1e0ff */
[----:B------:R-:W-:-:S02]  /*0170*/  UIADD3.X UR11, UPT, UPT, URZ, UR5, URZ, UP3, !UPT ;  /* 0x00000005ff0b7290 */ /* 0x000fc40009ffe4ff */
[----:B------:R-:W-:Y:S02]  /*0180*/  UIADD3.X UR9, UPT, UPT, URZ, UR5, URZ, UP2, !UPT ;  /* 0x00000005ff097290 */ /* 0x000fe400097fe4ff */
[----:B------:R-:W-:Y:S02]  /*0190*/  UIADD3.X UR7, UPT, UPT, URZ, UR5, URZ, UP1, !UPT ;  /* 0x00000005ff077290 */ /* 0x000fe40008ffe4ff */
[----:B------:R-:W-:-:S03]  /*01a0*/  UIADD3.X UR5, UPT, UPT, URZ, UR5, URZ, UP0, !UPT ;  /* 0x00000005ff057290 */ /* 0x000fc600087fe4ff */
[----:B------:R1:W-:Y:S02]  /*01b0*/  UTMACCTL.PF [UR10] ;  /* 0x000000000a0079b9 */ /* 0x0003e40008040000 */
[----:B------:R1:W-:Y:S02]  /*01c0*/  UTMACCTL.PF [UR8] ;  /* 0x00000000080079b9 */ /* 0x0003e40008040000 */
[----:B------:R1:W-:Y:S02]  /*01d0*/  UTMACCTL.PF [UR6] ;  /* 0x00000000060079b9 */ /* 0x0003e40008040000 */
[----:B------:R1:W-:Y:S02]  /*01e0*/  UTMACCTL.PF [UR4] ;  /* 0x00000000040079b9 */ /* 0x0003e40008040000 */
[----:B-1----:R-:W-:Y:S05]  /*01f0*/  BRA `(.L_x_2) ;  /* 0x00000000002c7947 */ /* 0x002fea0003800000 */
.L_x_1:
[----:B------:R-:W-:-:S13]  /*0200*/  R2UR UR4, R3 ;  /* 0x00000000030472ca */ /* 0x000fda00000e0000 */
[----:B------:R-:W-:-:S09]  /*0210*/  UISETP.NE.AND UP0, UPT, UR4, 0x2, UPT ;  /* 0x000000020400788c */ /* 0x000fd2000bf05270 */
[----:B------:R-:W-:Y:S05]  /*0220*/  BRA.U !UP0, `(.L_x_3) ;  /* 0x0000000108387547 */ /* 0x000fea000b800000 */
[----:B------:R-:W-:Y:S02]  /*0230*/  R2UR UR4, R3 ;  /* 0x00000000030472ca */ /* 0x000fe400000e0000 */
[----:B------:R-:W-:Y:S02]  /*0240*/  PLOP3.LUT P0, PT, PT, PT, PT, 0x80, 0x8 ;  /* 0x000000000008781c */ /* 0x000fe40003f0f070 */
[----:B------:R-:W-:Y:S02]  /*0250*/  PLOP3.LUT P2, PT, PT, PT, PT, 0x80, 0x8 ;  /* 0x000000000008781c */ /* 0x000fe40003f4f070 */
[----:B------:R-:W-:Y:S02]  /*0260*/  PLOP3.LUT P1, PT, PT, PT, PT, 0x8, 0x80 ;  /* 0x000000000080781c */ /* 0x000fe40003f2e170 */
[----:B------:R-:W-:Y:S02]  /*0270*/  PLOP3.LUT P4, PT, PT, PT, PT, 0x80, 0x8 ;  /* 0x000000000008781c */ /* 0x000fe40003f8f070 */
[----:B------:R-:W-:-:S03]  /*0280*/  P2R R6, PR, RZ, 0x1 ;  /* 0x00000001ff067803 */ /* 0x000fc60000000000 */
[----:B------:R-:W-:-:S09]  /*0290*/  UISETP.NE.AND UP0, UPT, UR4, 0x1, UPT ;  /* 0x000000010400788c */ /* 0x000fd2000bf05270 */
[----:B------:R-:W-:Y:S05]  /*02a0*/  BRA.U UP0, `(.L_x_4) ;  /* 0x00000001002c7547 */ /* 0x000fea000b800000 */
.L_x_2:
[----:B------:R-:W-:Y:S02]  /*02b0*/  PLOP3.LUT P0, PT, PT, PT, PT, 0x8, 0x80 ;  /* 0x000000000080781c */ /* 0x000fe40003f0e170 */
[----:B------:R-:W-:Y:S02]  /*02c0*/  PLOP3.LUT P2, PT, PT, PT, PT, 0x80, 0x8 ;  /* 0x000000000008781c */ /* 0x000fe40003f4f070 */
[----:B------:R-:W-:Y:S02]  /*02d0*/  PLOP3.LUT P1, PT, PT, PT, PT, 0x8, 0x80 ;  /* 0x000000000080781c */ /* 0x000fe40003f2e170 */
[----:B------:R-:W-:Y:S02]  /*02e0*/  PLOP3.LUT P4, PT, PT, PT, PT, 0x8, 0x80 ;  /* 0x000000000080781c */ /* 0x000fe40003f8e170 */
[----:B------:R-:W-:Y:S01]  /*02f0*/  P2R R6, PR, RZ, 0x1 ;  /* 0x00000001ff067803 */ /* 0x000fe20000000000 */
[----:B------:R-:W-:Y:S05]  /*0300*/  BRA `(.L_x_4) ;  /* 0x0000000000147947 */ /* 0x000fea0003800000 */
.L_x_3:
[----:B------:R-:W-:Y:S02]  /*0310*/  PLOP3.LUT P0, PT, PT, PT, PT, 0x80, 0x8 ;  /* 0x000000000008781c */ /* 0x000fe40003f0f070 */
[----:B------:R-:W-:Y:S02]  /*0320*/  PLOP3.LUT P2, PT, PT, PT, PT, 0x8, 0x80 ;  /* 0x000000000080781c */ /* 0x000fe40003f4e170 */
[----:B------:R-:W-:Y:S02]  /*0330*/  PLOP3.LUT P1, PT, PT, PT, PT, 0x80, 0x8 ;  /* 0x000000000008781c */ /* 0x000fe40003f2f070 */
[----:B------:R-:W-:Y:S02]  /*0340*/  PLOP3.LUT P4, PT, PT, PT, PT, 0x8, 0x80 ;  /* 0x000000000080781c */ /* 0x000fe40003f8e170 */
[----:B------:R-:W-:-:S11]  /*0350*/  P2R R6, PR, RZ, 0x1 ;  /* 0x00000001ff067803 */ /* 0x000fd60000000000 */
.L_x_4:
[----:B------:R-:W-:Y:S05]  /*0360*/  BSYNC.RECONVERGENT B0 ;  /* 0x0000000000007941 */ /* 0x000fea0003800200 */
.L_x_0:
[----:B------:R-:W1:Y:S01]  /*0370*/  SHFL.IDX PT, R0, R4, RZ, 0x1f ;  /* 0x00001fff04007589 */ /* 0x000e6200000e0000 */
[----:B------:R-:W-:-:S13]  /*0380*/  R2UR UR4, R3 ;  /* 0x00000000030472ca */ /* 0x000fda00000e0000 */
[----:B------:R-:W-:Y:S01]  /*0390*/  UISETP.NE.AND UP0, UPT, UR4, 0x2, UPT ;  /* 0x000000020400788c */ /* 0x000fe2000bf05270 */
[----:B-1----:R-:W-:-:S13]  /*03a0*/  ISETP.NE.AND P0, PT, R0, RZ, PT ;  /* 0x000000ff0000720c */ /* 0x002fda0003f05270 */
[----:B------:R-:W-:Y:S05]  /*03b0*/  @P0 BRA `(.L_x_5) ;  /* 0x0000000000380947 */ /* 0x000fea0003800000 */
[----:B------:R-:W1:Y:S01]  /*03c0*/  S2UR UR4, SR_CgaCtaId ;  /* 0x00000000000479c3 */ /* 0x000e620000008800 */
[----:B------:R-:W-:Y:S01]  /*03d0*/  UMOV UR5, 0x400 ;  /* 0x0000040000057882 */ /* 0x000fe20000000000 */
[----:B------:R-:W-:Y:S01]  /*03e0*/  UMOV UR6, 0x1 ;  /* 0x0000000100067882 */ /* 0x000fe20000000000 */
[----:B------:R-:W-:Y:S01]  /*03f0*/  ELECT P0, URZ, PT ;  /* 0x0000000000ff782f */ /* 0x000fe20003800000 */
[----:B------:R-:W-:-:S04]  /*0400*/  UIADD3 UR6, UPT, UPT, -UR6, 0x100000, URZ ;  /* 0x0010000006067890 */ /* 0x000fc8000fffe1ff */
[----:B------:R-:W-:Y:S02]  /*0410*/  USHF.L.U32 UR7, UR6, 0xb, URZ ;  /* 0x0000000b06077899 */ /* 0x000fe400080006ff */
[----:B------:R-:W-:Y:S02]  /*0420*/  USHF.L.U32 UR6, UR6, 0x1, URZ ;  /* 0x0000000106067899 */ /* 0x000fe400080006ff */
[----:B-1----:R-:W-:Y:S01]  /*0430*/  ULEA UR4, UR4, UR5, 0x18 ;  /* 0x0000000504047291 */ /* 0x002fe2000f8ec0ff */
[----:B------:R-:W1:Y:S11]  /*0440*/  FENCE.VIEW.ASYNC.S ;  /* 0x00000000000073c6 */ /* 0x000e760000000000 */
[----:B-1----:R1:W2:Y:S01]  /*0450*/  SYNCS.EXCH.64 URZ, [UR4+0x29800], UR6 ;  /* 0x0298000604ff75b2 */ /* 0x0022a20008000100 */
[----:B------:R1:W3:Y:S01]  /*0460*/  SYNCS.EXCH.64 URZ, [UR4+0x29810], UR6 ;  /* 0x0298100604ff75b2 */ /* 0x0002e20008000100 */
[----:B------:R1:W4:Y:S01]  /*0470*/  SYNCS.EXCH.64 URZ, [UR4+0x29808], UR6 ;  /* 0x0298080604ff75b2 */ /* 0x0003220008000100 */
[----:B------:R1:W1:Y:S01]  /*0480*/  SYNCS.EXCH.64 URZ, [UR4+0x29818], UR6 ;  /* 0x0298180604ff75b2 */ /* 0x0002620008000100 */
[----:B------:R-:W-:Y:S01]  /*0490*/  NOP ;  /* 0x0000000000007918 */ /* 0x000fe20000000000 */
.L_x_5:
[----:B------:R-:W-:Y:S01]  /*04a0*/  NOP ;  /* 0x0000000000007918 */ /* 0x000fe20000000000 */
[----:B------:R-:W-:Y:S05]  /*04b0*/  BRA.U !UP0, `(.L_x_6) ;  /* 0x00000001082c7547 */ /* 0x000fea000b800000 */
[----:B-1----:R-:W-:Y:S01]  /*04c0*/  R2UR UR4, R3 ;  /* 0x00000000030472ca */ /* 0x002fe200000e0000 */
[----:B------:R-:W-:Y:S02]  /*04d0*/  UPLOP3.LUT UP4, UPT, UPT, UPT, UPT, 0x80, 0x8 ;  /* 0x000000000008789c */ /* 0x000fe40003f8f070 */
[----:B------:R-:W-:Y:S02]  /*04e0*/  UPLOP3.LUT UP3, UPT, UPT, UPT, UPT, 0x40, 0x4 ;  /* 0x000000000004789c */ /* 0x000fe40003f6e870 */
[----:B------:R-:W-:Y:S02]  /*04f0*/  UPLOP3.LUT UP2, UPT, UPT, UPT, UPT, 0x80, 0x8 ;  /* 0x000000000008789c */ /* 0x000fe40003f4f070 */
[----:B------:R-:W-:-:S06]  /*0500*/  UPLOP3.LUT UP1, UPT, UPT, UPT, UPT, 0x80, 0x8 ;  /* 0x000000000008789c */ /* 0x000fcc0003f2f070 */
[----:B------:R-:W-:-:S09]  /*0510*/  UISETP.NE.AND UP0, UPT, UR4, 0x1, UPT ;  /* 0x000000010400788c */ /* 0x000fd2000bf05270 */
[----:B------:R-:W-:Y:S05]  /*0520*/  BRA.U UP0, `(.L_x_7) ;  /* 0x0000000100207547 */ /* 0x000fea000b800000 */
[----:B------:R-:W-:Y:S02]  /*0530*/  UPLOP3.LUT UP3, UPT, UPT, UPT, UPT, 0x40, 0x4 ;  /* 0x000000000004789c */ /* 0x000fe40003f6e870 */
[----:B------:R-:W-:Y:S02]  /*0540*/  UPLOP3.LUT UP2, UPT, UPT, UPT, UPT, 0x40, 0x4 ;  /* 0x000000000004789c */ /* 0x000fe40003f4e870 */
[----:B------:R-:W-:Y:S01]  /*0550*/  UPLOP3.LUT UP1, UPT, UPT, UPT, UPT, 0x40, 0x4 ;  /* 0x000000000004789c */ /* 0x000fe20003f2e870 */
[----:B------:R-:W-:Y:S05]  /*0560*/  BRA `(.L_x_7) ;  /* 0x0000000000107947 */ /* 0x000fea0003800000 */
.L_x_6:
[----:B------:R-:W-:Y:S02]  /*0570*/  UPLOP3.LUT UP4, UPT, UPT, UPT, UPT, 0x40, 0x4 ;  /* 0x000000000004789c */ /* 0x000fe40003f8e870 */
[----:B------:R-:W-:Y:S02]  /*0580*/  UPLOP3.LUT UP3, UPT, UPT, UPT, UPT, 0x80, 0x8 ;  /* 0x000000000008789c */ /* 0x000fe40003f6f070 */
[----:B------:R-:W-:Y:S02]  /*0590*/  UPLOP3.LUT UP2, UPT, UPT, UPT, UPT, 0x40, 0x4 ;  /* 0x000000000004789c */ /* 0x000fe40003f4e870 */
[----:B------:R-:W-:Y:S02]  /*05a0*/  UPLOP3.LUT UP1, UPT, UPT, UPT, UPT, 0x80, 0x8 ;  /* 0x000000000008789c */ /* 0x000fe40003f2f070 */
.L_x_7:
[----:B------:R-:W5:Y:S02]  /*05b0*/  SHFL.IDX PT, R0, R4, RZ, 0x1f ;  /* 0x00001fff04007589 */ /* 0x000f6400000e0000 */
[----:B-----5:R-:W-:-:S13]  /*05c0*/  ISETP.NE.AND P0, PT, R0, 0x1, PT ;  /* 0x000000010000780c */ /* 0x020fda0003f05270 */
[----:B------:R-:W-:Y:S05]  /*05d0*/  @P0 BRA `(.L_x_8) ;  /* 0x0000000000300947 */ /* 0x000fea0003800000 */
[----:B-1----:R-:W1:Y:S01]  /*05e0*/  S2UR UR4, SR_CgaCtaId ;  /* 0x00000000000479c3 */ /* 0x002e620000008800 */
[----:B------:R-:W-:Y:S01]  /*05f0*/  UMOV UR6, 0x400 ;  /* 0x0000040000067882 */ /* 0x000fe20000000000 */
[----:B------:R-:W-:Y:S01]  /*0600*/  UMOV UR5, 0x1 ;  /* 0x0000000100057882 */ /* 0x000fe20000000000 */
[----:B------:R-:W-:Y:S01]  /*0610*/  ELECT P0, URZ, PT ;  /* 0x0000000000ff782f */ /* 0x000fe20003800000 */
[----:B-1----:R-:W-:Y:S02]  /*0620*/  ULEA UR6, UR4, UR6, 0x18 ;  /* 0x0000000604067291 */ /* 0x002fe4000f8ec0ff */
[----:B------:R-:W-:-:S04]  /*0630*/  UIADD3 UR4, UPT, UPT, -UR5, 0x100000, URZ ;  /* 0x0010000005047890 */ /* 0x000fc8000fffe1ff */
[----:B------:R-:W-:Y:S02]  /*0640*/  USHF.L.U32 UR5, UR4, 0xb, URZ ;  /* 0x0000000b04057899 */ /* 0x000fe400080006ff */
[----:B------:R-:W-:Y:S01]  /*0650*/  USHF.L.U32 UR4, UR4, 0x1, URZ ;  /* 0x0000000104047899 */ /* 0x000fe200080006ff */
[----:B------:R-:W1:Y:S11]  /*0660*/  FENCE.VIEW.ASYNC.S ;  /* 0x00000000000073c6 */ /* 0x000e760000000000 */
[----:B-1----:R1:W1:Y:S01]  /*0670*/  SYNCS.EXCH.64 URZ, [UR6+0x29820], UR4 ;  /* 0x0298200406ff75b2 */ /* 0x0022620008000100 */
[----:B------:R1:W1:Y:S01]  /*0680*/  SYNCS.EXCH.64 URZ, [UR6+0x29828], UR4 ;  /* 0x0298280406ff75b2 */ /* 0x0002620008000100 */
[----:B------:R-:W-:Y:S01]  /*0690*/  NOP ;  /* 0x0000000000007918 */ /* 0x000fe20000000000 */
.L_x_8:
[----:B------:R-:W5:Y:S01]  /*06a0*/  SHFL.IDX PT, R0, R4, RZ, 0x1f ;  /* 0x00001fff04007589 */ /* 0x000f6200000e0000 */
[----:B------:R-:W-:Y:S01]  /*06b0*/  NOP ;  /* 0x0000000000007918 */ /* 0x000fe20000000000 */
[----:B-----5:R-:W-:-:S13]  /*06c0*/  ISETP.NE.AND P0, PT, R0, 0x2, PT ;  /* 0x000000020000780c */ /* 0x020fda0003f05270 */
[----:B------:R-:W-:Y:S05]  /*06d0*/  @P0 BRA `(.L_x_9) ;  /* 0x0000000000400947 */ /* 0x000fea0003800000 */
[----:B-1----:R-:W1:Y:S01]  /*06e0*/  S2UR UR4, SR_CgaCtaId ;  /* 0x00000000000479c3 */ /* 0x002e620000008800 */
[----:B------:R-:W-:Y:S01]  /*06f0*/  UMOV UR5, 0x400 ;  /* 0x0000040000057882 */ /* 0x000fe20000000000 */
[----:B------:R-:W-:Y:S01]  /*0700*/  UMOV UR8, 0x20 ;  /* 0x0000002000087882 */ /* 0x000fe20000000000 */
[----:B------:R-:W-:Y:S01]  /*0710*/  UMOV UR6, 0x100 ;  /* 0x0000010000067882 */ /* 0x000fe20000000000 */
[----:B------:R-:W-:-:S04]  /*0720*/  UIADD3 UR8, UPT, UPT, -UR8, 0x100000, URZ ;  /* 0x0010000008087890 */ /* 0x000fc8000fffe1ff */
[----:B------:R-:W-:Y:S02]  /*0730*/  USHF.L.U32 UR9, UR8, 0xb, URZ ;  /* 0x0000000b08097899 */ /* 0x000fe400080006ff */
[----:B------:R-:W-:Y:S02]  /*0740*/  USHF.L.U32 UR8, UR8, 0x1, URZ ;  /* 0x0000000108087899 */ /* 0x000fe400080006ff */
[----:B------:R-:W-:-:S04]  /*0750*/  UIADD3 UR6, UPT, UPT, -UR6, 0x100000, URZ ;  /* 0x0010000006067890 */ /* 0x000fc8000fffe1ff */
[----:B------:R-:W-:Y:S02]  /*0760*/  USHF.L.U32 UR7, UR6, 0xb, URZ ;  /* 0x0000000b06077899 */ /* 0x000fe400080006ff */
[----:B------:R-:W-:Y:S01]  /*0770*/  USHF.L.U32 UR6, UR6, 0x1, URZ ;  /* 0x0000000106067899 */ /* 0x000fe200080006ff */
[----:B------:R-:W-:Y:S01]  /*0780*/  ELECT P0, URZ, PT ;  /* 0x0000000000ff782f */ /* 0x000fe20003800000 */
[----:B-1----:R-:W-:Y:S01]  /*0790*/  ULEA UR4, UR4, UR5, 0x18 ;  /* 0x0000000504047291 */ /* 0x002fe2000f8ec0ff */
[----:B------:R-:W1:Y:S11]  /*07a0*/  FENCE.VIEW.ASYNC.S ;  /* 0x00000000000073c6 */ /* 0x000e760000000000 */
[----:B-1----:R1:W1:Y:S01]  /*07b0*/  SYNCS.EXCH.64 URZ, [UR4+0x29830], UR8 ;  /* 0x0298300804ff75b2 */ /* 0x0022620008000100 */
[----:B------:R1:W1:Y:S01]  /*07c0*/  SYNCS.EXCH.64 URZ, [UR4+0x29838], UR6 ;  /* 0x0298380604ff75b2 */ /* 0x0002620008000100 */
[----:B------:R-:W-:Y:S01]  /*07d0*/  NOP ;  /* 0x0000000000007918 */ /* 0x000fe20000000000 */
.L_x_9:
        /* <DEDUP_REMOVED lines=20> */
.L_x_10:
        /* <DEDUP_REMOVED lines=20> */
.L_x_11:
        /* <DEDUP_REMOVED lines=20> */
.L_x_12:
        /* <DEDUP_REMOVED lines=20> */
.L_x_13:
        /* <DEDUP_REMOVED lines=20> */
.L_x_14:
        /* <DEDUP_REMOVED lines=20> */
.L_x_15:
        /* <DEDUP_REMOVED lines=19> */
[----:B------:R1:W1:Y:S01]  /*1090*/  SYNCS.EXCH.64 URZ, [UR4+0x298a8], UR8 ;  /* 0x0298a80804ff75b2 */ /* 0x0002620008000100 */
[----:B------:R1:W1:Y:S01]  /*10a0*/  SYNCS.EXCH.64 URZ, [UR4+0x298b8], UR6 ;  /* 0x0298b80604ff75b2 */ /* 0x0002620008000100 */
[----:B------:R-:W-:Y:S01]  /*10b0*/  NOP ;  /* 0x0000000000007918 */ /* 0x000fe20000000000 */
.L_x_16:
[----:B------:R-:W-:Y:S01]  /*10c0*/  NOP ;  /* 0x0000000000007918 */ /* 0x000fe20000000000 */
[----:B------:R-:W5:Y:S08]  /*10d0*/  LDC.64 R4, c[0x0][0x380] ;  /* 0x0000e000ff047b82 */ /* 0x000f700000000a00 */
[----:B------:R-:W2:Y:S08]  /*10e0*/  S2UR UR51, SR_CTAID.X ;  /* 0x00000000003379c3 */ /* 0x000eb00000002500 */
[----:B------:R-:W1:Y:S08]  /*10f0*/  S2UR UR45, SR_CTAID.Y ;  /* 0x00000000002d79c3 */ /* 0x000e700000002600 */
[----:B------:R-:W1:Y:S01]  /*1100*/  S2UR UR46, SR_CTAID.Z ;  /* 0x00000000002e79c3 */ /* 0x000e620000002700 */
[----:B-----5:R-:W-:-:S05]  /*1110*/  VIADD R8, R4, 0x7f ;  /* 0x0000007f04087836 */ /* 0x020fca0000000000 */
[----:B------:R-:W-:Y:S01]  /*1120*/  SHF.R.S32.HI R0, RZ, 0x1f, R8 ;  /* 0x0000001fff007819 */ /* 0x000fe20000011408 */
[----:B--2---:R-:W-:-:S03]  /*1130*/  USHF.L.U32 UR51, UR51, 0x7, URZ ;  /* 0x0000000733337899 */ /* 0x004fc600080006ff */
[----:B------:R-:W-:Y:S01]  /*1140*/  LEA.HI R0, R0, R8, RZ, 0x7 ;  /* 0x0000000800007211 */ /* 0x000fe200078f38ff */
[----:B-1-34-:R-:W-:Y:S08]  /*1150*/  BAR.SYNC.DEFER_BLOCKING 0x0 ;  /* 0x0000000000007b1d */ /* 0x01aff00000010000 */
[----:B------:R-:W-:Y:S01]  /*1160*/  BAR.SYNC.DEFER_BLOCKING 0x0 ;  /* 0x0000000000007b1d */ /* 0x000fe20000010000 */
[----:B------:R-:W-:-:S02]  /*1170*/  ISETP.LE.U32.AND P0, PT, R5, UR51, PT ;  /* 0x0000003305007c0c */ /* 0x000fc4000bf03070 */
[----:B------:R-:W-:-:S11]  /*1180*/  SHF.R.S32.HI R0, RZ, 0x7, R0 ;  /* 0x00000007ff007819 */ /* 0x000fd60000011400 */
[----:B------:R-:W-:Y:S05]  /*1190*/  @P0 EXIT ;  /* 0x000000000000094d */ /* 0x000fea0003800000 */
[----:B------:R-:W1:Y:S01]  /*11a0*/  LDCU UR4, c[0x0][0x390] ;  /* 0x00007200ff0477ac */ /* 0x000e620008000800 */
[----:B------:R-:W2:Y:S01]  /*11b0*/  LDCU.64 UR54, c[0x0][0x358] ;  /* 0x00006b00ff3677ac */ /* 0x000ea20008000a00 */
[----:B-1----:R-:W-:-:S05]  /*11c0*/  IMAD R5, R0, UR4, RZ ;  /* 0x0000000400057c24 */ /* 0x002fca000f8e02ff */
[----:B------:R1:W-:Y:S01]  /*11d0*/  STL [R1], R5 ;  /* 0x0000000501007387 */ /* 0x0003e20000100800 */
[----:B------:R-:W-:-:S13]  /*11e0*/  ISETP.GT.AND P0, PT, R5, RZ, PT ;  /* 0x000000ff0500720c */ /* 0x000fda0003f04270 */
[----:B--2---:R-:W-:Y:S05]  /*11f0*/  @P0 BRA `(.L_x_17) ;  /* 0x0000000c00e00947 */ /* 0x004fea0003800000 */
[----:B------:R-:W2:Y:S01]  /*1200*/  LDC R14, c[0x0][0x360] ;  /* 0x0000d800ff0e7b82 */ /* 0x000ea20000000800 */
[----:B------:R-:W3:Y:S01]  /*1210*/  LDCU.64 UR4, c[0x0][0x988] ;  /* 0x00013100ff0477ac */ /* 0x000ee20008000a00 */
[----:B------:R-:W-:Y:S01]  /*1220*/  MOV R4, 0x1330 ;  /* 0x0000133000047802 */ /* 0x000fe20000000f00 */
[----:B------:R-:W4:Y:S01]  /*1230*/  LDCU.64 UR6, c[0x0][0x9a0] ;  /* 0x00013400ff0677ac */ /* 0x000f220008000a00 */
[----:B------:R-:W5:Y:S01]  /*1240*/  LDCU UR8, c[0x0][0x990] ;  /* 0x00013200ff0877ac */ /* 0x000f620008000800 */
[----:B------:R-:W1:Y:S01]  /*1250*/  LDCU UR9, c[0x0][0x9a8] ;  /* 0x00013500ff0977ac */ /* 0x000e620008000800 */
[----:B---3--:R-:W-:Y:S02]  /*1260*/  UIMAD UR5, UR45, UR5, URZ ;  /* 0x000000052d0572a4 */ /* 0x008fe4000f8e02ff */
[----:B----4-:R-:W-:Y:S01]  /*1270*/  UIMAD UR45, UR45, UR7, URZ ;  /* 0x000000072d2d72a4 */ /* 0x010fe2000f8e02ff */
[----:B--2---:R-:W-:Y:S01]  /*1280*/  IMAD.IADD R0, R2, 0x1, R14 ;  /* 0x0000000102007824 */ /* 0x004fe200078e020e */
[----:B------:R-:W-:Y:S01]  /*1290*/  UIMAD UR5, UR51, UR4, UR5 ;  /* 0x00000004330572a4 */ /* 0x000fe2000f8e0205 */
[----:B------:R-:W-:Y:S01]  /*12a0*/  LOP3.LUT R6, R14, 0xffff, RZ, 0xc0, !PT ;  /* 0x0000ffff0e067812 */ /* 0x000fe200078ec0ff */
[----:B------:R-:W-:Y:S01]  /*12b0*/  UIMAD UR45, UR51, UR6, UR45 ;  /* 0x00000006332d72a4 */ /* 0x000fe2000f8e022d */
[----:B------:R-:W-:Y:S01]  /*12c0*/  IMAD.MOV R0, RZ, RZ, -R0 ;  /* 0x000000ffff007224 */ /* 0x000fe200078e0a00 */
[----:B-----5:R-:W-:-:S02]  /*12d0*/  UIMAD UR5, UR46, UR8, UR5 ;  /* 0x000000082e0572a4 */ /* 0x020fc4000f8e0205 */
[----:B-1----:R-:W-:Y:S02]  /*12e0*/  UIMAD UR46, UR46, UR9, UR45 ;  /* 0x000000092e2e72a4 */ /* 0x002fe4000f8e022d */
[----:B------:R-:W-:-:S05]  /*12f0*/  PRMT R0, R0, 0x7710, RZ ;  /* 0x0000771000007816 */ /* 0x000fca00000000ff */
[----:B------:R-:W-:-:S05]  /*1300*/  VIADD R0, R0, 0x27ff ;  /* 0x000027ff00007836 */ /* 0x000fca0000000000 */
[----:B------:R-:W-:Y:S02]  /*1310*/  LOP3.LUT R0, R0, 0xffff, RZ, 0xc0, !PT ;  /* 0x0000ffff00007812 */ /* 0x000fe400078ec0ff */
[----:B------:R-:W-:Y:S05]  /*1320*/  CALL.REL.NOINC `($__internal_3_$__cuda_sm20_div_u16) ;  /* 0x000000e400b87944 */ /* 0x000fea0003c00000 */
[----:B------:R-:W-:Y:S01]  /*1330*/  LOP3.LUT R16, R16, 0x3, RZ, 0xc0, !PT ;  /* 0x0000000310107812 */ /* 0x000fe200078ec0ff */
[----:B------:R-:W1:Y:S01]  /*1340*/  LDCU UR4, c[0x0][0x388] ;  /* 0x00007100ff0477ac */ /* 0x000e620008000800 */
[----:B------:R-:W-:Y:S01]  /*1350*/  BSSY.RECONVERGENT B1, `(.L_x_18) ;  /* 0x000001d000017945 */ /* 0x000fe20003800200 */
[----:B------:R-:W-:Y:S01]  /*1360*/  IMAD.MOV.U32 R6, RZ, RZ, R2 ;  /* 0x000000ffff067224 */ /* 0x000fe200078e0002 */
[----:B------:R-:W-:-:S13]  /*1370*/  ISETP.NE.AND P0, PT, R16, 0x2, PT ;  /* 0x000000021000780c */ /* 0x000fda0003f05270 */
[----:B------:R-:W-:Y:S05]  /*1380*/  @!P0 BRA `(.L_x_19) ;  /* 0x0000000000648947 */ /* 0x000fea0003800000 */
[----:B------:R-:W2:Y:S01]  /*1390*/  LDC R5, c[0x0][0x384] ;  /* 0x0000e100ff057b82 */ /* 0x000ea20000000800 */
[----:B------:R-:W-:Y:S01]  /*13a0*/  HFMA2 R7, -RZ, RZ, 0, 0 ;  /* 0x00000000ff077431 */ /* 0x000fe200000001ff */
[----:B------:R-:W-:-:S07]  /*13b0*/  MOV R6, R2 ;  /* 0x0000000200067202 */ /* 0x000fce0000000f00 */
.L_x_22:
[----:B------:R-:W-:Y:S01]  /*13c0*/  LOP3.LUT R3, R6, 0x7f, RZ, 0xc0, !PT ;  /* 0x0000007f06037812 */ /* 0x000fe200078ec0ff */
[----:B------:R-:W-:Y:S01]  /*13d0*/  VIADD R7, R7, 0x1 ;  /* 0x0000000107077836 */ /* 0x000fe20000000000 */
[----:B------:R-:W-:Y:S03]  /*13e0*/  BSSY.RECONVERGENT B0, `(.L_x_20) ;  /* 0x0000011000007945 */ /* 0x000fe60003800200 */
[----:B------:R-:W-:Y:S01]  /*13f0*/  VIADD R4, R3, UR51 ;  /* 0x0000003303047c36 */ /* 0x000fe20008000000 */
[----:B------:R-:W-:Y:S04]  /*1400*/  LOP3.LUT R0, R7, R16, RZ, 0x3c, !PT ;  /* 0x0000001007007212 */ /* 0x000fe800078e3cff */
[----:B--2---:R-:W-:Y:S02]  /*1410*/  ISETP.GE.U32.AND P0, PT, R4, R5, PT ;  /* 0x000000050400720c */ /* 0x004fe40003f06070 */
[----:B------:R-:W-:Y:S11]  /*1420*/  ISETP.NE.AND P2, PT, R0, 0x2, PT ;  /* 0x000000020000780c */ /* 0x000ff60003f45270 */
[----:B------:R-:W-:Y:S05]  /*1430*/  @P0 BRA `(.L_x_21) ;  /* 0x00000000002c0947 */ /* 0x000fea0003800000 */
[----:B------:R-:W-:Y:S04]  /*1440*/  SHF.R.U32.HI R0, RZ, 0x7, R6 ;  /* 0x00000007ff007819 */ /* 0x000fe80000011606 */
[----:B-1----:R-:W-:Y:S11]  /*1450*/  ISETP.GE.AND P0, PT, R0, UR4, PT ;  /* 0x0000000400007c0c */ /* 0x002ff6000bf06270 */
[----:B------:R-:W-:Y:S02]  /*1460*/  @!UPT UIADD3 URZ, UPT, UPT, URZ, URZ, URZ ;  /* 0x000000fffffff290 */ /* 0x000fe4000fffe0ff */
[----:B------:R-:W1:Y:S08]  /*1470*/  @!P0 LDC R4, c[0x0][0x988] ;  /* 0x00026200ff048b82 */ /* 0x000e700000000800 */
[----:B------:R-:W2:Y:S01]  /*1480*/  @!P0 LDC.64 R8, c[0x0][0x980] ;  /* 0x00026000ff088b82 */ /* 0x000ea20000000a00 */
[----:B-1----:R-:W-:Y:S05]  /*1490*/  @!P0 IMAD R0, R3, R4, R0 ;  /* 0x0000000403008224 */ /* 0x002fea00078e0200 */
[C---:B------:R-:W-:Y:S04]  /*14a0*/  @!P0 IADD3 R3, P1, PT, R0.reuse, UR5, RZ ;  /* 0x0000000500038c10 */ /* 0x040fe8000ff3e0ff */
[----:B------:R-:W-:Y:S02]  /*14b0*/  @!P0 LEA.HI.X.SX32 R0, R0, RZ, 0x1, P1 ;  /* 0x000000ff00008211 */ /* 0x000fe400008f0eff */
[C---:B--2---:R-:W-:Y:S04]  /*14c0*/  @!P0 LEA R8, P1, R3.reuse, R8, 0x1 ;  /* 0x0000000803088211 */ /* 0x044fe800078208ff */
[----:B------:R-:W-:Y:S05]  /*14d0*/  @!P0 LEA.HI.X R9, R3, R9, R0, 0x1, P1 ;  /* 0x0000000903098211 */ /* 0x000fea00008f0c00 */
[----:B------:R2:W-:Y:S04]  /*14e0*/  @!P0 STG.E.U16 desc[UR54][R8.64], RZ ;  /* 0x000000ff08008986 */ /* 0x0005e8000c101536 */
.L_x_21:
[----:B-1----:R-:W-:Y:S05]  /*14f0*/  BSYNC.RECONVERGENT B0 ;  /* 0x0000000000007941 */ /* 0x002fea0003800200 */
.L_x_20:
[----:B------:R-:W-:Y:S01]  /*1500*/  IADD3 R6, PT, PT, R14, R6, RZ ;  /* 0x000000060e067210 */ /* 0x000fe20007ffe0ff */
[----:B------:R-:W-:Y:S06]  /*1510*/  @P2 BRA `(.L_x_22) ;  /* 0xfffffffc00a82947 */ /* 0x000fec000383ffff */
.L_x_19:
[----:B-1----:R-:W-:Y:S05]  /*1520*/  BSYNC.RECONVERGENT B1 ;  /* 0x0000000000017941 */ /* 0x002fea0003800200 */
.L_x_18:
[----:B------:R-:W1:Y:S01]  /*1530*/  LDC R17, c[0x0][0x384] ;  /* 0x0000e100ff117b82 */ /* 0x000e620000000800 */
[----:B------:R-:W-:Y:S01]  /*1540*/  BSSY.RECONVERGENT B1, `(.L_x_23) ;  /* 0x0000052000017945 */ /* 0x000fe20003800200 */
[C---:B------:R-:W-:Y:S01]  /*1550*/  LEA R5, R14.reuse, R6, 0x1 ;  /* 0x000000060e057211 */ /* 0x040fe200078e08ff */
[C---:B------:R-:W-:Y:S01]  /*1560*/  IMAD R4, R14.reuse, 0x3, R6 ;  /* 0x000000030e047824 */ /* 0x040fe200078e0206 */
[----:B------:R-:W-:Y:S01]  /*1570*/  SHF.L.U32 R15, R14, 0x2, RZ ;  /* 0x000000020e0f7819 */ /* 0x000fe200000006ff */
[----:B------:R-:W3:Y:S01]  /*1580*/  LDCU UR4, c[0x0][0x388] ;  /* 0x00007100ff0477ac */ /* 0x000ee20008000800 */
[----:B------:R-:W-:-:S07]  /*1590*/  IADD3 R3, PT, PT, R6, R14, RZ ;  /* 0x0000000e06037210 */ /* 0x000fce0007ffe0ff */
.L_x_32:
[----:B------:R-:W-:Y:S01]  /*15a0*/  LOP3.LUT R7, R6, 0x7f, RZ, 0xc0, !PT ;  /* 0x0000007f06077812 */ /* 0x000fe200078ec0ff */
[----:B------:R-:W-:Y:S01]  /*15b0*/  BSSY.RECONVERGENT B0, `(.L_x_24) ;  /* 0x0000018000007945 */ /* 0x000fe20003800200 */
[----:B--234-:R-:W-:Y:S02]  /*15c0*/  LOP3.LUT R9, R3, 0x7f, RZ, 0xc0, !PT ;  /* 0x0000007f03097812 */ /* 0x01cfe400078ec0ff */
[----:B------:R-:W-:Y:S01]  /*15d0*/  LOP3.LUT R10, R5, 0x7f, RZ, 0xc0, !PT ;  /* 0x0000007f050a7812 */ /* 0x000fe200078ec0ff */
[----:B-1----:R-:W-:Y:S01]  /*15e0*/  VIADD R13, R7, UR51 ;  /* 0x00000033070d7c36 */ /* 0x002fe20008000000 */
[----:B------:R-:W-:Y:S01]  /*15f0*/  LOP3.LUT R11, R4, 0x7f, RZ, 0xc0, !PT ;  /* 0x0000007f040b7812 */ /* 0x000fe200078ec0ff */
[----:B------:R-:W-:Y:S02]  /*1600*/  VIADD R12, R9, UR51 ;  /* 0x00000033090c7c36 */ /* 0x000fe40008000000 */
[----:B------:R-:W-:Y:S01]  /*1610*/  VIADD R8, R10, UR51 ;  /* 0x000000330a087c36 */ /* 0x000fe20008000000 */
[-C--:B-1----:R-:W-:Y:S01]  /*1620*/  ISETP.GE.U32.AND P0, PT, R13, R17.reuse, PT ;  /* 0x000000110d00720c */ /* 0x082fe20003f06070 */
[----:B------:R-:W-:Y:S01]  /*1630*/  VIADD R0, R11, UR51 ;  /* 0x000000330b007c36 */ /* 0x000fe20008000000 */
[-C--:B------:R-:W-:Y:S02]  /*1640*/  ISETP.GE.U32.AND P4, PT, R12, R17.reuse, PT ;  /* 0x000000110c00720c */ /* 0x080fe40003f86070 */
[-C--:B------:R-:W-:Y:S02]  /*1650*/  ISETP.GE.U32.AND P2, PT, R8, R17.reuse, PT ;  /* 0x000000110800720c */ /* 0x080fe40003f46070 */
[----:B------:R-:W-:Y:S07]  /*1660*/  ISETP.GE.U32.AND P1, PT, R0, R17, PT ;  /* 0x000000110000720c */ /* 0x000fee0003f26070 */
[----:B------:R-:W-:Y:S06]  /*1670*/  @P0 BRA `(.L_x_25) ;  /* 0x00000000002c0947 */ /* 0x000fec0003800000 */
[----:B------:R-:W-:Y:S04]  /*1680*/  SHF.R.U32.HI R0, RZ, 0x7, R6 ;  /* 0x00000007ff007819 */ /* 0x000fe80000011606 */
[----:B---3--:R-:W-:Y:S11]  /*1690*/  ISETP.GE.AND P0, PT, R0, UR4, PT ;  /* 0x0000000400007c0c */ /* 0x008ff6000bf06270 */
        /* <DEDUP_REMOVED lines=9> */
.L_x_25:
[----:B---3--:R-:W-:Y:S05]  /*1730*/  BSYNC.RECONVERGENT B0 ;  /* 0x0000000000007941 */ /* 0x008fea0003800200 */
.L_x_24:
[----:B------:R-:W-:Y:S04]  /*1740*/  BSSY.RECONVERGENT B0, `(.L_x_26) ;  /* 0x000000d000007945 */ /* 0x000fe80003800200 */
[----:B------:R-:W-:Y:S05]  /*1750*/  @P4 BRA `(.L_x_27) ;  /* 0x00000000002c4947 */ /* 0x000fea0003800000 */
[----:B------:R-:W-:Y:S04]  /*1760*/  SHF.R.U32.HI R0, RZ, 0x7, R3 ;  /* 0x00000007ff007819 */ /* 0x000fe80000011603 */
[----:B------:R-:W-:Y:S11]  /*1770*/  ISETP.GE.AND P0, PT, R0, UR4, PT ;  /* 0x0000000400007c0c */ /* 0x000ff6000bf06270 */
[----:B------:R-:W-:Y:S02]  /*1780*/  @!UPT UIADD3 URZ, UPT, UPT, URZ, URZ, URZ ;  /* 0x000000fffffff290 */ /* 0x000fe4000fffe0ff */
[----:B------:R-:W2:Y:S08]  /*1790*/  @!P0 LDC R7, c[0x0][0x988] ;  /* 0x00026200ff078b82 */ /* 0x000eb00000000800 */
[----:B-1----:R-:W1:Y:S01]  /*17a0*/  @!P0 LDC.64 R12, c[0x0][0x980] ;  /* 0x00026000ff0c8b82 */ /* 0x002e620000000a00 */
[----:B--2---:R-:W-:Y:S05]  /*17b0*/  @!P0 IMAD R0, R9, R7, R0 ;  /* 0x0000000709008224 */ /* 0x004fea00078e0200 */
[C---:B------:R-:W-:Y:S04]  /*17c0*/  @!P0 IADD3 R7, P3, PT, R0.reuse, UR5, RZ ;  /* 0x0000000500078c10 */ /* 0x040fe8000ff7e0ff */
[----:B------:R-:W-:Y:S02]  /*17d0*/  @!P0 LEA.HI.X.SX32 R0, R0, RZ, 0x1, P3 ;  /* 0x000000ff00008211 */ /* 0x000fe400018f0eff */
[C---:B-1----:R-:W-:Y:S04]  /*17e0*/  @!P0 LEA R12, P3, R7.reuse, R12, 0x1 ;  /* 0x0000000c070c8211 */ /* 0x042fe800078608ff */
[----:B------:R-:W-:Y:S05]  /*17f0*/  @!P0 LEA.HI.X R13, R7, R13, R0, 0x1, P3 ;  /* 0x0000000d070d8211 */ /* 0x000fea00018f0c00 */
[----:B------:R2:W-:Y:S04]  /*1800*/  @!P0 STG.E.U16 desc[UR54][R12.64], RZ ;  /* 0x000000ff0c008986 */ /* 0x0005e8000c101536 */
.L_x_27:
[----:B------:R-:W-:Y:S05]  /*1810*/  BSYNC.RECONVERGENT B0 ;  /* 0x0000000000007941 */ /* 0x000fea0003800200 */
.L_x_26:
[----:B------:R-:W-:Y:S04]  /*1820*/  BSSY.RECONVERGENT B0, `(.L_x_28) ;  /* 0x000000d000007945 */ /* 0x000fe80003800200 */
[----:B------:R-:W-:Y:S05]  /*1830*/  @P2 BRA `(.L_x_29) ;  /* 0x00000000002c2947 */ /* 0x000fea0003800000 */
[----:B------:R-:W-:Y:S04]  /*1840*/  SHF.R.U32.HI R0, RZ, 0x7, R5 ;  /* 0x00000007ff007819 */ /* 0x000fe80000011605 */
[----:B------:R-:W-:Y:S11]  /*1850*/  ISETP.GE.AND P0, PT, R0, UR4, PT ;  /* 0x0000000400007c0c */ /* 0x000ff6000bf06270 */
[----:B------:R-:W-:Y:S02]  /*1860*/  @!UPT UIADD3 URZ, UPT, UPT, URZ, URZ, URZ ;  /* 0x000000fffffff290 */ /* 0x000fe4000fffe0ff */
[----:B------:R-:W3:Y:S08]  /*1870*/  @!P0 LDC R7, c[0x0][0x988] ;  /* 0x00026200ff078b82 */ /* 0x000ef00000000800 */
[----:B------:R-:W4:Y:S01]  /*1880*/  @!P0 LDC.64 R8, c[0x0][0x980] ;  /* 0x00026000ff088b82 */ /* 0x000f220000000a00 */
[----:B---3--:R-:W-:Y:S05]  /*1890*/  @!P0 IMAD R0, R10, R7, R0 ;  /* 0x000000070a008224 */ /* 0x008fea00078e0200 */
[C---:B------:R-:W-:Y:S04]  /*18a0*/  @!P0 IADD3 R7, P2, PT, R0.reuse, UR5, RZ ;  /* 0x0000000500078c10 */ /* 0x040fe8000ff5e0ff */
[----:B------:R-:W-:Y:S02]  /*18b0*/  @!P0 LEA.HI.X.SX32 R0, R0, RZ, 0x1, P2 ;  /* 0x000000ff00008211 */ /* 0x000fe400010f0eff */
[C---:B----4-:R-:W-:Y:S04]  /*18c0*/  @!P0 LEA R8, P2, R7.reuse, R8, 0x1 ;  /* 0x0000000807088211 */ /* 0x050fe800078408ff */
[----:B------:R-:W-:Y:S05]  /*18d0*/  @!P0 LEA.HI.X R9, R7, R9, R0, 0x1, P2 ;  /* 0x0000000907098211 */ /* 0x000fea00010f0c00 */
[----:B------:R3:W-:Y:S04]  /*18e0*/  @!P0 STG.E.U16 desc[UR54][R8.64], RZ ;  /* 0x000000ff08008986 */ /* 0x0007e8000c101536 */
.L_x_29:
[----:B------:R-:W-:Y:S05]  /*18f0*/  BSYNC.RECONVERGENT B0 ;  /* 0x0000000000007941 */ /* 0x000fea0003800200 */
.L_x_28:
[----:B------:R-:W-:Y:S01]  /*1900*/  IADD3 R7, PT, PT, R14, R6, R14 ;  /* 0x000000060e077210 */ /* 0x000fe20007ffe00e */
[----:B------:R-:W-:Y:S04]  /*1910*/  BSSY.RECONVERGENT B0, `(.L_x_30) ;  /* 0x000000d000007945 */ /* 0x000fe80003800200 */
[----:B------:R-:W-:Y:S05]  /*1920*/  @P1 BRA `(.L_x_31) ;  /* 0x00000000002c1947 */ /* 0x000fea0003800000 */
[----:B------:R-:W-:Y:S04]  /*1930*/  SHF.R.U32.HI R0, RZ, 0x7, R4 ;  /* 0x00000007ff007819 */ /* 0x000fe80000011604 */
[----:B------:R-:W-:Y:S11]  /*1940*/  ISETP.GE.AND P0, PT, R0, UR4, PT ;  /* 0x0000000400007c0c */ /* 0x000ff6000bf06270 */
[----:B------:R-:W-:Y:S02]  /*1950*/  @!UPT UIADD3 URZ, UPT, UPT, URZ, URZ, URZ ;  /* 0x000000fffffff290 */ /* 0x000fe4000fffe0ff */
[----:B------:R-:W4:Y:S08]  /*1960*/  @!P0 LDC R6, c[0x0][0x988] ;  /* 0x00026200ff068b82 */ /* 0x000f300000000800 */
[----:B---3--:R-:W3:Y:S01]  /*1970*/  @!P0 LDC.64 R8, c[0x0][0x980] ;  /* 0x00026000ff088b82 */ /* 0x008ee20000000a00 */
[----:B----4-:R-:W-:Y:S05]  /*1980*/  @!P0 IMAD R0, R11, R6, R0 ;  /* 0x000000060b008224 */ /* 0x010fea00078e0200 */
[C---:B------:R-:W-:Y:S04]  /*1990*/  @!P0 IADD3 R6, P1, PT, R0.reuse, UR5, RZ ;  /* 0x0000000500068c10 */ /* 0x040fe8000ff3e0ff */
[----:B------:R-:W-:Y:S02]  /*19a0*/  @!P0 LEA.HI.X.SX32 R0, R0, RZ, 0x1, P1 ;  /* 0x000000ff00008211 */ /* 0x000fe400008f0eff */
[C---:B---3--:R-:W-:Y:S04]  /*19b0*/  @!P0 LEA R8, P1, R6.reuse, R8, 0x1 ;  /* 0x0000000806088211 */ /* 0x048fe800078208ff */
[----:B------:R-:W-:Y:S05]  /*19c0*/  @!P0 LEA.HI.X R9, R6, R9, R0, 0x1, P1 ;  /* 0x0000000906098211 */ /* 0x000fea00008f0c00 */
[----:B------:R4:W-:Y:S04]  /*19d0*/  @!P0 STG.E.U16 desc[UR54][R8.64], RZ ;  /* 0x000000ff08008986 */ /* 0x0009e8000c101536 */
.L_x_31:
[----:B------:R-:W-:Y:S05]  /*19e0*/  BSYNC.RECONVERGENT B0 ;  /* 0x0000000000007941 */ /* 0x000fea0003800200 */
.L_x_30:
[----:B------:R-:W-:Y:S01]  /*19f0*/  IADD3 R6, PT, PT, R14, R7, R14 ;  /* 0x000000070e067210 */ /* 0x000fe20007ffe00e */
[C---:B------:R-:W-:Y:S01]  /*1a00*/  IMAD.IADD R5, R15.reuse, 0x1, R5 ;  /* 0x000000010f057824 */ /* 0x040fe200078e0205 */
[C---:B------:R-:W-:Y:S01]  /*1a10*/  IADD3 R4, PT, PT, R15.reuse, R4, RZ ;  /* 0x000000040f047210 */ /* 0x040fe20007ffe0ff */
[----:B------:R-:W-:Y:S01]  /*1a20*/  IMAD.IADD R3, R15, 0x1, R3 ;  /* 0x000000010f037824 */ /* 0x000fe200078e0203 */
[----:B------:R-:W-:Y:S11]  /*1a30*/  ISETP.GE.U32.AND P0, PT, R6, 0x2800, PT ;  /* 0x000028000600780c */ /* 0x000ff60003f06070 */
[----:B------:R-:W-:Y:S02]  /*1a40*/  @!UPT UIADD3 URZ, UPT, UPT, URZ, URZ, URZ ;  /* 0x000000fffffff290 */ /* 0x000fe4000fffe0ff */
[----:B------:R-:W-:Y:S05]  /*1a50*/  @!P0 BRA `(.L_x_32) ;  /* 0xfffffff800d08947 */ /* 0x000fea000383ffff */
[----:B------:R-:W-:Y:S05]  /*1a60*/  BSYNC.RECONVERGENT B1 ;  /* 0x0000000000017941 */ /* 0x000fea0003800200 */
.L_x_23:
[----:B------:R-:W-:Y:S01]  /*1a70*/  ISETP.NE.AND P0, PT, R16, 0x2, PT ;  /* 0x000000021000780c */ /* 0x000fe20003f05270 */
[----:B------:R-:W1:Y:S01]  /*1a80*/  LDCU UR4, c[0x0][0x38c] ;  /* 0x00007180ff0477ac */ /* 0x000e620008000800 */
[----:B------:R-:W-:Y:S11]  /*1a90*/  BSSY.RECONVERGENT B1, `(.L_x_33) ;  /* 0x000001a000017945 */ /* 0x000ff60003800200 */
[----:B------:R-:W-:Y:S05]  /*1aa0*/  @!P0 BRA `(.L_x_34) ;  /* 0x0000000000608947 */ /* 0x000fea0003800000 */
[----:B------:R-:W1:Y:S01]  /*1ab0*/  LDC R5, c[0x0][0x384] ;  /* 0x0000e100ff057b82 */ /* 0x000e620000000800 */
[----:B---34-:R-:W-:-:S07]  /*1ac0*/  HFMA2 R8, -RZ, RZ, 0, 0 ;  /* 0x00000000ff087431 */ /* 0x018fce00000001ff */
.L_x_37:
[----:B------:R-:W-:Y:S01]  /*1ad0*/  LOP3.LUT R3, R2, 0x7f, RZ, 0xc0, !PT ;  /* 0x0000007f02037812 */ /* 0x000fe200078ec0ff */
[----:B------:R-:W-:Y:S01]  /*1ae0*/  VIADD R8, R8, 0x1 ;  /* 0x0000000108087836 */ /* 0x000fe20000000000 */
[----:B------:R-:W-:Y:S03]  /*1af0*/  BSSY.RECONVERGENT B0, `(.L_x_35) ;  /* 0x0000011000007945 */ /* 0x000fe60003800200 */
[----:B------:R-:W-:Y:S01]  /*1b00*/  VIADD R4, R3, UR51 ;  /* 0x0000003303047c36 */ /* 0x000fe20008000000 */
[----:B------:R-:W-:Y:S04]  /*1b10*/  LOP3.LUT R0, R8, R16, RZ, 0x3c, !PT ;  /* 0x0000001008007212 */ /* 0x000fe800078e3cff */
[----:B-1----:R-:W-:Y:S02]  /*1b20*/  ISETP.GE.U32.AND P0, PT, R4, R5, PT ;  /* 0x000000050400720c */ /* 0x002fe40003f06070 */
[----:B------:R-:W-:Y:S11]  /*1b30*/  ISETP.NE.AND P2, PT, R0, 0x2, PT ;  /* 0x000000020000780c */ /* 0x000ff60003f45270 */
[----:B------:R-:W-:Y:S05]  /*1b40*/  @P0 BRA `(.L_x_36) ;  /* 0x00000000002c0947 */ /* 0x000fea0003800000 */
[----:B------:R-:W-:Y:S04]  /*1b50*/  SHF.R.U32.HI R0, RZ, 0x7, R2 ;  /* 0x00000007ff007819 */ /* 0x000fe80000011602 */
[----:B------:R-:W-:Y:S11]  /*1b60*/  ISETP.GE.AND P0, PT, R0, UR4, PT ;  /* 0x0000000400007c0c */ /* 0x000ff6000bf06270 */
[----:B------:R-:W-:Y:S02]  /*1b70*/  @!UPT UIADD3 URZ, UPT, UPT, URZ, URZ, URZ ;  /* 0x000000fffffff290 */ /* 0x000fe4000fffe0ff */
[----:B------:R-:W1:Y:S08]  /*1b80*/  @!P0 LDC R4, c[0x0][0x9a0] ;  /* 0x00026800ff048b82 */ /* 0x000e700000000800 */
[----:B------:R-:W3:Y:S01]  /*1b90*/  @!P0 LDC.64 R6, c[0x0][0x998] ;  /* 0x00026600ff068b82 */ /* 0x000ee20000000a00 */
[----:B-1----:R-:W-:Y:S05]  /*1ba0*/  @!P0 IMAD R0, R3, R4, R0 ;  /* 0x0000000403008224 */ /* 0x002fea00078e0200 */
[C---:B------:R-:W-:Y:S04]  /*1bb0*/  @!P0 IADD3 R3, P1, PT, R0.reuse, UR46, RZ ;  /* 0x0000002e00038c10 */ /* 0x040fe8000ff3e0ff */
[----:B------:R-:W-:Y:S02]  /*1bc0*/  @!P0 LEA.HI.X.SX32 R0, R0, RZ, 0x1, P1 ;  /* 0x000000ff00008211 */ /* 0x000fe400008f0eff */
[C---:B---3--:R-:W-:Y:S04]  /*1bd0*/  @!P0 LEA R6, P1, R3.reuse, R6, 0x1 ;  /* 0x0000000603068211 */ /* 0x048fe800078208ff */
[----:B------:R-:W-:Y:S05]  /*1be0*/  @!P0 LEA.HI.X R7, R3, R7, R0, 0x1, P1 ;  /* 0x0000000703078211 */ /* 0x000fea00008f0c00 */
[----:B------:R1:W-:Y:S04]  /*1bf0*/  @!P0 STG.E.U16 desc[UR54][R6.64], RZ ;  /* 0x000000ff06008986 */ /* 0x0003e8000c101536 */
.L_x_36:
[----:B------:R-:W-:Y:S05]  /*1c00*/  BSYNC.RECONVERGENT B0 ;  /* 0x0000000000007941 */ /* 0x000fea0003800200 */
.L_x_35:
[----:B------:R-:W-:Y:S01]  /*1c10*/  IADD3 R2, PT, PT, R14, R2, RZ ;  /* 0x000000020e027210 */ /* 0x000fe20007ffe0ff */
[----:B------:R-:W-:Y:S06]  /*1c20*/  @P2 BRA `(.L_x_37) ;  /* 0xfffffffc00a82947 */ /* 0x000fec000383ffff */
.L_x_34:
[----:B-1----:R-:W-:Y:S05]  /*1c30*/  BSYNC.RECONVERGENT B1 ;  /* 0x0000000000017941 */ /* 0x002fea0003800200 */
.L_x_33:
[----:B------:R-:W1:Y:S01]  /*1c40*/  LDC R11, c[0x0][0x384] ;  /* 0x0000e100ff0b7b82 */ /* 0x000e620000000800 */
[----:B------:R-:W-:Y:S01]  /*1c50*/  BSSY.RECONVERGENT B1, `(.L_x_38) ;  /* 0x0000051000017945 */ /* 0x000fe20003800200 */
[C---:B------:R-:W-:Y:S01]  /*1c60*/  LEA R5, R14.reuse, R2, 0x1 ;  /* 0x000000020e057211 */ /* 0x040fe200078e08ff */
[----:B------:R-:W-:Y:S01]  /*1c70*/  IMAD R4, R14, 0x3, R2 ;  /* 0x000000030e047824 */ /* 0x000fe200078e0202 */
[----:B------:R-:W-:Y:S01]  /*1c80*/  IADD3 R3, PT, PT, R2, R14, RZ ;  /* 0x0000000e02037210 */ /* 0x000fe20007ffe0ff */
[----:B------:R-:W1:Y:S06]  /*1c90*/  LDCU UR4, c[0x0][0x38c] ;  /* 0x00007180ff0477ac */ /* 0x000e6c0008000800 */
.L_x_47:
[----:B----4-:R-:W-:Y:S01]  /*1ca0*/  LOP3.LUT R6, R2, 0x7f, RZ, 0xc0, !PT ;  /* 0x0000007f02067812 */ /* 0x010fe200078ec0ff */
[----:B------:R-:W-:Y:S01]  /*1cb0*/  BSSY.RECONVERGENT B0, `(.L_x_39) ;  /* 0x0000018000007945 */ /* 0x000fe20003800200 */
[----:B---34-:R-:W-:Y:S02]  /*1cc0*/  LOP3.LUT R8, R3, 0x7f, RZ, 0xc0, !PT ;  /* 0x0000007f03087812 */ /* 0x018fe400078ec0ff */
[----:B------:R-:W-:Y:S01]  /*1cd0*/  LOP3.LUT R9, R5, 0x7f, RZ, 0xc0, !PT ;  /* 0x0000007f05097812 */ /* 0x000fe200078ec0ff */
[----:B-12---:R-:W-:Y:S01]  /*1ce0*/  VIADD R13, R6, UR51 ;  /* 0x00000033060d7c36 */ /* 0x006fe20008000000 */
        /* <DEDUP_REMOVED lines=10> */
[----:B------:R-:W-:Y:S11]  /*1d90*/  ISETP.GE.AND P0, PT, R0, UR4, PT ;  /* 0x0000000400007c0c */ /* 0x000ff6000bf06270 */
        /* <DEDUP_REMOVED lines=9> */
.L_x_40:
[----:B------:R-:W-:Y:S05]  /*1e30*/  BSYNC.RECONVERGENT B0 ;  /* 0x0000000000007941 */ /* 0x000fea0003800200 */
.L_x_39:
        /* <DEDUP_REMOVED lines=13> */
.L_x_42:
[----:B------:R-:W-:Y:S05]  /*1f10*/  BSYNC.RECONVERGENT B0 ;  /* 0x0000000000007941 */ /* 0x000fea0003800200 */
.L_x_41:
[----:B------:R-:W-:Y:S04]  /*1f20*/  BSSY.RECONVERGENT B0, `(.L_x_43) ;  /* 0x000000d000007945 */ /* 0x000fe80003800200 */
[----:B------:R-:W-:Y:S05]  /*1f30*/  @P2 BRA `(.L_x_44) ;  /* 0x00000000002c2947 */ /* 0x000fea0003800000 */
[----:B------:R-:W-:Y:S04]  /*1f40*/  SHF.R.U32.HI R0, RZ, 0x7, R5 ;  /* 0x00000007ff007819 */ /* 0x000fe80000011605 */
[----:B------:R-:W-:Y:S11]  /*1f50*/  ISETP.GE.AND P0, PT, R0, UR4, PT ;  /* 0x0000000400007c0c */ /* 0x000ff6000bf06270 */
[----:B------:R-:W-:Y:S02]  /*1f60*/  @!UPT UIADD3 URZ, UPT, UPT, URZ, URZ, URZ ;  /* 0x000000fffffff290 */ /* 0x000fe4000fffe0ff */
[----:B------:R-:W3:Y:S08]  /*1f70*/  @!P0 LDC R6, c[0x0][0x9a0] ;  /* 0x00026800ff068b82 */ /* 0x000ef00000000800 */
[----:B-12---:R-:W1:Y:S01]  /*1f80*/  @!P0 LDC.64 R12, c[0x0][0x998] ;  /* 0x00026600ff0c8b82 */ /* 0x006e620000000a00 */
[----:B---3--:R-:W-:Y:S05]  /*1f90*/  @!P0 IMAD R0, R9, R6, R0 ;  /* 0x0000000609008224 */ /* 0x008fea00078e0200 */
[C---:B------:R-:W-:Y:S04]  /*1fa0*/  @!P0 IADD3 R6, P2, PT, R0.reuse, UR46, RZ ;  /* 0x0000002e00068c10 */ /* 0x040fe8000ff5e0ff */
[----:B------:R-:W-:Y:S02]  /*1fb0*/  @!P0 LEA.HI.X.SX32 R0, R0, RZ, 0x1, P2 ;  /* 0x000000ff00008211 */ /* 0x000fe400010f0eff */
[C---:B-1----:R-:W-:Y:S04]  /*1fc0*/  @!P0 LEA R12, P2, R6.reuse, R12, 0x1 ;  /* 0x0000000c060c8211 */ /* 0x042fe800078408ff */
[----:B------:R-:W-:Y:S05]  /*1fd0*/  @!P0 LEA.HI.X R13, R6, R13, R0, 0x1, P2 ;  /* 0x0000000d060d8211 */ /* 0x000fea00010f0c00 */
[----:B------:R3:W-:Y:S04]  /*1fe0*/  @!P0 STG.E.U16 desc[UR54][R12.64], RZ ;  /* 0x000000ff0c008986 */ /* 0x0007e8000c101536 */
.L_x_44:
[----:B------:R-:W-:Y:S05]  /*1ff0*/  BSYNC.RECONVERGENT B0 ;  /* 0x0000000000007941 */ /* 0x000fea0003800200 */
.L_x_43:
[----:B------:R-:W-:Y:S01]  /*2000*/  IADD3 R8, PT, PT, R14, R2, R14 ;  /* 0x000000020e087210 */ /* 0x000fe20007ffe00e */
[----:B------:R-:W-:Y:S04]  /*2010*/  BSSY.RECONVERGENT B0, `(.L_x_45) ;  /* 0x000000d000007945 */ /* 0x000fe80003800200 */
[----:B------:R-:W-:Y:S05]  /*2020*/  @P1 BRA `(.L_x_46) ;  /* 0x00000000002c1947 */ /* 0x000fea0003800000 */
[----:B------:R-:W-:Y:S04]  /*2030*/  SHF.R.U32.HI R0, RZ, 0x7, R4 ;  /* 0x00000007ff007819 */ /* 0x000fe80000011604 */
[----:B------:R-:W-:Y:S11]  /*2040*/  ISETP.GE.AND P0, PT, R0, UR4, PT ;  /* 0x0000000400007c0c */ /* 0x000ff6000bf06270 */
[----:B------:R-:W-:Y:S02]  /*2050*/  @!UPT UIADD3 URZ, UPT, UPT, URZ, URZ, URZ ;  /* 0x000000fffffff290 */ /* 0x000fe4000fffe0ff */
[----:B------:R-:W4:Y:S08]  /*2060*/  @!P0 LDC R2, c[0x0][0x9a0] ;  /* 0x00026800ff028b82 */ /* 0x000f300000000800 */
[----:B------:R-:W5:Y:S01]  /*2070*/  @!P0 LDC.64 R6, c[0x0][0x998] ;  /* 0x00026600ff068b82 */ /* 0x000f620000000a00 */
[----:B----4-:R-:W-:Y:S05]  /*2080*/  @!P0 IMAD R0, R10, R2, R0 ;  /* 0x000000020a008224 */ /* 0x010fea00078e0200 */
[C---:B------:R-:W-:Y:S04]  /*2090*/  @!P0 IADD3 R2, P1, PT, R0.reuse, UR46, RZ ;  /* 0x0000002e00028c10 */ /* 0x040fe8000ff3e0ff */
[----:B------:R-:W-:Y:S02]  /*20a0*/  @!P0 LEA.HI.X.SX32 R0, R0, RZ, 0x1, P1 ;  /* 0x000000ff00008211 */ /* 0x000fe400008f0eff */
[C---:B-----5:R-:W-:Y:S04]  /*20b0*/  @!P0 LEA R6, P1, R2.reuse, R6, 0x1 ;  /* 0x0000000602068211 */ /* 0x060fe800078208ff */
[----:B------:R-:W-:Y:S05]  /*20c0*/  @!P0 LEA.HI.X R7, R2, R7, R0, 0x1, P1 ;  /* 0x0000000702078211 */ /* 0x000fea00008f0c00 */
[----:B------:R4:W-:Y:S04]  /*20d0*/  @!P0 STG.E.U16 desc[UR54][R6.64], RZ ;  /* 0x000000ff06008986 */ /* 0x0009e8000c101536 */
.L_x_46:
[----:B------:R-:W-:Y:S05]  /*20e0*/  BSYNC.RECONVERGENT B0 ;  /* 0x0000000000007941 */ /* 0x000fea0003800200 */
.L_x_45:
        /* <DEDUP_REMOVED lines=8> */
.L_x_38:
[----:B------:R-:W-:Y:S05]  /*2170*/  EXIT ;  /* 0x000000000000794d */ /* 0x000fea0003800000 */
.L_x_17:
[----:B------:R-:W-:-:S13]  /*2180*/  R2UR UR4, R3 ;  /* 0x00000000030472ca */ /* 0x000fda00000e0000 */
[----:B------:R-:W-:-:S09]  /*2190*/  UISETP.GT.AND UP0, UPT, UR4, 0x2, UPT ;  /* 0x000000020400788c */ /* 0x000fd2000bf04270 */
[----:B------:R-:W-:Y:S05]  /*21a0*/  BRA.U UP0, `(.L_x_48) ;  /* 0x0000005100d07547 */ /* 0x000fea000b800000 */
[----:B------:R-:W-:Y:S01]  /*21b0*/  R2UR UR4, R3 ;  /* 0x00000000030472ca */ /* 0x000fe200000e0000 */
[----:B-1----:R-:W-:-:S12]  /*21c0*/  IMAD.MOV.U32 R5, RZ, RZ, -0x1 ;  /* 0xffffffffff057424 */ /* 0x002fd800078e00ff */
[----:B------:R-:W-:-:S05]  /*21d0*/  IMAD.U32 R8, RZ, RZ, UR4 ;  /* 0x00000004ff087e24 */ /* 0x000fca000f8e00ff */
[----:B------:R-:W-:-:S05]  /*21e0*/  VIADDMNMX.U32 R8, R8, R5, 0x2, PT ;  /* 0x0000000208087446 */ /* 0x000fca0003800005 */
[----:B------:R-:W-:-:S06]  /*21f0*/  IMAD.SHL.U32 R8, R8, 0x4, RZ ;  /* 0x0000000408087824 */ /* 0x000fcc00078e00ff */
[----:B------:R-:W1:Y:S02]  /*2200*/  LDC R8, c[0x2][R8] ;  /* 0x0080000008087b82 */ /* 0x000e640000000800 */
[----:B-1----:R-:W-:-:S04]  /*2210*/  SHF.R.S32.HI R9, RZ, 0x1f, R8 ;  /* 0x0000001fff097819 */ /* 0x002fc80000011408 */
.L_x_302:
[----:B------:R-:W-:Y:S05]  /*2220*/  BRX R8 -0x2230                                                                                                                                                                                                                                      (*"BRANCH_TARGETS .L_x_303,.L_x_304,.L_x_305"*) ;  /* 0xffffffdc08747949 */ /* 0x000fea000383ffff */
.L_x_303:
[----:B------:R-:W-:-:S08]  /*2230*/  NOP ;  /* 0x0000000000007918 */ /* 0x000fd00000000000 */
[----:B------:R-:W1:-:S00]  /*2240*/  USETMAXREG.DEALLOC.CTAPOOL 0x60 ;  /* 0x00000060000079c8 */ /* 0x000e4000080e0500 */
[----:B-1----:R-:W-:Y:S01]  /*2250*/  ISETP.NE.AND P0, PT, R6, RZ, PT ;  /* 0x000000ff0600720c */ /* 0x002fe20003f05270 */
[----:B------:R-:W-:-:S12]  /*2260*/  BSSY.RECONVERGENT B0, `(.L_x_49) ;  /* 0x0000003000007945 */ /* 0x000fd80003800200 */
[----:B------:R-:W-:Y:S05]  /*2270*/  @!P0 BRA `(.L_x_50) ;  /* 0x0000000000048947 */ /* 0x000fea0003800000 */
[----:B------:R-:W-:Y:S05]  /*2280*/  BPT.TRAP 0x1 ;  /* 0x000000040000795c */ /* 0x000fea0000300000 */
.L_x_50:
[----:B------:R-:W-:Y:S05]  /*2290*/  BSYNC.RECONVERGENT B0 ;  /* 0x0000000000007941 */ /* 0x000fea0003800200 */
.L_x_49:
[----:B------:R-:W1:Y:S01]  /*22a0*/  S2UR UR48, SR_CgaCtaId ;  /* 0x00000000003079c3 */ /* 0x000e620000008800 */
[----:B------:R-:W-:Y:S01]  /*22b0*/  UMOV UR4, 0x400 ;  /* 0x0000040000047882 */ /* 0x000fe20000000000 */
[----:B------:R-:W-:Y:S01]  /*22c0*/  IMAD.MOV.U32 R8, RZ, RZ, 0x1 ;  /* 0x00000001ff087424 */ /* 0x000fe200078e00ff */
[----:B------:R-:W-:-:S04]  /*22d0*/  ISETP.NE.AND P2, PT, R7, RZ, PT ;  /* 0x000000ff0700720c */ /* 0x000fc80003f45270 */
[----:B------:R-:W-:-:S09]  /*22e0*/  SHF.L.U32 R8, R8, 0x1f, RZ ;  /* 0x0000001f08087819 */ /* 0x000fd200000006ff */
[----:B------:R-:W-:Y:S01]  /*22f0*/  @!P2 IMAD.MOV.U32 R9, RZ, RZ, 0x5000 ;  /* 0x00005000ff09a424 */ /* 0x000fe200078e00ff */
[----:B-1----:R-:W-:-:S09]  /*2300*/  ULEA UR48, UR48, UR4, 0x18 ;  /* 0x0000000430307291 */ /* 0x002fd2000f8ec0ff */
[----:B------:R-:W1:Y:S02]  /*2310*/  SYNCS.PHASECHK.TRANS64.TRYWAIT P0, [UR48+0x29810], R8 ;  /* 0x02981008ff0075a7 */ /* 0x000e640008001130 */
[----:B-1----:R-:W-:Y:S05]  /*2320*/  @!P0 BRA `(.L_x_51) ;  /* 0x000000c800948947 */ /* 0x002fea0003800000 */
.L_x_243:
[----:B------:R-:W-:Y:S01]  /*2330*/  ISETP.NE.AND P2, PT, R7, RZ, PT ;  /* 0x000000ff0700720c */ /* 0x000fe20003f45270 */
[----:B------:R-:W-:Y:S01]  /*2340*/  BSSY.RECONVERGENT B0, `(.L_x_52) ;  /* 0x0000005000007945 */ /* 0x000fe20003800200 */
[----:B------:R-:W-:-:S11]  /*2350*/  PLOP3.LUT P4, PT, P1, P4, PT, 0xf8, 0x8f ;  /* 0x00000000008f781c */ /* 0x000fd60000f89f70 */
[----:B------:R2:W-:Y:S02]  /*2360*/  @!P2 SYNCS.ARRIVE.TRANS64 RZ, [UR48+0x29800], R9 ;  /* 0x02980009ffffa9a7 */ /* 0x0005e40008000030 */
[----:B------:R-:W-:Y:S05]  /*2370*/  @!P4 BRA `(.L_x_53) ;  /* 0x000000000004c947 */ /* 0x000fea0003800000 */
[----:B------:R-:W-:Y:S05]  /*2380*/  BPT.TRAP 0x1 ;  /* 0x000000040000795c */ /* 0x000fea0000300000 */
.L_x_53:
[----:B------:R-:W-:Y:S05]  /*2390*/  BSYNC.RECONVERGENT B0 ;  /* 0x0000000000007941 */ /* 0x000fea0003800200 */
.L_x_52:
[----:B-1----:R-:W-:Y:S01]  /*23a0*/  LOP3.LUT P0, R5, R2, 0x1f, RZ, 0xc0, !PT ;  /* 0x0000001f02057812 */ /* 0x002fe2000780c0ff */
[----:B------:R-:W-:Y:S03]  /*23b0*/  BSSY.RECONVERGENT B0, `(.L_x_54) ;  /* 0x0000004000007945 */ /* 0x000fe60003800200 */
[----:B------:R-:W-:-:S13]  /*23c0*/  PLOP3.LUT P0, PT, P0, P2, PT, 0x8f, 0xf8 ;  /* 0x0000000000f8781c */ /* 0x000fda0000705177 */
[----:B------:R-:W-:Y:S05]  /*23d0*/  @P0 BRA `(.L_x_55) ;  /* 0x0000000000040947 */ /* 0x000fea0003800000 */
[----:B------:R-:W-:Y:S05]  /*23e0*/  BPT.TRAP 0x1 ;  /* 0x000000040000795c */ /* 0x000fea0000300000 */
.L_x_55:
[----:B------:R-:W-:Y:S05]  /*23f0*/  BSYNC.RECONVERGENT B0 ;  /* 0x0000000000007941 */ /* 0x000fea0003800200 */
.L_x_54:
[----:B------:R-:W-:Y:S01]  /*2400*/  ISETP.NE.AND P0, PT, R6, RZ, PT ;  /* 0x000000ff0600720c */ /* 0x000fe20003f05270 */
[----:B------:R-:W-:-:S12]  /*2410*/  BSSY.RECONVERGENT B0, `(.L_x_56) ;  /* 0x0000003000007945 */ /* 0x000fd80003800200 */
[----:B------:R-:W-:Y:S05]  /*2420*/  @!P0 BRA `(.L_x_57) ;  /* 0x0000000000048947 */ /* 0x000fea0003800000 */
[----:B------:R-:W-:Y:S05]  /*2430*/  BPT.TRAP 0x1 ;  /* 0x000000040000795c */ /* 0x000fea0000300000 */
.L_x_57:
[----:B------:R-:W-:Y:S05]  /*2440*/  BSYNC.RECONVERGENT B0 ;  /* 0x0000000000007941 */ /* 0x000fea0003800200 */
.L_x_56:
[----:B------:R-:W1:Y:S01]  /*2450*/  LDCU.64 UR4, c[0x0][0x348] ;  /* 0x00006900ff0477ac */ /* 0x000e620008000a00 */
[----:B------:R-:W-:Y:S02]  /*2460*/  @!P2 MOV R2, 0x5000 ;  /* 0x000050000002a802 */ /* 0x000fe40000000f00 */
[----:B------:R-:W-:Y:S01]  /*2470*/  R2UR UR15, R3 ;  /* 0x00000000030f72ca */ /* 0x000fe200000e0000 */
[----:B------:R-:W3:Y:S01]  /*2480*/  LDCU.64 UR6, c[0x0][0x348] ;  /* 0x00006900ff0677ac */ /* 0x000ee20008000a00 */
[----:B------:R4:W-:Y:S01]  /*2490*/  @!P2 SYNCS.ARRIVE.TRANS64.RED.A0TR RZ, [UR48+0x29800], R2 ;  /* 0x02980002ffffa9a7 */ /* 0x0009e20008300430 */
[----:B------:R-:W-:Y:S02]  /*24a0*/  UIADD3 UR49, UPT, UPT, UR48, 0x29800, URZ ;  /* 0x0002980030317890 */ /* 0x000fe4000fffe0ff */
[----:B------:R-:W-:Y:S01]  /*24b0*/  UIADD3 UR8, UPT, UPT, UR48, 0x1000, URZ ;  /* 0x0000100030087890 */ /* 0x000fe2000fffe0ff */
[----:B------:R-:W-:Y:S01]  /*24c0*/  UMOV UR38, 0x0 ;  /* 0x0000000000267882 */ /* 0x000fe20000000000 */
[----:B------:R-:W-:Y:S01]  /*24d0*/  UMOV UR39, 0x10000000 ;  /* 0x1000000000277882 */ /* 0x000fe20000000000 */
[----:B------:R-:W-:Y:S01]  /*24e0*/  UMOV UR50, URZ ;  /* 0x000000ff00327c82 */ /* 0x000fe20008000000 */
[----:B------:R-:W-:Y:S01]  /*24f0*/  UMOV UR52, UR45 ;  /* 0x0000002d00347c82 */ /* 0x000fe20008000000 */
[----:B------:R-:W-:Y:S01]  /*2500*/  UMOV UR53, UR46 ;  /* 0x0000002e00357c82 */ /* 0x000fe20008000000 */
[----:B------:R-:W-:-:S02]  /*2510*/  UIADD3 UR56, UPT, UPT, UR48, 0x2000, URZ ;  /* 0x0000200030387890 */ /* 0x000fc4000fffe0ff */
[----:B-1----:R-:W-:Y:S01]  /*2520*/  UIADD3 UR4, UP0, UPT, UR4, 0x100, URZ ;  /* 0x0000010004047890 */ /* 0x002fe2000ff1e0ff */
[----:B------:R-:W-:Y:S01]  /*2530*/  UMOV UR10, 0x10 ;  /* 0x00000010000a7882 */ /* 0x000fe20000000000 */
[----:B------:R-:W-:Y:S02]  /*2540*/  UMOV UR11, UR51 ;  /* 0x00000033000b7c82 */ /* 0x000fe40008000000 */
[----:B------:R-:W-:Y:S02]  /*2550*/  UIADD3.X UR5, UPT, UPT, URZ, UR5, URZ, UP0, !UPT ;  /* 0x00000005ff057290 */ /* 0x000fe400087fe4ff */
[----:B---3--:R-:W-:Y:S01]  /*2560*/  UIADD3 UR6, UP0, UPT, UR6, 0x300, URZ ;  /* 0x0000030006067890 */ /* 0x008fe2000ff1e0ff */
[----:B------:R-:W-:Y:S01]  /*2570*/  UMOV UR12, UR45 ;  /* 0x0000002d000c7c82 */ /* 0x000fe20008000000 */
[----:B------:R-:W-:Y:S01]  /*2580*/  UMOV UR13, UR46 ;  /* 0x0000002e000d7c82 */ /* 0x000fe20008000000 */
[----:B------:R-:W-:Y:S01]  /*2590*/  UIADD3 UR32, UPT, UPT, UR48, 0x3000, URZ ;  /* 0x0000300030207890 */ /* 0x000fe2000fffe0ff */
[----:B------:R-:W-:Y:S01]  /*25a0*/  UMOV UR9, UR49 ;  /* 0x0000003100097c82 */ /* 0x000fe20008000000 */
[----:B------:R-:W-:-:S02]  /*25b0*/  UIADD3 UR16, UPT, UPT, UR48, 0x4000, URZ ;  /* 0x0000400030107890 */ /* 0x000fc4000fffe0ff */
[----:B------:R-:W-:Y:S01]  /*25c0*/  UTMALDG.4D [UR48], [UR4], desc[UR38] ;  /* 0x00002630040075b4 */ /* 0x000fe20008019000 */
[----:B------:R-:W-:Y:S02]  /*25d0*/  UIADD3 UR24, UPT, UPT, UR48, 0xa000, URZ ;  /* 0x0000a00030187890 */ /* 0x000fe4000fffe0ff */
[----:B------:R-:W-:Y:S02]  /*25e0*/  UIADD3 UR25, UPT, UPT, UR48, 0x29800, URZ ;  /* 0x0002980030197890 */ /* 0x000fe4000fffe0ff */
[----:B------:R-:W-:Y:S01]  /*25f0*/  UIADD3.X UR7, UPT, UPT, URZ, UR7, URZ, UP0, !UPT ;  /* 0x00000007ff077290 */ /* 0x000fe200087fe4ff */
[----:B------:R-:W-:Y:S01]  /*2600*/  UMOV UR58, 0x20 ;  /* 0x00000020003a7882 */ /* 0x000fe20000000000 */
[----:B------:R1:W-:Y:S01]  /*2610*/  UTMALDG.4D [UR8], [UR4], desc[UR38] ;  /* 0x00002608040075b4 */ /* 0x0003e20008019000 */
[----:B------:R-:W-:Y:S01]  /*2620*/  UMOV UR59, UR51 ;  /* 0x00000033003b7c82 */ /* 0x000fe20008000000 */
[----:B------:R-:W-:Y:S01]  /*2630*/  UMOV UR60, UR45 ;  /* 0x0000002d003c7c82 */ /* 0x000fe20008000000 */
[----:B------:R-:W-:Y:S01]  /*2640*/  UMOV UR61, UR46 ;  /* 0x0000002e003d7c82 */ /* 0x000fe20008000000 */
[----:B------:R-:W-:Y:S01]  /*2650*/  UMOV UR57, UR49 ;  /* 0x0000003100397c82 */ /* 0x000fe20008000000 */
[----:B------:R-:W-:Y:S01]  /*2660*/  UMOV UR34, 0x30 ;  /* 0x0000003000227882 */ /* 0x000fe20000000000 */
        /* <DEDUP_REMOVED lines=8> */
[----:B------:R-:W-:Y:S01]  /*26f0*/  UMOV UR27, URZ ;  /* 0x000000ff001b7c82 */ /* 0x000fe20008000000 */
[----:B------:R-:W-:Y:S01]  /*2700*/  UMOV UR28, URZ ;  /* 0x000000ff001c7c82 */ /* 0x000fe20008000000 */
[----:B------:R-:W-:Y:S01]  /*2710*/  UTMALDG.4D [UR56], [UR4], desc[UR38] ;  /* 0x00002638040075b4 */ /* 0x000fe20008019000 */
[----:B------:R-:W-:Y:S01]  /*2720*/  UMOV UR17, UR49 ;  /* 0x0000003100117c82 */ /* 0x000fe20008000000 */
[----:B------:R-:W-:Y:S01]  /*2730*/  UMOV UR26, URZ ;  /* 0x000000ff001a7c82 */ /* 0x000fe20008000000 */
[----:B------:R-:W-:Y:S01]  /*2740*/  UMOV UR29, UR45 ;  /* 0x0000002d001d7c82 */ /* 0x000fe20008000000 */
[----:B------:R-:W-:Y:S01]  /*2750*/  UMOV UR30, UR46 ;  /* 0x0000002e001e7c82 */ /* 0x000fe20008000000 */
[----:B------:R-:W-:Y:S01]  /*2760*/  UMOV UR14, UR46 ;  /* 0x0000002e000e7c82 */ /* 0x000fe20008000000 */
[----:B------:R-:W-:Y:S01]  /*2770*/  UIADD3 UR40, UPT, UPT, UR48, 0xc000, URZ ;  /* 0x0000c00030287890 */ /* 0x000fe2000fffe0ff */
[----:B------:R-:W-:Y:S01]  /*2780*/  UTMALDG.4D [UR32], [UR4], desc[UR38] ;  /* 0x00002620040075b4 */ /* 0x000fe20008019000 */
[----:B------:R-:W-:Y:S01]  /*2790*/  UMOV UR42, 0x20 ;  /* 0x00000020002a7882 */ /* 0x000fe20000000000 */
[----:B------:R-:W-:Y:S01]  /*27a0*/  UMOV UR41, UR25 ;  /* 0x0000001900297c82 */ /* 0x000fe20008000000 */
[----:B------:R-:W-:Y:S01]  /*27b0*/  UMOV UR43, UR27 ;  /* 0x0000001b002b7c82 */ /* 0x000fe20008000000 */
[----:B------:R-:W-:Y:S01]  /*27c0*/  UMOV UR44, UR28 ;  /* 0x0000001c002c7c82 */ /* 0x000fe20008000000 */
[----:B------:R-:W-:Y:S01]  /*27d0*/  UMOV UR22, UR46 ;  /* 0x0000002e00167c82 */ /* 0x000fe20008000000 */
[----:B------:R-:W-:Y:S01]  /*27e0*/  UISETP.NE.AND UP0, UPT, UR15, 0x1, UPT ;  /* 0x000000010f00788c */ /* 0x000fe2000bf05270 */
[----:B------:R3:W-:Y:S01]  /*27f0*/  UTMALDG.4D [UR16], [UR4], desc[UR38] ;  /* 0x00002610040075b4 */ /* 0x0007e20008019000 */
[----:B------:R-:W-:Y:S01]  /*2800*/  UTMALDG.5D [UR24], [UR6], desc[UR38] ;  /* 0x00002618060075b4 */ /* 0x000fe20008021000 */
[----:B-1----:R-:W-:Y:S01]  /*2810*/  UIADD3 UR8, UPT, UPT, UR48, 0xb000, URZ ;  /* 0x0000b00030087890 */ /* 0x002fe2000fffe0ff */
[----:B------:R-:W-:Y:S01]  /*2820*/  UMOV UR13, UR45 ;  /* 0x0000002d000d7c82 */ /* 0x000fe20008000000 */
[----:B------:R-:W-:Y:S01]  /*2830*/  UMOV UR9, UR25 ;  /* 0x0000001900097c82 */ /* 0x000fe20008000000 */
[----:B------:R-:W-:Y:S01]  /*2840*/  UMOV UR11, UR27 ;  /* 0x0000001b000b7c82 */ /* 0x000fe20008000000 */
[----:B------:R-:W-:-:S05]  /*2850*/  UMOV UR12, UR28 ;  /* 0x0000001c000c7c82 */ /* 0x000fca0008000000 */
[----:B------:R1:W-:Y:S01]  /*2860*/  UTMALDG.5D [UR8], [UR6], desc[UR38] ;  /* 0x00002608060075b4 */ /* 0x0003e20008021000 */
[----:B------:R4:W-:Y:S01]  /*2870*/  UTMALDG.5D [UR40], [UR6], desc[UR38] ;  /* 0x00002628060075b4 */ /* 0x0009e20008021000 */
[----:B---3--:R-:W-:Y:S01]  /*2880*/  UIADD3 UR16, UPT, UPT, UR48, 0xd000, URZ ;  /* 0x0000d00030107890 */ /* 0x008fe2000fffe0ff */
[----:B------:R-:W-:Y:S01]  /*2890*/  UMOV UR18, 0x30 ;  /* 0x0000003000127882 */ /* 0x000fe20000000000 */
[----:B------:R-:W-:Y:S01]  /*28a0*/  UMOV UR21, UR45 ;  /* 0x0000002d00157c82 */ /* 0x000fe20008000000 */
[----:B------:R-:W-:Y:S01]  /*28b0*/  UMOV UR17, UR25 ;  /* 0x0000001900117c82 */ /* 0x000fe20008000000 */
[----:B------:R-:W-:Y:S01]  /*28c0*/  UMOV UR19, UR27 ;  /* 0x0000001b00137c82 */ /* 0x000fe20008000000 */
[----:B------:R-:W-:-:S04]  /*28d0*/  UMOV UR20, UR28 ;  /* 0x0000001c00147c82 */ /* 0x000fc80008000000 */
[----:B------:R4:W-:Y:S01]  /*28e0*/  UTMALDG.5D [UR16], [UR6], desc[UR38] ;  /* 0x00002610060075b4 */ /* 0x0009e20008021000 */
[----:B-1----:R-:W-:Y:S01]  /*28f0*/  UIADD3 UR8, UPT, UPT, UR48, 0xe000, URZ ;  /* 0x0000e00030087890 */ /* 0x002fe2000fffe0ff */
[----:B------:R-:W-:-:S08]  /*2900*/  UMOV UR10, 0x40 ;  /* 0x00000040000a7882 */ /* 0x000fd00000000000 */
[----:B------:R4:W-:Y:S02]  /*2910*/  UTMALDG.5D [UR8], [UR6], desc[UR38] ;  /* 0x00002608060075b4 */ /* 0x0009e40008021000 */
[----:B----4-:R-:W-:Y:S05]  /*2920*/  BRA.U !UP0, `(.L_x_58) ;  /* 0x0000000108047547 */ /* 0x010fea000b800000 */
[----:B------:R-:W-:Y:S05]  /*2930*/  BPT.TRAP 0x1 ;  /* 0x000000040000795c */ /* 0x000fea0000300000 */
.L_x_58:
[----:B------:R-:W1:Y:S02]  /*2940*/  SYNCS.PHASECHK.TRANS64.TRYWAIT P0, [UR48+0x29838], R8 ;  /* 0x02983808ff0075a7 */ /* 0x000e640008001130 */
[----:B-1----:R-:W-:Y:S05]  /*2950*/  @!P0 BRA `(.L_x_59) ;  /* 0x000000c400208947 */ /* 0x002fea0003800000 */
.L_x_245:
[----:B------:R-:W3:Y:S01]  /*2960*/  LDCU UR4, c[0x0][0x40c] ;  /* 0x00008180ff0477ac */ /* 0x000ee20008000800 */
[----:B------:R-:W4:Y:S01]  /*2970*/  LDC.64 R10, c[0x0][0x400] ;  /* 0x00010000ff0a7b82 */ /* 0x000f220000000a00 */
[C---:B-1----:R-:W-:Y:S01]  /*2980*/  IMAD.SHL.U32 R2, R5.reuse, 0x4, RZ ;  /* 0x0000000405027824 */ /* 0x042fe200078e00ff */
[----:B------:R-:W-:Y:S01]  /*2990*/  LEA R5, R5, UR48, 0x4 ;  /* 0x0000003005057c11 */ /* 0x000fe2000f8e20ff */
[----:B------:R-:W1:Y:S02]  /*29a0*/  LDCU UR5, c[0x0][0x410] ;  /* 0x00008200ff0577ac */ /* 0x000e640008000800 */
[C---:B------:R-:W-:Y:S01]  /*29b0*/  VIADD R14, R2.reuse, 0x1 ;  /* 0x00000001020e7836 */ /* 0x040fe20000000000 */
[C---:B------:R-:W-:Y:S01]  /*29c0*/  IADD3 R13, PT, PT, R2.reuse, 0x2, RZ ;  /* 0x00000002020d7810 */ /* 0x040fe20007ffe0ff */
[C---:B------:R-:W-:Y:S01]  /*29d0*/  VIADD R12, R2.reuse, 0x3 ;  /* 0x00000003020c7836 */ /* 0x040fe20000000000 */
[-C--:B------:R-:W-:Y:S02]  /*29e0*/  ISETP.GE.AND P3, PT, R2, R4.reuse, PT ;  /* 0x000000040200720c */ /* 0x080fe40003f66270 */
[----:B------:R-:W-:-:S02]  /*29f0*/  ISETP.GE.AND P2, PT, R14, R4, PT ;  /* 0x000000040e00720c */ /* 0x000fc40003f46270 */
[-C--:B------:R-:W-:Y:S02]  /*2a00*/  ISETP.GE.AND P1, PT, R13, R4.reuse, PT ;  /* 0x000000040d00720c */ /* 0x080fe40003f26270 */
[----:B------:R-:W-:Y:S01]  /*2a10*/  ISETP.GE.AND P0, PT, R12, R4, PT ;  /* 0x000000040c00720c */ /* 0x000fe20003f06270 */
[----:B---3--:R-:W-:-:S04]  /*2a20*/  UIMAD UR4, UR45, UR4, URZ ;  /* 0x000000042d0472a4 */ /* 0x008fc8000f8e02ff */
[----:B-1----:R-:W-:-:S06]  /*2a30*/  UIMAD UR4, UR46, UR5, UR4 ;  /* 0x000000052e0472a4 */ /* 0x002fcc000f8e0204 */
[----:B--2---:R-:W-:-:S04]  /*2a40*/  IADD3 R9, PT, PT, R2, UR4, RZ ;  /* 0x0000000402097c10 */ /* 0x004fc8000fffe0ff */
[C---:B------:R-:W-:Y:S01]  /*2a50*/  IADD3 R12, PT, PT, R9.reuse, 0x2, RZ ;  /* 0x00000002090c7810 */ /* 0x040fe20007ffe0ff */
[C---:B------:R-:W-:Y:S01]  /*2a60*/  VIADD R13, R9.reuse, 0x1 ;  /* 0x00000001090d7836 */ /* 0x040fe20000000000 */
[C---:B------:R-:W-:Y:S01]  /*2a70*/  IADD3 R4, PT, PT, R9.reuse, 0x3, RZ ;  /* 0x0000000309047810 */ /* 0x040fe20007ffe0ff */
[----:B----4-:R-:W-:-:S04]  /*2a80*/  IMAD.WIDE.U32 R16, R9, 0x4, R10 ;  /* 0x0000000409107825 */ /* 0x010fc800078e000a */
[--C-:B------:R-:W-:Y:S01]  /*2a90*/  IMAD.WIDE.U32 R18, R13, 0x4, R10.reuse ;  /* 0x000000040d127825 */ /* 0x100fe200078e000a */
[----:B------:R-:W-:Y:S01]  /*2aa0*/  @!PT LDS RZ, [RZ] ;  /* 0x00000000fffff984 */ /* 0x000fe20000000800 */
[----:B------:R-:W-:Y:S01]  /*2ab0*/  @!PT LDS RZ, [RZ] ;  /* 0x00000000fffff984 */ /* 0x000fe20000000800 */
[----:B------:R-:W-:Y:S01]  /*2ac0*/  @!PT LDS RZ, [RZ] ;  /* 0x00000000fffff984 */ /* 0x000fe20000000800 */
[----:B------:R1:W-:Y:S03]  /*2ad0*/  LDGSTS.E.LTC128B [R5+0x29000], desc[UR54][R16.64], !P3 ;  /* 0x2900000010057fae */ /* 0x0003e6000d9a1236 */
[--C-:B------:R-:W-:Y:S01]  /*2ae0*/  IMAD.WIDE.U32 R12, R12, 0x4, R10.reuse ;  /* 0x000000040c0c7825 */ /* 0x100fe200078e000a */
[----:B------:R1:W-:Y:S03]  /*2af0*/  LDGSTS.E.LTC128B [R5+0x29004], desc[UR54][R18.64], !P2 ;  /* 0x2900400012057fae */ /* 0x0003e6000d1a1236 */
[----:B------:R-:W-:Y:S01]  /*2b00*/  IMAD.WIDE.U32 R10, R4, 0x4, R10 ;  /* 0x00000004040a7825 */ /* 0x000fe200078e000a */
[----:B------:R1:W-:Y:S04]  /*2b10*/  LDGSTS.E.LTC128B [R5+0x29008], desc[UR54][R12.64], !P1 ;  /* 0x290080000c057fae */ /* 0x0003e8000c9a1236 */
[----:B------:R1:W-:Y:S01]  /*2b20*/  LDGSTS.E.LTC128B [R5+0x2900c], desc[UR54][R10.64], !P0 ;  /* 0x2900c0000a057fae */ /* 0x0003e2000c1a1236 */
[----:B------:R-:W-:Y:S01]  /*2b30*/  NOP ;  /* 0x0000000000007918 */ /* 0x000fe20000000000 */
[----:B------:R-:W-:Y:S02]  /*2b40*/  SYNCS.ARRIVE.TRANS64.RED.A0T1 RZ, [UR48+0x29830], RZ ;  /* 0x029830ffffff79a7 */ /* 0x000fe40008200430 */
[----:B------:R-:W-:Y:S01]  /*2b50*/  ARRIVES.LDGSTSBAR.64.TRANSCNT [UR48+0x29830] ;  /* 0x02983000ff0079b0 */ /* 0x000fe20008002a30 */
[----:B------:R-:W-:Y:S01]  /*2b60*/  NOP ;  /* 0x0000000000007918 */ /* 0x000fe20000000000 */
[----:B------:R-:W-:Y:S05]  /*2b70*/  BRA.U !UP0, `(.L_x_60) ;  /* 0x0000000108047547 */ /* 0x000fea000b800000 */
[----:B------:R-:W-:Y:S05]  /*2b80*/  BPT.TRAP 0x1 ;  /* 0x000000040000795c */ /* 0x000fea0000300000 */
.L_x_60:
[----:B------:R-:W-:Y:S01]  /*2b90*/  SYNCS.ARRIVE.TRANS64.A1T0 RZ, [UR48+0x29830], RZ ;  /* 0x029830ffffff79a7 */ /* 0x000fe20008100030 */
[----:B------:R-:W-:Y:S05]  /*2ba0*/  BRA.U !UP1, `(.L_x_61) ;  /* 0x0000000109047547 */ /* 0x000fea000b800000 */
[----:B------:R-:W-:Y:S05]  /*2bb0*/  BPT.TRAP 0x1 ;  /* 0x000000040000795c */ /* 0x000fea0000300000 */
.L_x_61:
[----:B------:R-:W-:-:S13]  /*2bc0*/  ISETP.NE.AND P5, PT, R7, RZ, PT ;  /* 0x000000ff0700720c */ /* 0x000fda0003fa5270 */
[----:B------:R-:W-:Y:S01]  /*2bd0*/  @!P5 MOV R9, 0x5000 ;  /* 0x000050000009d802 */ /* 0x000fe20000000f00 */
[----:B------:R-:W2:Y:S02]  /*2be0*/  SYNCS.PHASECHK.TRANS64.TRYWAIT P5, [UR48+0x29828], R8 ;  /* 0x02982808ff0075a7 */ /* 0x000ea400080a1130 */
[----:B--2---:R-:W-:Y:S05]  /*2bf0*/  @!P5 BRA `(.L_x_62) ;  /* 0x000000c00090d947 */ /* 0x004fea0003800000 */
.L_x_247:
[----:B------:R-:W-:Y:S01]  /*2c00*/  ISETP.NE.AND P6, PT, R7, RZ, PT ;  /* 0x000000ff0700720c */ /* 0x000fe20003fc5270 */
[----:B------:R-:W-:-:S12]  /*2c10*/  UPLOP3.LUT UP2, UPT, UP3, UP2, UPT, 0xf8, 0x8f ;  /* 0x00000000008f789c */ /* 0x000fd80001f45f70 */
[----:B------:R3:W-:Y:S01]  /*2c20*/  @!P6 SYNCS.ARRIVE.TRANS64 RZ, [UR48+0x29820], R9 ;  /* 0x02982009ffffe9a7 */ /* 0x0007e20008000030 */
[----:B------:R-:W-:Y:S05]  /*2c30*/  BRA.U !UP2, `(.L_x_63) ;  /* 0x000000010a047547 */ /* 0x000fea000b800000 */
[----:B------:R-:W-:Y:S05]  /*2c40*/  BPT.TRAP 0x1 ;  /* 0x000000040000795c */ /* 0x000fea0000300000 */
.L_x_63:
[----:B------:R-:W-:Y:S01]  /*2c50*/  LOP3.LUT P5, R15, R15, 0x1f, RZ, 0xc0, !PT ;  /* 0x0000001f0f0f7812 */ /* 0x000fe200078ac0ff */
[----:B------:R-:W-:Y:S03]  /*2c60*/  BSSY.RECONVERGENT B0, `(.L_x_64) ;  /* 0x0000004000007945 */ /* 0x000fe60003800200 */
[----:B------:R-:W-:-:S13]  /*2c70*/  PLOP3.LUT P5, PT, P5, P6, PT, 0x8f, 0xf8 ;  /* 0x0000000000f8781c */ /* 0x000fda0002fad177 */
[----:B------:R-:W-:Y:S05]  /*2c80*/  @P5 BRA `(.L_x_65) ;  /* 0x0000000000045947 */ /* 0x000fea0003800000 */
[----:B------:R-:W-:Y:S05]  /*2c90*/  BPT.TRAP 0x1 ;  /* 0x000000040000795c */ /* 0x000fea0000300000 */
.L_x_65:
[----:B------:R-:W-:Y:S05]  /*2ca0*/  BSYNC.RECONVERGENT B0 ;  /* 0x0000000000007941 */ /* 0x000fea0003800200 */
.L_x_64:
[----:B------:R-:W-:Y:S05]  /*2cb0*/  BRA.U !UP1, `(.L_x_66) ;  /* 0x0000000109047547 */ /* 0x000fea000b800000 */
[----:B------:R-:W-:Y:S05]  /*2cc0*/  BPT.TRAP 0x1 ;  /* 0x000000040000795c */ /* 0x000fea0000300000 */
.L_x_66:
[----:B------:R-:W4:Y:S01]  /*2cd0*/  LDCU.64 UR6, c[0x0][0x348] ;  /* 0x00006900ff0677ac */ /* 0x000f220008000a00 */
[----:B--2---:R-:W-:Y:S01]  /*2ce0*/  @!P6 MOV R4, 0x5000 ;  /* 0x000050000004e802 */ /* 0x004fe20000000f00 */
[----:B------:R-:W2:Y:S03]  /*2cf0*/  LDCU.64 UR42, c[0x0][0x348] ;  /* 0x00006900ff2a77ac */ /* 0x000ea60008000a00 */
[----:B------:R1:W-:Y:S01]  /*2d00*/  @!P6 SYNCS.ARRIVE.TRANS64.RED.A0TR RZ, [UR48+0x29820], R4 ;  /* 0x02982004ffffe9a7 */ /* 0x0003e20008300430 */
[----:B------:R-:W-:Y:S02]  /*2d10*/  UIADD3 UR64, UPT, UPT, UR48, 0x5000, URZ ;  /* 0x0000500030407890 */ /* 0x000fe4000fffe0ff */
[----:B------:R-:W-:Y:S02]  /*2d20*/  UIADD3 UR65, UPT, UPT, UR48, 0x29820, URZ ;  /* 0x0002982030417890 */ /* 0x000fe4000fffe0ff */
[----:B------:R-:W-:Y:S01]  /*2d30*/  UIADD3 UR8, UPT, UPT, UR48, 0x6000, URZ ;  /* 0x0000600030087890 */ /* 0x000fe2000fffe0ff */
[----:B------:R-:W-:Y:S01]  /*2d40*/  UMOV UR38, 0x0 ;  /* 0x0000000000267882 */ /* 0x000fe20000000000 */
[----:B------:R-:W-:Y:S01]  /*2d50*/  UMOV UR39, 0x10000000 ;  /* 0x1000000000277882 */ /* 0x000fe20000000000 */
[----:B------:R-:W-:Y:S01]  /*2d60*/  UMOV UR66, URZ ;  /* 0x000000ff00427c82 */ /* 0x000fe20008000000 */
[----:B------:R-:W-:Y:S01]  /*2d70*/  UMOV UR67, UR51 ;  /* 0x0000003300437c82 */ /* 0x000fe20008000000 */
[----:B----4-:R-:W-:Y:S01]  /*2d80*/  UIADD3 UR22, UP3, UPT, UR6, 0x200, URZ ;  /* 0x0000020006167890 */ /* 0x010fe2000ff7e0ff */
[----:B------:R-:W-:Y:S01]  /*2d90*/  UMOV UR68, UR45 ;  /* 0x0000002d00447c82 */ /* 0x000fe20008000000 */
[----:B------:R-:W-:-:S02]  /*2da0*/  UMOV UR69, UR46 ;  /* 0x0000002e00457c82 */ /* 0x000fc40008000000 */
[----:B------:R-:W-:Y:S02]  /*2db0*/  UIADD3.X UR23, UPT, UPT, URZ, UR7, URZ, UP3, !UPT ;  /* 0x00000007ff177290 */ /* 0x000fe40009ffe4ff */
[----:B--2---:R-:W-:Y:S02]  /*2dc0*/  UIADD3 UR6, UP3, UPT, UR42, 0x400, URZ ;  /* 0x000004002a067890 */ /* 0x004fe4000ff7e0ff */
[----:B------:R-:W-:Y:S01]  /*2dd0*/  UIADD3 UR56, UPT, UPT, UR48, 0x7000, URZ ;  /* 0x0000700030387890 */ /* 0x000fe2000fffe0ff */
[----:B------:R-:W-:Y:S01]  /*2de0*/  UMOV UR10, 0x10 ;  /* 0x00000010000a7882 */ /* 0x000fe20000000000 */
[----:B------:R-:W-:Y:S01]  /*2df0*/  UMOV UR11, UR51 ;  /* 0x00000033000b7c82 */ /* 0x000fe20008000000 */
[----:B------:R-:W-:Y:S01]  /*2e00*/  UMOV UR12, UR45 ;  /* 0x0000002d000c7c82 */ /* 0x000fe20008000000 */
[----:B------:R-:W-:Y:S01]  /*2e10*/  UMOV UR13, UR46 ;  /* 0x0000002e000d7c82 */ /* 0x000fe20008000000 */
[----:B------:R-:W-:Y:S01]  /*2e20*/  UIADD3 UR32, UPT, UPT, UR48, 0x8000, URZ ;  /* 0x0000800030207890 */ /* 0x000fe2000fffe0ff */
[----:B------:R-:W-:Y:S01]  /*2e30*/  UTMALDG.4D [UR64], [UR22], desc[UR38] ;  /* 0x00002640160075b4 */ /* 0x000fe20008019000 */
[----:B------:R-:W-:Y:S01]  /*2e40*/  UMOV UR9, UR65 ;  /* 0x0000004100097c82 */ /* 0x000fe20008000000 */
[----:B------:R-:W-:-:S02]  /*2e50*/  UIADD3 UR16, UPT, UPT, UR48, 0x9000, URZ ;  /* 0x0000900030107890 */ /* 0x000fc4000fffe0ff */
[----:B------:R-:W-:Y:S02]  /*2e60*/  UIADD3 UR24, UPT, UPT, UR48, 0x14000, URZ ;  /* 0x0001400030187890 */ /* 0x000fe4000fffe0ff */
[----:B------:R-:W-:Y:S01]  /*2e70*/  UIADD3 UR25, UPT, UPT, UR48, 0x29820, URZ ;  /* 0x0002982030197890 */ /* 0x000fe2000fffe0ff */
[----:B------:R2:W-:Y:S01]  /*2e80*/  UTMALDG.4D [UR8], [UR22], desc[UR38] ;  /* 0x00002608160075b4 */ /* 0x0005e20008019000 */
[----:B------:R-:W-:Y:S01]  /*2e90*/  UIADD3.X UR7, UPT, UPT, URZ, UR43, URZ, UP3, !UPT ;  /* 0x0000002bff077290 */ /* 0x000fe20009ffe4ff */
        /* <DEDUP_REMOVED lines=28> */
[----:B------:R4:W-:Y:S01]  /*3060*/  UTMALDG.4D [UR16], [UR22], desc[UR38] ;  /* 0x00002610160075b4 */ /* 0x0009e20008019000 */
[----:B--2---:R-:W-:Y:S01]  /*3070*/  UIADD3 UR8, UPT, UPT, UR48, 0x15000, URZ ;  /* 0x0001500030087890 */ /* 0x004fe2000fffe0ff */
[----:B------:R-:W-:Y:S01]  /*3080*/  UMOV UR13, UR45 ;  /* 0x0000002d000d7c82 */ /* 0x000fe20008000000 */
[----:B------:R-:W-:Y:S01]  /*3090*/  UMOV UR9, UR25 ;  /* 0x0000001900097c82 */ /* 0x000fe20008000000 */
[----:B------:R-:W-:Y:S01]  /*30a0*/  UMOV UR11, UR27 ;  /* 0x0000001b000b7c82 */ /* 0x000fe20008000000 */
[----:B------:R-:W-:Y:S01]  /*30b0*/  UMOV UR12, UR28 ;  /* 0x0000001c000c7c82 */ /* 0x000fe20008000000 */
[----:B------:R-:W-:Y:S04]  /*30c0*/  UTMALDG.5D [UR24], [UR6], desc[UR38] ;  /* 0x00002618060075b4 */ /* 0x000fe80008021000 */
[----:B------:R2:W-:Y:S01]  /*30d0*/  UTMALDG.5D [UR8], [UR6], desc[UR38] ;  /* 0x00002608060075b4 */ /* 0x0005e20008021000 */
[----:B------:R1:W-:Y:S01]  /*30e0*/  UTMALDG.5D [UR40], [UR6], desc[UR38] ;  /* 0x00002628060075b4 */ /* 0x0003e20008021000 */
[----:B----4-:R-:W-:Y:S01]  /*30f0*/  UIADD3 UR16, UPT, UPT, UR48, 0x17000, URZ ;  /* 0x0001700030107890 */ /* 0x010fe2000fffe0ff */
[----:B------:R-:W-:Y:S01]  /*3100*/  UMOV UR18, 0x30 ;  /* 0x0000003000127882 */ /* 0x000fe20000000000 */
[----:B------:R-:W-:Y:S01]  /*3110*/  UMOV UR21, UR45 ;  /* 0x0000002d00157c82 */ /* 0x000fe20008000000 */
[----:B------:R-:W-:Y:S01]  /*3120*/  UMOV UR22, UR46 ;  /* 0x0000002e00167c82 */ /* 0x000fe20008000000 */
[----:B------:R-:W-:Y:S01]  /*3130*/  UMOV UR17, UR25 ;  /* 0x0000001900117c82 */ /* 0x000fe20008000000 */
[----:B------:R-:W-:Y:S01]  /*3140*/  UMOV UR19, UR27 ;  /* 0x0000001b00137c82 */ /* 0x000fe20008000000 */
[----:B------:R-:W-:-:S03]  /*3150*/  UMOV UR20, UR28 ;  /* 0x0000001c00147c82 */ /* 0x000fc60008000000 */
[----:B------:R1:W-:Y:S01]  /*3160*/  UTMALDG.5D [UR16], [UR6], desc[UR38] ;  /* 0x00002610060075b4 */ /* 0x0003e20008021000 */
[----:B--2---:R-:W-:Y:S01]  /*3170*/  UIADD3 UR8, UPT, UPT, UR48, 0x18000, URZ ;  /* 0x0001800030087890 */ /* 0x004fe2000fffe0ff */
[----:B------:R-:W-:-:S08]  /*3180*/  UMOV UR10, 0x40 ;  /* 0x00000040000a7882 */ /* 0x000fd00000000000 */
[----:B------:R1:W-:Y:S02]  /*3190*/  UTMALDG.5D [UR8], [UR6], desc[UR38] ;  /* 0x00002608060075b4 */ /* 0x0003e40008021000 */
[----:B-1----:R-:W-:Y:S05]  /*31a0*/  BRA.U !UP0, `(.L_x_67) ;  /* 0x0000000108047547 */ /* 0x002fea000b800000 */
[----:B------:R-:W-:Y:S05]  /*31b0*/  BPT.TRAP 0x1 ;  /* 0x000000040000795c */ /* 0x000fea0000300000 */
.L_x_67:
[----:B------:R-:W1:Y:S02]  /*31c0*/  SYNCS.PHASECHK.TRANS64.TRYWAIT P5, [UR48+0x29848], R8 ;  /* 0x02984808ff0075a7 */ /* 0x000e6400080a1130 */
[----:B-1----:R-:W-:Y:S05]  /*31d0*/  @!P5 BRA `(.L_x_68) ;  /* 0x000000bc0030d947 */ /* 0x002fea0003800000 */
.L_x_249:
[----:B------:R-:W2:Y:S01]  /*31e0*/  LDCU UR5, c[0x0][0x424] ;  /* 0x00008480ff0577ac */ /* 0x000ea20008000800 */
[----:B------:R-:W4:Y:S01]  /*31f0*/  LDC.64 R12, c[0x0][0x418] ;  /* 0x00010600ff0c7b82 */ /* 0x000f220000000a00 */
[----:B------:R-:W5:Y:S01]  /*3200*/  LDCU UR6, c[0x0][0x428] ;  /* 0x00008500ff0677ac */ /* 0x000f620008000800 */
[----:B--2---:R-:W-:-:S04]  /*3210*/  UIMAD UR5, UR45, UR5, URZ ;  /* 0x000000052d0572a4 */ /* 0x004fc8000f8e02ff */
[----:B-----5:R-:W-:-:S06]  /*3220*/  UIMAD UR5, UR46, UR6, UR5 ;  /* 0x000000062e0572a4 */ /* 0x020fcc000f8e0205 */
[----:B------:R-:W-:-:S04]  /*3230*/  IADD3 R10, PT, PT, R2, UR5, RZ ;  /* 0x00000005020a7c10 */ /* 0x000fc8000fffe0ff */
[C---:B---3--:R-:W-:Y:S02]  /*3240*/  IADD3 R9, PT, PT, R10.reuse, 0x1, RZ ;  /* 0x000000010a097810 */ /* 0x048fe40007ffe0ff */
[C---:B-1----:R-:W-:Y:S02]  /*3250*/  IADD3 R8, PT, PT, R10.reuse, 0x2, RZ ;  /* 0x000000020a087810 */ /* 0x042fe40007ffe0ff */
        /* <DEDUP_REMOVED lines=18> */
.L_x_69:
[----:B------:R-:W2:Y:S01]  /*3380*/  LDL R4, [R1] ;  /* 0x0000000001047983 */ /* 0x000ea20000100800 */
[----:B------:R-:W-:Y:S01]  /*3390*/  SYNCS.ARRIVE.TRANS64.A1T0 RZ, [UR48+0x29840], RZ ;  /* 0x029840ffffff79a7 */ /* 0x000fe20008100030 */
[----:B--2---:R-:W-:-:S13]  /*33a0*/  ISETP.NE.AND P0, PT, R4, 0x1, PT ;  /* 0x000000010400780c */ /* 0x004fda0003f05270 */
[----:B------:R-:W-:Y:S05]  /*33b0*/  @!P0 EXIT ;  /* 0x000000000000894d */ /* 0x000fea0003800000 */
[----:B------:R-:W2:Y:S01]  /*33c0*/  LDC.64 R18, c[0x0][0x400] ;  /* 0x00010000ff127b82 */ /* 0x000ea20000000a00 */
[----:B-1----:R-:W-:Y:S02]  /*33d0*/  HFMA2 R11, -RZ, RZ, 0, 5.9604644775390625e-08 ;  /* 0x00000001ff0b7431 */ /* 0x002fe400000001ff */
[----:B------:R-:W-:Y:S01]  /*33e0*/  IMAD.MOV.U32 R14, RZ, RZ, RZ ;  /* 0x000000ffff0e7224 */ /* 0x000fe200078e00ff */
[----:B------:R-:W-:Y:S01]  /*33f0*/  CS2R R12, SRZ ;  /* 0x00000000000c7805 */ /* 0x000fe2000001ff00 */
[----:B------:R-:W1:Y:S03]  /*3400*/  LDCU.64 UR56, c[0x0][0x348] ;  /* 0x00006900ff3877ac */ /* 0x000e660008000a00 */
[----:B------:R-:W3:Y:S01]  /*3410*/  LDC.64 R16, c[0x0][0x418] ;  /* 0x00010600ff107b82 */ /* 0x000ee20000000a00 */
[----:B------:R-:W4:Y:S01]  /*3420*/  LDCU UR7, c[0x0][0x408] ;  /* 0x00008100ff0777ac */ /* 0x000f220008000800 */
[----:B------:R-:W1:Y:S01]  /*3430*/  LDCU UR39, c[0x0][0x380] ;  /* 0x00007000ff2777ac */ /* 0x000e620008000800 */
[----:B------:R-:W1:Y:S01]  /*3440*/  LDCU UR15, c[0x0][0x420] ;  /* 0x00008400ff0f77ac */ /* 0x000e620008000800 */
[----:B------:R-:W-:Y:S01]  /*3450*/  UMOV UR6, 0x1 ;  /* 0x0000000100067882 */ /* 0x000fe20000000000 */
[----:B------:R-:W-:Y:S01]  /*3460*/  UMOV UR31, URZ ;  /* 0x000000ff001f7c82 */ /* 0x000fe20008000000 */
[----:B------:R-:W-:-:S05]  /*3470*/  UMOV UR44, URZ ;  /* 0x000000ff002c7c82 */ /* 0x000fca0008000000 */
.L_x_88:
[----:B------:R-:W-:Y:S01]  /*3480*/  UIADD3 UR9, UPT, UPT, UR31, 0x1, URZ ;  /* 0x000000011f097890 */ /* 0x000fe2000fffe0ff */
[----:B------:R-:W-:Y:S01]  /*3490*/  R2UR UR8, R0 ;  /* 0x00000000000872ca */ /* 0x000fe200000e0000 */
[----:B------:R-:W-:Y:S01]  /*34a0*/  BSSY.RECONVERGENT B0, `(.L_x_70) ;  /* 0x0000009000007945 */ /* 0x000fe20003800200 */
[----:B------:R-:W-:Y:S11]  /*34b0*/  ISETP.NE.AND P0, PT, R6, RZ, PT ;  /* 0x000000ff0600720c */ /* 0x000ff60003f05270 */
[----:B------:R-:W-:Y:S02]  /*34c0*/  UISETP.NE.AND UP0, UPT, UR9, UR8, UPT ;  /* 0x000000080900728c */ /* 0x000fe4000bf05270 */
[----:B------:R-:W-:Y:S02]  /*34d0*/  UIADD3 UR8, UPT, UPT, UR44, 0x1, URZ ;  /* 0x000000012c087890 */ /* 0x000fe4000fffe0ff */
[----:B------:R-:W-:Y:S07]  /*34e0*/  USEL UR31, UR9, URZ, UP0 ;  /* 0x000000ff091f7287 */ /* 0x000fee0008000000 */
[----:B------:R-:W-:Y:S07]  /*34f0*/  @UP0 UIADD3 UR8, UPT, UPT, UR44, URZ, URZ ;  /* 0x000000ff2c080290 */ /* 0x000fee000fffe0ff */
[----:B------:R-:W-:Y:S01]  /*3500*/  UMOV UR44, UR8 ;  /* 0x00000008002c7c82 */ /* 0x000fe20008000000 */
[----:B-12---:R-:W-:Y:S05]  /*3510*/  @!P0 BRA `(.L_x_71) ;  /* 0x0000000000048947 */ /* 0x006fea0003800000 */
[----:B-1--4-:R-:W-:Y:S05]  /*3520*/  BPT.TRAP 0x1 ;  /* 0x000000040000795c */ /* 0x012fea0000300000 */
.L_x_71:
[----:B-1--4-:R-:W-:Y:S05]  /*3530*/  BSYNC.RECONVERGENT B0 ;  /* 0x0000000000007941 */ /* 0x012fea0003800200 */
.L_x_70:
[----:B------:R-:W-:Y:S01]  /*3540*/  ULEA UR41, UR6, UR48, 0x3 ;  /* 0x0000003006297291 */ /* 0x000fe2000f8e18ff */
[----:B------:R-:W-:Y:S02]  /*3550*/  SHF.L.U32 R9, R11, 0x1f, RZ ;  /* 0x0000001f0b097819 */ /* 0x000fe400000006ff */
[----:B------:R-:W-:Y:S06]  /*3560*/  ISETP.NE.AND P1, PT, R7, RZ, PT ;  /* 0x000000ff0700720c */ /* 0x000fec0003f25270 */
[----:B------:R-:W1:Y:S07]  /*3570*/  SYNCS.PHASECHK.TRANS64.TRYWAIT P0, [UR41+0x29810], R9 ;  /* 0x02981009ff0075a7 */ /* 0x000e6e0008001129 */
[----:B------:R-:W-:Y:S01]  /*3580*/  @!P1 IMAD.MOV.U32 R8, RZ, RZ, 0x5000 ;  /* 0x00005000ff089424 */ /* 0x000fe200078e00ff */
[----:B-1----:R-:W-:Y:S06]  /*3590*/  @!P0 BRA `(.L_x_72) ;  /* 0x000000b800588947 */ /* 0x002fec0003800000 */
.L_x_251:
[----:B------:R-:W-:Y:S01]  /*35a0*/  ISETP.NE.AND P0, PT, R7, RZ, PT ;  /* 0x000000ff0700720c */ /* 0x000fe20003f05270 */
[----:B------:R-:W-:Y:S11]  /*35b0*/  BSSY.RECONVERGENT B0, `(.L_x_73) ;  /* 0x0000005000007945 */ /* 0x000ff60003800200 */
[----:B------:R-:W-:Y:S01]  /*35c0*/  @!UPT UIADD3 URZ, UPT, UPT, URZ, URZ, URZ ;  /* 0x000000fffffff290 */ /* 0x000fe2000fffe0ff */
[----:B------:R4:W-:Y:S01]  /*35d0*/  @!P0 SYNCS.ARRIVE.TRANS64 RZ, [UR41+0x29800], R8 ;  /* 0x02980008ffff89a7 */ /* 0x0009e20008000029 */
[----:B------:R-:W-:Y:S05]  /*35e0*/  @!P4 BRA `(.L_x_74) ;  /* 0x000000000004c947 */ /* 0x000fea0003800000 */
[----:B------:R-:W-:Y:S05]  /*35f0*/  BPT.TRAP 0x1 ;  /* 0x000000040000795c */ /* 0x000fea0000300000 */
.L_x_74:
[----:B------:R-:W-:Y:S05]  /*3600*/  BSYNC.RECONVERGENT B0 ;  /* 0x0000000000007941 */ /* 0x000fea0003800200 */
.L_x_73:
[----:B------:R-:W-:Y:S01]  /*3610*/  ISETP.EQ.OR P6, PT, R15, RZ, P0 ;  /* 0x000000ff0f00720c */ /* 0x000fe200007c2670 */
[----:B------:R-:W-:Y:S11]  /*3620*/  BSSY.RECONVERGENT B0, `(.L_x_75) ;  /* 0x0000004000007945 */ /* 0x000ff60003800200 */
[----:B------:R-:W-:Y:S01]  /*3630*/  @!UPT UIADD3 URZ, UPT, UPT, URZ, URZ, URZ ;  /* 0x000000fffffff290 */ /* 0x000fe2000fffe0ff */
[----:B------:R-:W-:Y:S05]  /*3640*/  @P6 BRA `(.L_x_76) ;  /* 0x0000000000046947 */ /* 0x000fea0003800000 */
[----:B------:R-:W-:Y:S05]  /*3650*/  BPT.TRAP 0x1 ;  /* 0x000000040000795c */ /* 0x000fea0000300000 */
.L_x_76:
[----:B------:R-:W-:Y:S05]  /*3660*/  BSYNC.RECONVERGENT B0 ;  /* 0x0000000000007941 */ /* 0x000fea0003800200 */
.L_x_75:
[----:B------:R-:W-:Y:S01]  /*3670*/  UIADD3 UR50, UP0, UPT, UR56, 0x300, URZ ;  /* 0x0000030038327890 */ /* 0x000fe2000ff1e0ff */
[----:B------:R-:W-:Y:S01]  /*3680*/  R2UR UR47, R3 ;  /* 0x00000000032f72ca */ /* 0x000fe200000e0000 */
[----:B------:R-:W-:Y:S02]  /*3690*/  UIMAD UR8, UR6, 0x5000, UR48 ;  /* 0x00005000060878a4 */ /* 0x000fe4000f8e0230 */
[----:B------:R-:W-:Y:S02]  /*36a0*/  UIADD3 UR41, UPT, UPT, UR41, 0x29800, URZ ;  /* 0x0002980029297890 */ /* 0x000fe4000fffe0ff */
[----:B------:R-:W-:Y:S02]  /*36b0*/  USHF.L.U32 UR43, UR31, 0x7, URZ ;  /* 0x000000071f2b7899 */ /* 0x000fe400080006ff */
[----:B------:R-:W-:Y:S02]  /*36c0*/  UIADD3.X UR51, UPT, UPT, URZ, UR57, URZ, UP0, !UPT ;  /* 0x00000039ff337290 */ /* 0x000fe400087fe4ff */
[----:B------:R-:W-:Y:S01]  /*36d0*/  UIADD3 UR40, UPT, UPT, UR8, 0xa000, URZ ;  /* 0x0000a00008287890 */ /* 0x000fe2000fffe0ff */
[----:B------:R-:W-:Y:S01]  /*36e0*/  UMOV UR52, 0x0 ;  /* 0x0000000000347882 */ /* 0x000fe20000000000 */
[----:B------:R-:W-:Y:S01]  /*36f0*/  UMOV UR53, 0x10000000 ;  /* 0x1000000000357882 */ /* 0x000fe20000000000 */
[----:B------:R-:W-:Y:S01]  /*3700*/  UMOV UR42, URZ ;  /* 0x000000ff002a7c82 */ /* 0x000fe20008000000 */
[----:B------:R-:W-:Y:S01]  /*3710*/  UIADD3 UR32, UPT, UPT, UR8, 0xb000, URZ ;  /* 0x0000b00008207890 */ /* 0x000fe2000fffe0ff */
[----:B------:R-:W-:Y:S01]  /*3720*/  UMOV UR34, 0x10 ;  /* 0x0000001000227882 */ /* 0x000fe20000000000 */
[----:B------:R-:W-:Y:S03]  /*3730*/  UMOV UR36, UR44 ;  /* 0x0000002c00247c82 */ /* 0x000fe60008000000 */
[----:B------:R1:W-:Y:S01]  /*3740*/  UTMALDG.5D [UR40], [UR50], desc[UR52] ;  /* 0x00003428320075b4 */ /* 0x0003e20008021000 */
[----:B------:R-:W-:Y:S01]  /*3750*/  UIADD3 UR24, UPT, UPT, UR8, 0xc000, URZ ;  /* 0x0000c00008187890 */ /* 0x000fe2000fffe0ff */
[----:B------:R-:W-:Y:S01]  /*3760*/  UMOV UR37, UR45 ;  /* 0x0000002d00257c82 */ /* 0x000fe20008000000 */
[----:B------:R-:W-:Y:S01]  /*3770*/  UMOV UR38, UR46 ;  /* 0x0000002e00267c82 */ /* 0x000fe20008000000 */
[----:B------:R-:W-:Y:S01]  /*3780*/  UMOV UR33, UR41 ;  /* 0x0000002900217c82 */ /* 0x000fe20008000000 */
[----:B------:R-:W-:Y:S01]  /*3790*/  UMOV UR35, UR43 ;  /* 0x0000002b00237c82 */ /* 0x000fe20008000000 */
[----:B------:R-:W-:Y:S01]  /*37a0*/  UMOV UR26, 0x20 ;  /* 0x00000020001a7882 */ /* 0x000fe20000000000 */
[----:B------:R1:W-:Y:S01]  /*37b0*/  UTMALDG.5D [UR32], [UR50], desc[UR52] ;  /* 0x00003420320075b4 */ /* 0x0003e20008021000 */
[----:B------:R-:W-:Y:S01]  /*37c0*/  UIADD3 UR16, UPT, UPT, UR8, 0xd000, URZ ;  /* 0x0000d00008107890 */ /* 0x000fe2000fffe0ff */
[----:B------:R-:W-:Y:S01]  /*37d0*/  UMOV UR28, UR44 ;  /* 0x0000002c001c7c82 */ /* 0x000fe20008000000 */
        /* <DEDUP_REMOVED lines=14> */
[----:B------:R-:W-:Y:S01]  /*38c0*/  UISETP.NE.AND UP3, UPT, UR47, 0x1, UPT ;  /* 0x000000012f00788c */ /* 0x000fe2000bf65270 */
[----:B------:R-:W-:Y:S01]  /*38d0*/  UMOV UR12, UR44 ;  /* 0x0000002c000c7c82 */ /* 0x000fe20008000000 */
[----:B------:R-:W-:Y:S01]  /*38e0*/  UMOV UR13, UR45 ;  /* 0x0000002d000d7c82 */ /* 0x000fe20008000000 */
[----:B------:R-:W-:Y:S01]  /*38f0*/  UMOV UR14, UR46 ;  /* 0x0000002e000e7c82 */ /* 0x000fe20008000000 */
[----:B------:R-:W-:Y:S01]  /*3900*/  UMOV UR9, UR41 ;  /* 0x0000002900097c82 */ /* 0x000fe20008000000 */
[----:B------:R-:W-:Y:S01]  /*3910*/  UMOV UR11, UR43 ;  /* 0x0000002b000b7c82 */ /* 0x000fe20008000000 */
[----:B------:R-:W-:Y:S01]  /*3920*/  UIADD3 UR23, UPT, UPT, UR6, 0x1, URZ ;  /* 0x0000000106177890 */ /* 0x000fe2000fffe0ff */
[----:B------:R1:W-:Y:S02]  /*3930*/  UTMALDG.5D [UR8], [UR50], desc[UR52] ;  /* 0x00003408320075b4 */ /* 0x0003e40008021000 */
[----:B-1----:R-:W-:Y:S06]  /*3940*/  BRA.U !UP3, `(.L_x_77) ;  /* 0x000000010b047547 */ /* 0x002fec000b800000 */
[----:B------:R-:W-:Y:S05]  /*3950*/  BPT.TRAP 0x1 ;  /* 0x000000040000795c */ /* 0x000fea0000300000 */
.L_x_77:
[----:B----4-:R-:W-:Y:S04]  /*3960*/  SHF.L.U32 R8, R13, 0x1f, RZ ;  /* 0x0000001f0d087819 */ /* 0x010fe800000006ff */
[----:B------:R-:W1:Y:S02]  /*3970*/  SYNCS.PHASECHK.TRANS64.TRYWAIT P0, [UR48+0x29838], R8 ;  /* 0x02983808ff0075a7 */ /* 0x000e640008001130 */
[----:B-1----:R-:W-:Y:S05]  /*3980*/  @!P0 BRA `(.L_x_78) ;  /* 0x000000b400748947 */ /* 0x002fea0003800000 */
.L_x_253:
[----:B------:R-:W-:Y:S02]  /*3990*/  USHF.L.U32 UR11, UR31, 0x7, URZ ;  /* 0x000000071f0b7899 */ /* 0x000fe400080006ff */
[----:B------:R-:W-:Y:S04]  /*39a0*/  UIMAD UR6, UR44, UR7, UR4 ;  /* 0x000000072c0672a4 */ /* 0x000fe8000f8e0204 */
[----:B-1----:R-:W-:Y:S04]  /*39b0*/  VIADD R4, R2, UR11 ;  /* 0x0000000b02047c36 */ /* 0x002fe80008000000 */
[C---:B------:R-:W-:Y:S01]  /*39c0*/  VIADD R8, R4.reuse, UR6 ;  /* 0x0000000604087c36 */ /* 0x040fe20008000000 */
[C---:B------:R-:W-:Y:S01]  /*39d0*/  ISETP.GE.AND P3, PT, R4.reuse, UR39, PT ;  /* 0x0000002704007c0c */ /* 0x040fe2000bf66270 */
[----:B------:R-:W-:Y:S02]  /*39e0*/  VIADD R20, R4, 0x1 ;  /* 0x0000000104147836 */ /* 0x000fe40000000000 */
[C---:B------:R-:W-:Y:S01]  /*39f0*/  VIADD R9, R8.reuse, 0x2 ;  /* 0x0000000208097836 */ /* 0x040fe20000000000 */
[CC--:B--2---:R-:W-:Y:S01]  /*3a00*/  LEA R24, P0, R8.reuse, R18.reuse, 0x2 ;  /* 0x0000001208187211 */ /* 0x0c4fe200078010ff */
[----:B------:R-:W-:Y:S01]  /*3a10*/  VIADD R10, R8, 0x1 ;  /* 0x00000001080a7836 */ /* 0x000fe20000000000 */
[----:B------:R-:W-:Y:S02]  /*3a20*/  ISETP.GE.AND P2, PT, R20, UR39, PT ;  /* 0x0000002714007c0c */ /* 0x000fe4000bf46270 */
[CC--:B------:R-:W-:Y:S01]  /*3a30*/  LEA.HI.X R25, R8.reuse, R19.reuse, RZ, 0x2, P0 ;  /* 0x0000001308197211 */ /* 0x0c0fe200000f14ff */
[----:B------:R-:W-:Y:S01]  /*3a40*/  VIADD R8, R8, 0x3 ;  /* 0x0000000308087836 */ /* 0x000fe20000000000 */
[CC--:B------:R-:W-:Y:S02]  /*3a50*/  LEA R20, P0, R9.reuse, R18.reuse, 0x2 ;  /* 0x0000001209147211 */ /* 0x0c0fe400078010ff */
[-C--:B------:R-:W-:Y:S01]  /*3a60*/  LEA R22, P1, R10, R18.reuse, 0x2 ;  /* 0x000000120a167211 */ /* 0x080fe200078210ff */
[----:B------:R-:W-:Y:S01]  /*3a70*/  @!PT LDS RZ, [RZ] ;  /* 0x00000000fffff984 */ /* 0x000fe20000000800 */
[----:B------:R-:W-:Y:S01]  /*3a80*/  @!PT LDS RZ, [RZ] ;  /* 0x00000000fffff984 */ /* 0x000fe20000000800 */
[----:B------:R-:W-:Y:S01]  /*3a90*/  @!PT LDS RZ, [RZ] ;  /* 0x00000000fffff984 */ /* 0x000fe20000000800 */
[----:B------:R1:W-:Y:S01]  /*3aa0*/  LDGSTS.E.LTC128B [R5+0x29000], desc[UR54][R24.64], !P3 ;  /* 0x2900000018057fae */ /* 0x0003e2000d9a1236 */
[-C--:B------:R-:W-:Y:S01]  /*3ab0*/  LEA.HI.X R21, R9, R19.reuse, RZ, 0x2, P0 ;  /* 0x0000001309157211 */ /* 0x080fe200000f14ff */
[----:B------:R-:W-:Y:S01]  /*3ac0*/  VIADD R9, R4, 0x2 ;  /* 0x0000000204097836 */ /* 0x000fe20000000000 */
[----:B------:R-:W-:Y:S02]  /*3ad0*/  LEA R26, P0, R8, R18, 0x2 ;  /* 0x00000012081a7211 */ /* 0x000fe400078010ff */
[-C--:B------:R-:W-:Y:S02]  /*3ae0*/  LEA.HI.X R23, R10, R19.reuse, RZ, 0x2, P1 ;  /* 0x000000130a177211 */ /* 0x080fe400008f14ff */
[----:B------:R-:W-:Y:S01]  /*3af0*/  LEA.HI.X R27, R8, R19, RZ, 0x2, P0 ;  /* 0x00000013081b7211 */ /* 0x000fe200000f14ff */
[----:B------:R-:W-:Y:S01]  /*3b00*/  VIADD R8, R4, 0x3 ;  /* 0x0000000304087836 */ /* 0x000fe20000000000 */
[----:B------:R-:W-:Y:S01]  /*3b10*/  ISETP.GE.AND P1, PT, R9, UR39, PT ;  /* 0x0000002709007c0c */ /* 0x000fe2000bf26270 */
[----:B------:R1:W-:Y:S03]  /*3b20*/  LDGSTS.E.LTC128B [R5+0x29004], desc[UR54][R22.64], !P2 ;  /* 0x2900400016057fae */ /* 0x0003e6000d1a1236 */
[----:B------:R-:W-:Y:S09]  /*3b30*/  ISETP.GE.AND P0, PT, R8, UR39, PT ;  /* 0x0000002708007c0c */ /* 0x000ff2000bf06270 */
        /* <DEDUP_REMOVED lines=8> */
.L_x_79:
[----:B------:R-:W-:Y:S01]  /*3bc0*/  SYNCS.ARRIVE.TRANS64.A1T0 RZ, [UR48+0x29830], RZ ;  /* 0x029830ffffff79a7 */ /* 0x000fe20008100030 */
[----:B------:R-:W-:Y:S05]  /*3bd0*/  BRA.U !UP1, `(.L_x_80) ;  /* 0x0000000109047547 */ /* 0x000fea000b800000 */
[----:B------:R-:W-:Y:S05]  /*3be0*/  BPT.TRAP 0x1 ;  /* 0x000000040000795c */ /* 0x000fea0000300000 */
.L_x_80:
[----:B------:R-:W-:Y:S02]  /*3bf0*/  ISETP.NE.AND P5, PT, R7, RZ, PT ;  /* 0x000000ff0700720c */ /* 0x000fe40003fa5270 */
[----:B------:R-:W-:Y:S11]  /*3c00*/  SHF.L.U32 R10, R12, 0x1f, RZ ;  /* 0x0000001f0c0a7819 */ /* 0x000ff600000006ff */
[----:B------:R-:W-:Y:S01]  /*3c10*/  @!P5 IMAD.MOV.U32 R9, RZ, RZ, 0x5000 ;  /* 0x00005000ff09d424 */ /* 0x000fe200078e00ff */
[----:B------:R-:W2:Y:S02]  /*3c20*/  SYNCS.PHASECHK.TRANS64.TRYWAIT P5, [UR48+0x29828], R10 ;  /* 0x0298280aff0075a7 */ /* 0x000ea400080a1130 */
[----:B--2---:R-:W-:Y:S05]  /*3c30*/  @!P5 BRA `(.L_x_81) ;  /* 0x000000b000e0d947 */ /* 0x004fea0003800000 */
.L_x_255:
[----:B------:R-:W-:Y:S11]  /*3c40*/  ISETP.NE.AND P5, PT, R7, RZ, PT ;  /* 0x000000ff0700720c */ /* 0x000ff60003fa5270 */
[----:B------:R-:W-:Y:S02]  /*3c50*/  @!UPT UIADD3 URZ, UPT, UPT, URZ, URZ, URZ ;  /* 0x000000fffffff290 */ /* 0x000fe4000fffe0ff */
[----:B------:R4:W-:Y:S01]  /*3c60*/  @!P5 SYNCS.ARRIVE.TRANS64 RZ, [UR48+0x29820], R9 ;  /* 0x02982009ffffd9a7 */ /* 0x0009e20008000030 */
[----:B------:R-:W-:Y:S05]  /*3c70*/  BRA.U !UP2, `(.L_x_82) ;  /* 0x000000010a047547 */ /* 0x000fea000b800000 */
[----:B------:R-:W-:Y:S05]  /*3c80*/  BPT.TRAP 0x1 ;  /* 0x000000040000795c */ /* 0x000fea0000300000 */
.L_x_82:
[----:B------:R-:W-:Y:S04]  /*3c90*/  BSSY.RECONVERGENT B0, `(.L_x_83) ;  /* 0x0000003000007945 */ /* 0x000fe80003800200 */
[----:B------:R-:W-:Y:S05]  /*3ca0*/  @P6 BRA `(.L_x_84) ;  /* 0x0000000000046947 */ /* 0x000fea0003800000 */
[----:B------:R-:W-:Y:S05]  /*3cb0*/  BPT.TRAP 0x1 ;  /* 0x000000040000795c */ /* 0x000fea0000300000 */
.L_x_84:
[----:B------:R-:W-:Y:S05]  /*3cc0*/  BSYNC.RECONVERGENT B0 ;  /* 0x0000000000007941 */ /* 0x000fea0003800200 */
.L_x_83:
[----:B------:R-:W-:Y:S02]  /*3cd0*/  UIADD3 UR40, UP0, UPT, UR56, 0x400, URZ ;  /* 0x0000040038287890 */ /* 0x000fe4000ff1e0ff */
[----:B------:R-:W-:Y:S02]  /*3ce0*/  UIADD3 UR9, UPT, UPT, UR48, 0x29820, URZ ;  /* 0x0002982030097890 */ /* 0x000fe4000fffe0ff */
[----:B------:R-:W-:Y:S02]  /*3cf0*/  UIADD3 UR8, UPT, UPT, UR48, 0x14000, URZ ;  /* 0x0001400030087890 */ /* 0x000fe4000fffe0ff */
[----:B------:R-:W-:Y:S01]  /*3d00*/  UIADD3.X UR41, UPT, UPT, URZ, UR57, URZ, UP0, !UPT ;  /* 0x00000039ff297290 */ /* 0x000fe200087fe4ff */
[----:B------:R-:W-:Y:S01]  /*3d10*/  UMOV UR42, 0x0 ;  /* 0x00000000002a7882 */ /* 0x000fe20000000000 */
[----:B------:R-:W-:Y:S01]  /*3d20*/  UMOV UR43, 0x10000000 ;  /* 0x10000000002b7882 */ /* 0x000fe20000000000 */
[----:B------:R-:W-:Y:S01]  /*3d30*/  UMOV UR10, URZ ;  /* 0x000000ff000a7c82 */ /* 0x000fe20008000000 */
[----:B------:R-:W-:Y:S01]  /*3d40*/  UMOV UR12, UR44 ;  /* 0x0000002c000c7c82 */ /* 0x000fe20008000000 */
[----:B------:R-:W-:Y:S01]  /*3d50*/  UMOV UR13, UR45 ;  /* 0x0000002d000d7c82 */ /* 0x000fe20008000000 */
[----:B------:R-:W-:Y:S01]  /*3d60*/  UMOV UR14, UR46 ;  /* 0x0000002e000e7c82 */ /* 0x000fe20008000000 */
[----:B------:R-:W-:Y:S02]  /*3d70*/  UIADD3 UR32, UPT, UPT, UR48, 0x15000, URZ ;  /* 0x0001500030207890 */ /* 0x000fe4000fffe0ff */
[----:B------:R5:W-:Y:S01]  /*3d80*/  UTMALDG.5D [UR8], [UR40], desc[UR42] ;  /* 0x00002a08280075b4 */ /* 0x000be20008021000 */
[----:B------:R-:W-:Y:S01]  /*3d90*/  UMOV UR34, 0x10 ;  /* 0x0000001000227882 */ /* 0x000fe20000000000 */
[----:B------:R-:W-:Y:S01]  /*3da0*/  UMOV UR35, UR11 ;  /* 0x0000000b00237c82 */ /* 0x000fe20008000000 */
[----:B------:R-:W-:Y:S01]  /*3db0*/  UMOV UR36, UR44 ;  /* 0x0000002c00247c82 */ /* 0x000fe20008000000 */
[----:B------:R-:W-:Y:S01]  /*3dc0*/  UMOV UR37, UR45 ;  /* 0x0000002d00257c82 */ /* 0x000fe20008000000 */
[----:B------:R-:W-:Y:S01]  /*3dd0*/  UMOV UR38, UR46 ;  /* 0x0000002e00267c82 */ /* 0x000fe20008000000 */
[----:B------:R-:W-:Y:S01]  /*3de0*/  UMOV UR33, UR9 ;  /* 0x0000000900217c82 */ /* 0x000fe20008000000 */
[----:B------:R-:W-:Y:S01]  /*3df0*/  UIADD3 UR24, UPT, UPT, UR48, 0x16000, URZ ;  /* 0x0001600030187890 */ /* 0x000fe2000fffe0ff */
        /* <DEDUP_REMOVED lines=14> */
[----:B------:R-:W-:Y:S02]  /*3ee0*/  UMOV UR17, UR9 ;  /* 0x0000000900117c82 */ /* 0x000fe40008000000 */
[----:B------:R1:W-:Y:S01]  /*3ef0*/  UTMALDG.5D [UR16], [UR40], desc[UR42] ;  /* 0x00002a10280075b4 */ /* 0x0003e20008021000 */
[----:B-----5:R-:W-:Y:S01]  /*3f00*/  UIADD3 UR8, UPT, UPT, UR48, 0x18000, URZ ;  /* 0x0001800030087890 */ /* 0x020fe2000fffe0ff */
[----:B------:R-:W-:Y:S08]  /*3f10*/  UMOV UR10, 0x40 ;  /* 0x00000040000a7882 */ /* 0x000ff00000000000 */
[----:B------:R1:W-:Y:S02]  /*3f20*/  UTMALDG.5D [UR8], [UR40], desc[UR42] ;  /* 0x00002a08280075b4 */ /* 0x0003e40008021000 */
[----:B-1----:R-:W-:Y:S05]  /*3f30*/  BRA.U !UP3, `(.L_x_85) ;  /* 0x000000010b047547 */ /* 0x002fea000b800000 */
[----:B------:R-:W-:Y:S05]  /*3f40*/  BPT.TRAP 0x1 ;  /* 0x000000040000795c */ /* 0x000fea0000300000 */
.L_x_85:
[----:B----4-:R-:W-:Y:S04]  /*3f50*/  SHF.L.U32 R9, R14, 0x1f, RZ ;  /* 0x0000001f0e097819 */ /* 0x010fe800000006ff */
[----:B------:R-:W1:Y:S02]  /*3f60*/  SYNCS.PHASECHK.TRANS64.TRYWAIT P5, [UR48+0x29848], R9 ;  /* 0x02984809ff0075a7 */ /* 0x000e6400080a1130 */
[----:B-1----:R-:W-:Y:S05]  /*3f70*/  @!P5 BRA `(.L_x_86) ;  /* 0x000000b00028d947 */ /* 0x002fea0003800000 */
.L_x_257:
[----:B------:R-:W-:Y:S06]  /*3f80*/  UIMAD UR6, UR44, UR15, UR5 ;  /* 0x0000000f2c0672a4 */ /* 0x000fec000f8e0205 */
[----:B-12---:R-:W-:Y:S04]  /*3f90*/  VIADD R8, R4, UR6 ;  /* 0x0000000604087c36 */ /* 0x006fe80008000000 */
[C---:B------:R-:W-:Y:S01]  /*3fa0*/  VIADD R4, R8.reuse, 0x1 ;  /* 0x0000000108047836 */ /* 0x040fe20000000000 */
[CC--:B---3--:R-:W-:Y:S04]  /*3fb0*/  LEA R22, P5, R8.reuse, R16.reuse, 0x2 ;  /* 0x0000001008167211 */ /* 0x0c8fe800078a10ff */
[-C--:B------:R-:W-:Y:S02]  /*3fc0*/  LEA.HI.X R23, R8, R17.reuse, RZ, 0x2, P5 ;  /* 0x0000001108177211 */ /* 0x080fe400028f14ff */
[CC--:B------:R-:W-:Y:S03]  /*3fd0*/  LEA R20, P5, R4.reuse, R16.reuse, 0x2 ;  /* 0x0000001004147211 */ /* 0x0c0fe600078a10ff */
[----:B------:R-:W-:Y:S01]  /*3fe0*/  @!PT LDS RZ, [RZ] ;  /* 0x00000000fffff984 */ /* 0x000fe20000000800 */
[----:B------:R-:W-:Y:S01]  /*3ff0*/  @!PT LDS RZ, [RZ] ;  /* 0x00000000fffff984 */ /* 0x000fe20000000800 */
[----:B------:R-:W-:Y:S01]  /*4000*/  @!PT LDS RZ, [RZ] ;  /* 0x00000000fffff984 */ /* 0x000fe20000000800 */
[----:B------:R1:W-:Y:S01]  /*4010*/  LDGSTS.E.LTC128B [R5+0x29200], desc[UR54][R22.64], !P3 ;  /* 0x2920000016057fae */ /* 0x0003e2000d9a1236 */
[-C--:B------:R-:W-:Y:S01]  /*4020*/  LEA.HI.X R21, R4, R17.reuse, RZ, 0x2, P5 ;  /* 0x0000001104157211 */ /* 0x080fe200028f14ff */
[C---:B------:R-:W-:Y:S02]  /*4030*/  VIADD R4, R8.reuse, 0x2 ;  /* 0x0000000208047836 */ /* 0x040fe40000000000 */
[----:B------:R-:W-:Y:S02]  /*4040*/  VIADD R8, R8, 0x3 ;  /* 0x0000000308087836 */ /* 0x000fe40000000000 */
[----:B------:R1:W-:Y:S01]  /*4050*/  LDGSTS.E.LTC128B [R5+0x29204], desc[UR54][R20.64], !P2 ;  /* 0x2920400014057fae */ /* 0x0003e2000d1a1236 */
[CC--:B------:R-:W-:Y:S04]  /*4060*/  LEA R24, P5, R4.reuse, R16.reuse, 0x2 ;  /* 0x0000001004187211 */ /* 0x0c0fe800078a10ff */
[-C--:B------:R-:W-:Y:S02]  /*4070*/  LEA.HI.X R25, R4, R17.reuse, RZ, 0x2, P5 ;  /* 0x0000001104197211 */ /* 0x080fe400028f14ff */
[C---:B------:R-:W-:Y:S03]  /*4080*/  LEA R26, P5, R8.reuse, R16, 0x2 ;  /* 0x00000010081a7211 */ /* 0x040fe600078a10ff */
[----:B------:R1:W-:Y:S01]  /*4090*/  LDGSTS.E.LTC128B [R5+0x29208], desc[UR54][R24.64], !P1 ;  /* 0x2920800018057fae */ /* 0x0003e2000c9a1236 */
[----:B------:R-:W-:Y:S05]  /*40a0*/  LEA.HI.X R27, R8, R17, RZ, 0x2, P5 ;  /* 0x00000011081b7211 */ /* 0x000fea00028f14ff */
[----:B------:R1:W-:Y:S01]  /*40b0*/  LDGSTS.E.LTC128B [R5+0x2920c], desc[UR54][R26.64], !P0 ;  /* 0x2920c0001a057fae */ /* 0x0003e2000c1a1236 */
[----:B------:R-:W-:Y:S01]  /*40c0*/  NOP ;  /* 0x0000000000007918 */ /* 0x000fe20000000000 */
[----:B------:R-:W-:Y:S02]  /*40d0*/  SYNCS.ARRIVE.TRANS64.RED.A0T1 RZ, [UR48+0x29840], RZ ;  /* 0x029840ffffff79a7 */ /* 0x000fe40008200430 */
[----:B------:R-:W-:Y:S01]  /*40e0*/  ARRIVES.LDGSTSBAR.64.TRANSCNT [UR48+0x29840] ;  /* 0x02984000ff0079b0 */ /* 0x000fe20008002a30 */
[----:B------:R-:W-:Y:S01]  /*40f0*/  NOP ;  /* 0x0000000000007918 */ /* 0x000fe20000000000 */
[----:B------:R-:W-:Y:S05]  /*4100*/  BRA.U !UP3, `(.L_x_87) ;  /* 0x000000010b047547 */ /* 0x000fea000b800000 */
[----:B------:R-:W-:Y:S05]  /*4110*/  BPT.TRAP 0x1 ;  /* 0x000000040000795c */ /* 0x000fea0000300000 */
.L_x_87:
[----:B------:R-:W-:Y:S01]  /*4120*/  LOP3.LUT R14, R14, 0x1, RZ, 0x3c, !PT ;  /* 0x000000010e0e7812 */ /* 0x000fe200078e3cff */
[----:B------:R-:W-:Y:S01]  /*4130*/  SYNCS.ARRIVE.TRANS64.A1T0 RZ, [UR48+0x29840], RZ ;  /* 0x029840ffffff79a7 */ /* 0x000fe20008100030 */
[----:B------:R-:W2:Y:S01]  /*4140*/  LDL.LU R4, [R1] ;  /* 0x0000000001047983 */ /* 0x000ea20000300800 */
[----:B------:R-:W-:Y:S01]  /*4150*/  LOP3.LUT R13, R13, 0x1, RZ, 0x3c, !PT ;  /* 0x000000010d0d7812 */ /* 0x000fe200078e3cff */
[----:B------:R-:W-:Y:S01]  /*4160*/  UISETP.NE.AND UP0, UPT, UR23, 0x2, UPT ;  /* 0x000000021700788c */ /* 0x000fe2000bf05270 */
[----:B------:R-:W-:Y:S03]  /*4170*/  LOP3.LUT R12, R12, 0x1, RZ, 0x3c, !PT ;  /* 0x000000010c0c7812 */ /* 0x000fe600078e3cff */
[----:B------:R-:W-:Y:S02]  /*4180*/  USEL UR8, URZ, 0x1, UP0 ;  /* 0x00000001ff087887 */ /* 0x000fe40008000000 */
[----:B------:R-:W-:Y:S04]  /*4190*/  USEL UR6, UR23, URZ, UP0 ;  /* 0x000000ff17067287 */ /* 0x000fe80008000000 */
[----:B------:R-:W-:Y:S02]  /*41a0*/  LOP3.LUT R11, R11, UR8, RZ, 0x3c, !PT ;  /* 0x000000080b0b7c12 */ /* 0x000fe4000f8e3cff */
[C---:B--2---:R-:W-:Y:S01]  /*41b0*/  ISETP.GT.U32.AND P0, PT, R4.reuse, 0x2, PT ;  /* 0x000000020400780c */ /* 0x044fe20003f04070 */
[----:B------:R-:W-:Y:S05]  /*41c0*/  VIADD R4, R4, 0xffffffff ;  /* 0xffffffff04047836 */ /* 0x000fea0000000000 */
[----:B------:R2:W-:Y:S07]  /*41d0*/  STL [R1], R4 ;  /* 0x0000000401007387 */ /* 0x0005ee0000100800 */
[----:B------:R-:W-:Y:S05]  /*41e0*/  @P0 BRA `(.L_x_88) ;  /* 0xfffffff000a40947 */ /* 0x000fea000383ffff */
[----:B------:R-:W-:Y:S05]  /*41f0*/  EXIT ;  /* 0x000000000000794d */ /* 0x000fea0003800000 */
.L_x_304:
[----:B------:R-:W-:-:S08]  /*4200*/  NOP ;  /* 0x0000000000007918 */ /* 0x000fd00000000000 */
[----:B------:R-:W1:-:S00]  /*4210*/  USETMAXREG.DEALLOC.CTAPOOL 0x60 ;  /* 0x00000060000079c8 */ /* 0x000e4000080e0500 */
[----:B------:R-:W2:Y:S01]  /*4220*/  S2UR UR20, SR_CgaCtaId ;  /* 0x00000000001479c3 */ /* 0x000ea20000008800 */
[----:B------:R-:W-:Y:S01]  /*4230*/  UMOV UR4, 0x40 ;  /* 0x0000004000047882 */ /* 0x000fe20000000000 */
[----:B------:R-:W-:Y:S01]  /*4240*/  NOP ;  /* 0x0000000000007918 */ /* 0x000fe20000000000 */
[----:B--2---:R-:W-:-:S03]  /*4250*/  ULEA UR5, UR20, UR4, 0x18 ;  /* 0x0000000414057291 */ /* 0x004fc6000f8ec0ff */
[----:B------:R-:W-:Y:S02]  /*4260*/  UMOV UR4, 0x400 ;  /* 0x0000040000047882 */ /* 0x000fe40000000000 */
[----:B------:R-:W-:-:S04]  /*4270*/  ULEA UR20, UR20, UR4, 0x18 ;  /* 0x0000000414147291 */ /* 0x000fc8000f8ec0ff */
[----:B-1----:R-:W1:Y:S02]  /*4280*/  LDS.U8 R0, [UR5+0x1c] ;  /* 0x00001c05ff007984 */ /* 0x002e640008000000 */
[----:B-1----:R-:W-:-:S13]  /*4290*/  ISETP.NE.AND P0, PT, R0, RZ, PT ;  /* 0x000000ff0000720c */ /* 0x002fda0003f05270 */
[----:B------:R-:W-:Y:S05]  /*42a0*/  @P0 BRA `(.L_x_89) ;  /* 0x0000000000580947 */ /* 0x000fea0003800000 */
[----:B------:R-:W-:-:S13]  /*42b0*/  ELECT P0, URZ, PT ;  /* 0x0000000000ff782f */ /* 0x000fda0003800000 */
[----:B------:R-:W-:Y:S05]  /*42c0*/  @!P0 BRA `(.L_x_90) ;  /* 0x00000000005c8947 */ /* 0x000fea0003800000 */
[----:B------:R-:W-:Y:S01]  /*42d0*/  UMOV UR4, 0x10 ;  /* 0x0000001000047882 */ /* 0x000fe20000000000 */
[----:B------:R-:W-:Y:S01]  /*42e0*/  HFMA2 R0, -RZ, RZ, 0, 5.9604644775390625e-08 ;  /* 0x00000001ff007431 */ /* 0x000fe200000001ff */
[----:B------:R-:W-:-:S03]  /*42f0*/  MOV R2, 0xffff ;  /* 0x0000ffff00027802 */ /* 0x000fc60000000f00 */
[----:B------:R-:W-:Y:S04]  /*4300*/  DEPBAR.LE SB1, 0x36 ;  /* 0x00009d800000791a */ /* 0x000fe80000000000 */
[----:B------:R-:W1:Y:S02]  /*4310*/  UTCATOMSWS.FIND_AND_SET.ALIGN UP0, UR4, UR4 ;  /* 0x00000004000475e3 */ /* 0x000e640008000800 */
[----:B-1----:R-:W-:Y:S01]  /*4320*/  MOV R4, UR4 ;  /* 0x0000000400047c02 */ /* 0x002fe20008000f00 */
[----:B------:R-:W-:Y:S06]  /*4330*/  BRA.U UP0, `(.L_x_91) ;  /* 0x0000000100187547 */ /* 0x000fec000b800000 */
.L_x_92:
[----:B------:R-:W-:Y:S05]  /*4340*/  NANOSLEEP 0x64 ;  /* 0x000000640000795d */ /* 0x000fea0003800000 */
[----:B------:R-:W-:-:S05]  /*4350*/  UMOV UR4, 0x10 ;  /* 0x0000001000047882 */ /* 0x000fca0000000000 */
[----:B------:R-:W-:Y:S04]  /*4360*/  DEPBAR.LE SB1, 0x36 ;  /* 0x00009d800000791a */ /* 0x000fe80000000000 */
[----:B------:R-:W1:Y:S02]  /*4370*/  UTCATOMSWS.FIND_AND_SET.ALIGN UP0, UR4, UR4 ;  /* 0x00000004000475e3 */ /* 0x000e640008000800 */
[----:B-1----:R-:W-:Y:S01]  /*4380*/  MOV R4, UR4 ;  /* 0x0000000400047c02 */ /* 0x002fe20008000f00 */
[----:B------:R-:W-:Y:S05]  /*4390*/  BRA.U !UP0, `(.L_x_92) ;  /* 0xfffffffd08e87547 */ /* 0x000fea000b83ffff */
.L_x_91:
[-C--:B------:R-:W-:Y:S02]  /*43a0*/  SHF.L.U32 R2, R2, R4.reuse, RZ ;  /* 0x0000000402027219 */ /* 0x080fe400000006ff */
[----:B------:R-:W-:Y:S01]  /*43b0*/  SHF.L.U32 R0, R0, R4, RZ ;  /* 0x0000000400007219 */ /* 0x000fe200000006ff */
[----:B------:R-:W-:Y:S02]  /*43c0*/  IMAD.SHL.U32 R4, R4, 0x20, RZ ;  /* 0x0000002004047824 */ /* 0x000fe400078e00ff */
[----:B------:R1:W-:Y:S04]  /*43d0*/  ATOMS.OR RZ, [UR5+0x14], R2 ;  /* 0x00001402ffff798c */ /* 0x0003e8000b000005 */
[----:B------:R1:W-:Y:S04]  /*43e0*/  ATOMS.OR RZ, [UR5+0x18], R0 ;  /* 0x00001800ffff798c */ /* 0x0003e8000b000005 */
[----:B------:R1:W-:Y:S01]  /*43f0*/  STS [UR20+0x298c0], R4 ;  /* 0x0298c004ff007988 */ /* 0x0003e20008000814 */
[----:B------:R-:W-:Y:S05]  /*4400*/  BRA `(.L_x_90) ;  /* 0x00000000000c7947 */ /* 0x000fea0003800000 */
.L_x_89:
[----:B------:R1:W-:Y:S01]  /*4410*/  STS [UR20+0x298c0], R5 ;  /* 0x0298c005ff007988 */ /* 0x0003e20008000814 */
[----:B------:R-:W-:-:S03]  /*4420*/  MOV R4, 0x4440 ;  /* 0x0000444000047802 */ /* 0x000fc60000000f00 */
[----:B-1----:R-:W-:Y:S05]  /*4430*/  CALL.REL.NOINC `($__internal_1_$__cuda_sm10x_tcgen05_guardrail_trap_phase_invalid_during_alloc) ;  /* 0x000000b4005c7944 */ /* 0x002fea0003c00000 */
.L_x_90:
[----:B------:R-:W-:Y:S05]  /*4440*/  WARPSYNC.ALL ;  /* 0x0000000000007948 */ /* 0x000fea0003800000 */
[----:B------:R-:W-:Y:S01]  /*4450*/  USHF.R.U32.HI UR7, URZ, 0x4, UR20 ;  /* 0x00000004ff077899 */ /* 0x000fe20008011614 */
[----:B------:R-:W-:Y:S01]  /*4460*/  NOP ;  /* 0x0000000000007918 */ /* 0x000fe20000000000 */
[----:B------:R-:W-:Y:S01]  /*4470*/  UIADD3 UR6, UPT, UPT, UR20, 0xa000, URZ ;  /* 0x0000a00014067890 */ /* 0x000fe2000fffe0ff */
[----:B------:R-:W-:Y:S01]  /*4480*/  BSSY.RECONVERGENT B0, `(.L_x_93) ;  /* 0x000001f000007945 */ /* 0x000fe20003800200 */
[----:B------:R-:W-:Y:S02]  /*4490*/  UIADD3 UR4, UPT, UPT, UR20, 0x14000, URZ ;  /* 0x0001400014047890 */ /* 0x000fe4000fffe0ff */
[----:B------:R-:W-:-:S02]  /*44a0*/  UIADD3 UR5, UPT, UPT, UR20, 0x5000, URZ ;  /* 0x0000500014057890 */ /* 0x000fc4000fffe0ff */
[----:B------:R-:W-:Y:S02]  /*44b0*/  UIADD3 UR10, UPT, UPT, UR20, 0x19000, URZ ;  /* 0x00019000140a7890 */ /* 0x000fe4000fffe0ff */
[----:B------:R-:W-:Y:S02]  /*44c0*/  ULOP3.LUT UR9, UR7, 0x3fff, URZ, 0xc0, !UPT ;  /* 0x00003fff07097892 */ /* 0x000fe4000f8ec0ff */
[----:B------:R-:W-:Y:S02]  /*44d0*/  USHF.R.U32.HI UR8, URZ, 0x4, UR6 ;  /* 0x00000004ff087899 */ /* 0x000fe40008011606 */
[----:B------:R-:W-:Y:S02]  /*44e0*/  USHF.R.U32.HI UR6, URZ, 0x4, UR4 ;  /* 0x00000004ff067899 */ /* 0x000fe40008011604 */
[----:B------:R-:W-:Y:S02]  /*44f0*/  USHF.R.U32.HI UR7, URZ, 0x4, UR5 ;  /* 0x00000004ff077899 */ /* 0x000fe40008011605 */
[----:B------:R-:W-:-:S02]  /*4500*/  USHF.R.U32.HI UR4, URZ, 0x4, UR10 ;  /* 0x00000004ff047899 */ /* 0x000fc4000801160a */
[----:B------:R-:W-:Y:S02]  /*4510*/  ULOP3.LUT UR38, UR9, 0x10000, URZ, 0xfc, !UPT ;  /* 0x0001000009267892 */ /* 0x000fe4000f8efcff */
[----:B------:R-:W-:Y:S02]  /*4520*/  ULOP3.LUT UR9, UR9, 0x1000000, URZ, 0xfc, !UPT ;  /* 0x0100000009097892 */ /* 0x000fe4000f8efcff */
[----:B------:R-:W-:Y:S02]  /*4530*/  ULOP3.LUT UR5, UR8, 0x3fff, URZ, 0xc0, !UPT ;  /* 0x00003fff08057892 */ /* 0x000fe4000f8ec0ff */
[----:B------:R-:W-:Y:S02]  /*4540*/  ULOP3.LUT UR24, UR6, 0x3fff, URZ, 0xc0, !UPT ;  /* 0x00003fff06187892 */ /* 0x000fe4000f8ec0ff */
[----:B------:R-:W-:Y:S01]  /*4550*/  ULOP3.LUT UR7, UR7, 0x3fff, URZ, 0xc0, !UPT ;  /* 0x00003fff07077892 */ /* 0x000fe2000f8ec0ff */
[----:B------:R-:W-:Y:S01]  /*4560*/  MOV R5, UR9 ;  /* 0x0000000900057c02 */ /* 0x000fe20008000f00 */
[----:B------:R-:W-:-:S02]  /*4570*/  ULOP3.LUT UR6, UR4, 0x3fff, URZ, 0xc0, !UPT ;  /* 0x00003fff04067892 */ /* 0x000fc4000f8ec0ff */
[----:B------:R-:W-:Y:S02]  /*4580*/  ULOP3.LUT UR4, UR5, 0x10000, URZ, 0xfc, !UPT ;  /* 0x0001000005047892 */ /* 0x000fe4000f8efcff */
[----:B------:R-:W-:Y:S02]  /*4590*/  ULOP3.LUT UR26, UR24, 0x10000, URZ, 0xfc, !UPT ;  /* 0x00010000181a7892 */ /* 0x000fe4000f8efcff */
[----:B------:R-:W-:Y:S02]  /*45a0*/  ULOP3.LUT UR28, UR7, 0x10000, URZ, 0xfc, !UPT ;  /* 0x00010000071c7892 */ /* 0x000fe4000f8efcff */
[----:B------:R-:W-:Y:S02]  /*45b0*/  ULOP3.LUT UR40, UR6, 0x4000000, URZ, 0xfc, !UPT ;  /* 0x0400000006287892 */ /* 0x000fe4000f8efcff */
[----:B------:R-:W-:Y:S02]  /*45c0*/  ULOP3.LUT UR32, UR6, 0x10000, URZ, 0xfc, !UPT ;  /* 0x0001000006207892 */ /* 0x000fe4000f8efcff */
[----:B------:R-:W-:-:S02]  /*45d0*/  ULOP3.LUT UR5, UR5, 0x1000000, URZ, 0xfc, !UPT ;  /* 0x0100000005057892 */ /* 0x000fc4000f8efcff */
[----:B------:R-:W-:Y:S01]  /*45e0*/  ULOP3.LUT UR24, UR24, 0x1000000, URZ, 0xfc, !UPT ;  /* 0x0100000018187892 */ /* 0x000fe2000f8efcff */
[----:B------:R-:W-:Y:S01]  /*45f0*/  UMOV UR39, 0xc0004010 ;  /* 0xc000401000277882 */ /* 0x000fe20000000000 */
[----:B------:R-:W-:Y:S01]  /*4600*/  UMOV UR29, 0xc0004010 ;  /* 0xc0004010001d7882 */ /* 0x000fe20000000000 */
[----:B------:R-:W-:Y:S01]  /*4610*/  UMOV UR27, 0xc0004010 ;  /* 0xc0004010001b7882 */ /* 0x000fe20000000000 */
[----:B------:R-:W-:Y:S01]  /*4620*/  UMOV UR41, 0x40004040 ;  /* 0x4000404000297882 */ /* 0x000fe20000000000 */
[----:B------:R-:W-:Y:S01]  /*4630*/  UMOV UR33, 0x40004040 ;  /* 0x4000404000217882 */ /* 0x000fe20000000000 */
[----:B------:R-:W-:Y:S01]  /*4640*/  UMOV UR25, 0xc0004010 ;  /* 0xc000401000197882 */ /* 0x000fe20000000000 */
[----:B------:R-:W-:Y:S05]  /*4650*/  @!P2 BRA `(.L_x_94) ;  /* 0x000000000004a947 */ /* 0x000fea0003800000 */
[----:B------:R-:W-:Y:S05]  /*4660*/  BPT.TRAP 0x1 ;  /* 0x000000040000795c */ /* 0x000fea0000300000 */
.L_x_94:
[----:B------:R-:W-:Y:S05]  /*4670*/  BSYNC.RECONVERGENT B0 ;  /* 0x0000000000007941 */ /* 0x000fea0003800200 */
.L_x_93:
[----:B------:R-:W-:Y:S01]  /*4680*/  SHF.L.U32 R8, RZ, 0x1f, RZ ;  /* 0x0000001fff087819 */ /* 0x000fe200000006ff */
[----:B------:R-:W-:-:S03]  /*4690*/  IMAD.MOV.U32 R7, RZ, RZ, 0x1 ;  /* 0x00000001ff077424 */ /* 0x000fc600078e00ff */
[----:B------:R-:W2:Y:S02]  /*46a0*/  SYNCS.PHASECHK.TRANS64.TRYWAIT P0, [UR20+0x29800], R8 ;  /* 0x02980008ff0075a7 */ /* 0x000ea40008001114 */
[----:B------:R-:W-:Y:S01]  /*46b0*/  SHF.L.U32 R7, R7, 0x1f, RZ ;  /* 0x0000001f07077819 */ /* 0x000fe200000006ff */
[----:B--2---:R-:W-:Y:S06]  /*46c0*/  @!P0 BRA `(.L_x_95) ;  /* 0x000000a8006c8947 */ /* 0x004fec0003800000 */
.L_x_259:
[----:B------:R-:W2:Y:S01]  /*46d0*/  SYNCS.PHASECHK.TRANS64.TRYWAIT P0, [UR20+0x29858], R7 ;  /* 0x02985807ff0075a7 */ /* 0x000ea20008001114 */
[----:B-1----:R-:W-:Y:S01]  /*46e0*/  HFMA2 R4, -RZ, RZ, 0, 1.71661376953125e-05 ;  /* 0x00000120ff047431 */ /* 0x002fe200000001ff */
[----:B------:R-:W-:Y:S01]  /*46f0*/  MOV R2, 0x120 ;  /* 0x0000012000027802 */ /* 0x000fe20000000f00 */
[----:B------:R-:W-:Y:S01]  /*4700*/  HFMA2 R0, -RZ, RZ, 0, 1.71661376953125e-05 ;  /* 0x00000120ff007431 */ /* 0x000fe200000001ff */
[----:B--2---:R-:W-:Y:S06]  /*4710*/  @!P0 BRA `(.L_x_96) ;  /* 0x000000a800708947 */ /* 0x004fec0003800000 */
.L_x_261:
[----:B------:R-:W-:Y:S01]  /*4720*/  R2UR UR19, R2 ;  /* 0x00000000021372ca */ /* 0x000fe200000e0000 */
[----:B------:R-:W-:Y:S01]  /*4730*/  IMAD.MOV.U32 R2, RZ, RZ, 0x120 ;  /* 0x00000120ff027424 */ /* 0x000fe200078e00ff */
[----:B------:R-:W-:Y:S01]  /*4740*/  R2UR UR18, R0 ;  /* 0x00000000001272ca */ /* 0x000fe200000e0000 */
[----:B------:R-:W-:Y:S01]  /*4750*/  IMAD.MOV.U32 R0, RZ, RZ, 0x120 ;  /* 0x00000120ff007424 */ /* 0x000fe200078e00ff */
[----:B------:R-:W-:Y:S01]  /*4760*/  R2UR UR21, R4 ;  /* 0x00000000041572ca */ /* 0x000fe200000e0000 */
[----:B------:R-:W-:Y:S01]  /*4770*/  UIADD3 UR36, UPT, UPT, UR38, 0x100, URZ ;  /* 0x0000010026247890 */ /* 0x000fe2000fffe0ff */
[----:B------:R-:W-:Y:S01]  /*4780*/  R2UR UR17, R2 ;  /* 0x00000000021172ca */ /* 0x000fe200000e0000 */
[----:B------:R-:W-:Y:S01]  /*4790*/  UIADD3 UR12, UPT, UPT, UR4, 0x100, URZ ;  /* 0x00000100040c7890 */ /* 0x000fe2000fffe0ff */
[----:B------:R-:W-:Y:S01]  /*47a0*/  R2UR UR16, R0 ;  /* 0x00000000001072ca */ /* 0x000fe200000e0000 */
[----:B------:R-:W-:Y:S01]  /*47b0*/  UIADD3 UR34, UPT, UPT, UR38, 0x200, URZ ;  /* 0x0000020026227890 */ /* 0x000fe2000fffe0ff */
[----:B------:R-:W-:Y:S01]  /*47c0*/  R2UR UR52, R3 ;  /* 0x00000000033472ca */ /* 0x000fe200000e0000 */
[----:B------:R-:W-:-:S02]  /*47d0*/  UIADD3 UR10, UPT, UPT, UR4, 0x200, URZ ;  /* 0x00000200040a7890 */ /* 0x000fc4000fffe0ff */
[----:B------:R-:W-:Y:S02]  /*47e0*/  UIADD3 UR42, UPT, UPT, UR38, 0x300, URZ ;  /* 0x00000300262a7890 */ /* 0x000fe4000fffe0ff */
[----:B------:R-:W-:Y:S02]  /*47f0*/  UIADD3 UR8, UPT, UPT, UR4, 0x300, URZ ;  /* 0x0000030004087890 */ /* 0x000fe4000fffe0ff */
[----:B------:R-:W-:Y:S02]  /*4800*/  UIADD3 UR44, UPT, UPT, UR38, 0x400, URZ ;  /* 0x00000400262c7890 */ /* 0x000fe4000fffe0ff */
[----:B------:R-:W-:Y:S01]  /*4810*/  UIADD3 UR6, UPT, UPT, UR4, 0x400, URZ ;  /* 0x0000040004067890 */ /* 0x000fe2000fffe0ff */
[----:B------:R-:W-:Y:S01]  /*4820*/  UMOV UR50, 0x0 ;  /* 0x0000000000327882 */ /* 0x000fe20000000000 */
[----:B------:R-:W-:Y:S01]  /*4830*/  UMOV UR51, 0x8200490 ;  /* 0x0820049000337882 */ /* 0x000fe20000000000 */
[----:B------:R-:W-:Y:S01]  /*4840*/  UMOV UR14, UR4 ;  /* 0x00000004000e7c82 */ /* 0x000fe20008000000 */
[----:B------:R-:W-:Y:S01]  /*4850*/  UMOV UR15, 0xc0004010 ;  /* 0xc0004010000f7882 */ /* 0x000fe20000000000 */
        /* <DEDUP_REMOVED lines=8> */
[----:B------:R2:W-:Y:S01]  /*48e0*/  UTCHMMA gdesc[UR38], gdesc[UR14], tmem[UR21], tmem[UR50], idesc[UR51], !UPT ;  /* 0x00ff320e260075ea */ /* 0x0005e2000f800015 */
[----:B------:R-:W-:Y:S01]  /*48f0*/  UMOV UR30, 0x0 ;  /* 0x00000000001e7882 */ /* 0x000fe20000000000 */
[----:B------:R-:W-:Y:S01]  /*4900*/  UMOV UR31, 0x8200490 ;  /* 0x08200490001f7882 */ /* 0x000fe20000000000 */
[----:B------:R-:W-:Y:S01]  /*4910*/  UMOV UR43, 0xc0004010 ;  /* 0xc0004010002b7882 */ /* 0x000fe20000000000 */
[----:B------:R-:W-:Y:S01]  /*4920*/  UMOV UR9, 0xc0004010 ;  /* 0xc000401000097882 */ /* 0x000fe20000000000 */
[----:B------:R2:W-:Y:S01]  /*4930*/  UTCHMMA gdesc[UR36], gdesc[UR12], tmem[UR19], tmem[UR48], idesc[UR49], UPT ;  /* 0x00ff300c240075ea */ /* 0x0005e2000b800013 */
[----:B------:R-:W-:Y:S01]  /*4940*/  UMOV UR45, 0xc0004010 ;  /* 0xc0004010002d7882 */ /* 0x000fe20000000000 */
[----:B------:R-:W-:Y:S01]  /*4950*/  UMOV UR22, 0x0 ;  /* 0x0000000000167882 */ /* 0x000fe20000000000 */
[----:B------:R-:W-:Y:S01]  /*4960*/  UMOV UR23, 0x8200490 ;  /* 0x0820049000177882 */ /* 0x000fe20000000000 */
[----:B------:R-:W-:Y:S01]  /*4970*/  UMOV UR7, 0xc0004010 ;  /* 0xc000401000077882 */ /* 0x000fe20000000000 */
[----:B------:R2:W-:Y:S01]  /*4980*/  UTCHMMA gdesc[UR34], gdesc[UR10], tmem[UR18], tmem[UR46], idesc[UR47], UPT ;  /* 0x00ff2e0a220075ea */ /* 0x0005e2000b800012 */
[----:B------:R2:W-:Y:S01]  /*4990*/  UTCHMMA gdesc[UR42], gdesc[UR8], tmem[UR17], tmem[UR30], idesc[UR31], UPT ;  /* 0x00ff1e082a0075ea */ /* 0x0005e2000b800011 */
[----:B------:R2:W-:Y:S01]  /*49a0*/  UTCHMMA gdesc[UR44], gdesc[UR6], tmem[UR16], tmem[UR22], idesc[UR23], UPT ;  /* 0x00ff16062c0075ea */ /* 0x0005e2000b800010 */
[----:B------:R-:W-:-:S09]  /*49b0*/  UISETP.NE.AND UP0, UPT, UR52, 0x2, UPT ;  /* 0x000000023400788c */ /* 0x000fd2000bf05270 */
[----:B------:R-:W-:Y:S05]  /*49c0*/  BRA.U !UP0, `(.L_x_97) ;  /* 0x0000000108047547 */ /* 0x000fea000b800000 */
[----:B--2---:R-:W-:Y:S05]  /*49d0*/  BPT.TRAP 0x1 ;  /* 0x000000040000795c */ /* 0x004fea0000300000 */
.L_x_97:
[----:B--2---:R-:W-:-:S09]  /*49e0*/  UIADD3 UR6, UPT, UPT, UR20, 0x29850, URZ ;  /* 0x0002985014067890 */ /* 0x004fd2000fffe0ff */
[----:B------:R2:W-:Y:S01]  /*49f0*/  UTCBAR [UR6], URZ ;  /* 0x000000ff060073e9 */ /* 0x0005e200080000ff */
[----:B------:R-:W-:Y:S05]  /*4a00*/  BRA.U !UP4, `(.L_x_98) ;  /* 0x000000010c047547 */ /* 0x000fea000b800000 */
[----:B--2---:R-:W-:Y:S05]  /*4a10*/  BPT.TRAP 0x1 ;  /* 0x000000040000795c */ /* 0x004fea0000300000 */
.L_x_98:
[----:B------:R-:W3:Y:S02]  /*4a20*/  SYNCS.PHASECHK.TRANS64.TRYWAIT P0, [UR20+0x29820], R8 ;  /* 0x02982008ff0075a7 */ /* 0x000ee40008001114 */
[----:B---3--:R-:W-:Y:S05]  /*4a30*/  @!P0 BRA `(.L_x_99) ;  /* 0x000000a400c08947 */ /* 0x008fea0003800000 */
.L_x_263:
[----:B------:R-:W-:Y:S05]  /*4a40*/  BRA.U !UP0, `(.L_x_100) ;  /* 0x0000000108047547 */ /* 0x000fea000b800000 */
[----:B--2---:R-:W-:Y:S05]  /*4a50*/  BPT.TRAP 0x1 ;  /* 0x000000040000795c */ /* 0x004fea0000300000 */
.L_x_100:
[----:B------:R-:W4:Y:S02]  /*4a60*/  SYNCS.PHASECHK.TRANS64.TRYWAIT P0, [UR20+0x29868], R7 ;  /* 0x02986807ff0075a7 */ /* 0x000f240008001114 */
[----:B----4-:R-:W-:Y:S05]  /*4a70*/  @!P0 BRA `(.L_x_101) ;  /* 0x000000a400c88947 */ /* 0x010fea0003800000 */
.L_x_265:
[----:B------:R-:W-:Y:S05]  /*4a80*/  BRA.U !UP0, `(.L_x_102) ;  /* 0x0000000108047547 */ /* 0x000fea000b800000 */
[----:B--2---:R-:W-:Y:S05]  /*4a90*/  BPT.TRAP 0x1 ;  /* 0x000000040000795c */ /* 0x004fea0000300000 */
.L_x_102:
[----:B------:R-:W4:Y:S01]  /*4aa0*/  SYNCS.PHASECHK.TRANS64.TRYWAIT P0, [UR20+0x29878], R7 ;  /* 0x02987807ff0075a7 */ /* 0x000f220008001114 */
[----:B---3--:R-:W-:Y:S01]  /*4ab0*/  HFMA2 R0, -RZ, RZ, 0, 9.5367431640625e-06 ;  /* 0x000000a0ff007431 */ /* 0x008fe200000001ff */
[----:B------:R-:W-:Y:S01]  /*4ac0*/  MOV R2, 0xa0 ;  /* 0x000000a000027802 */ /* 0x000fe20000000f00 */
[----:B----4-:R-:W-:Y:S06]  /*4ad0*/  @!P0 BRA `(.L_x_103) ;  /* 0x000000a400c88947 */ /* 0x010fec0003800000 */
.L_x_267:
[----:B------:R-:W-:Y:S01]  /*4ae0*/  R2UR UR47, R2 ;  /* 0x00000000022f72ca */ /* 0x000fe200000e0000 */
[----:B------:R-:W-:Y:S01]  /*4af0*/  IMAD.MOV.U32 R2, RZ, RZ, 0xa0 ;  /* 0x000000a0ff027424 */ /* 0x000fe200078e00ff */
[----:B------:R-:W-:Y:S01]  /*4b00*/  R2UR UR46, R0 ;  /* 0x00000000002e72ca */ /* 0x000fe200000e0000 */
[----:B------:R-:W-:Y:S01]  /*4b10*/  IMAD.MOV.U32 R0, RZ, RZ, 0xa0 ;  /* 0x000000a0ff007424 */ /* 0x000fe200078e00ff */
[----:B------:R-:W-:Y:S02]  /*4b20*/  UIADD3 UR18, UPT, UPT, UR28, 0x100, URZ ;  /* 0x000001001c127890 */ /* 0x000fe4000fffe0ff */
[C---:B------:R-:W-:Y:S01]  /*4b30*/  R2UR UR31, R2.reuse ;  /* 0x00000000021f72ca */ /* 0x040fe200000e0000 */
[----:B------:R-:W-:Y:S01]  /*4b40*/  UIADD3 UR22, UPT, UPT, UR26, 0x100, URZ ;  /* 0x000001001a167890 */ /* 0x000fe2000fffe0ff */
[----:B------:R-:W-:Y:S01]  /*4b50*/  R2UR UR30, R2 ;  /* 0x00000000021e72ca */ /* 0x000fe200000e0000 */
[----:B------:R-:W-:Y:S01]  /*4b60*/  UIADD3 UR14, UPT, UPT, UR28, 0x200, URZ ;  /* 0x000002001c0e7890 */ /* 0x000fe2000fffe0ff */
[----:B------:R-:W-:Y:S01]  /*4b70*/  R2UR UR21, R0 ;  /* 0x00000000001572ca */ /* 0x000fe200000e0000 */
[----:B------:R-:W-:-:S02]  /*4b80*/  UIADD3 UR16, UPT, UPT, UR26, 0x200, URZ ;  /* 0x000002001a107890 */ /* 0x000fc4000fffe0ff */
[----:B------:R-:W-:Y:S02]  /*4b90*/  UIADD3 UR10, UPT, UPT, UR28, 0x300, URZ ;  /* 0x000003001c0a7890 */ /* 0x000fe4000fffe0ff */
[----:B------:R-:W-:Y:S02]  /*4ba0*/  UIADD3 UR12, UPT, UPT, UR26, 0x300, URZ ;  /* 0x000003001a0c7890 */ /* 0x000fe4000fffe0ff */
[----:B--2---:R-:W-:Y:S02]  /*4bb0*/  UIADD3 UR6, UPT, UPT, UR28, 0x400, URZ ;  /* 0x000004001c067890 */ /* 0x004fe4000fffe0ff */
[----:B------:R-:W-:Y:S01]  /*4bc0*/  UIADD3 UR8, UPT, UPT, UR26, 0x400, URZ ;  /* 0x000004001a087890 */ /* 0x000fe2000fffe0ff */
        /* <DEDUP_REMOVED lines=23> */
[----:B------:R-:W-:Y:S05]  /*4d40*/  BRA.U !UP0, `(.L_x_104) ;  /* 0x0000000108047547 */ /* 0x000fea000b800000 */
[----:B--2---:R-:W-:Y:S05]  /*4d50*/  BPT.TRAP 0x1 ;  /* 0x000000040000795c */ /* 0x004fea0000300000 */
.L_x_104:
[----:B--2---:R-:W-:-:S09]  /*4d60*/  UIADD3 UR6, UPT, UPT, UR20, 0x29860, URZ ;  /* 0x0002986014067890 */ /* 0x004fd2000fffe0ff */
[----:B------:R2:W-:Y:S01]  /*4d70*/  UTCBAR [UR6], URZ ;  /* 0x000000ff060073e9 */ /* 0x0005e200080000ff */
[----:B------:R-:W-:Y:S05]  /*4d80*/  BRA.U !UP0, `(.L_x_105) ;  /* 0x0000000108047547 */ /* 0x000fea000b800000 */
[----:B--2---:R-:W-:Y:S05]  /*4d90*/  BPT.TRAP 0x1 ;  /* 0x000000040000795c */ /* 0x004fea0000300000 */
.L_x_105:
[----:B------:R-:W4:Y:S01]  /*4da0*/  SYNCS.PHASECHK.TRANS64.TRYWAIT P0, [UR20+0x29880], R8 ;  /* 0x02988008ff0075a7 */ /* 0x000f220008001114 */
[----:B------:R-:W-:Y:S01]  /*4db0*/  HFMA2 R0, -RZ, RZ, 0, 4.76837158203125e-06 ;  /* 0x00000050ff007431 */ /* 0x000fe200000001ff */
[----:B------:R-:W-:Y:S01]  /*4dc0*/  MOV R2, 0x120 ;  /* 0x0000012000027802 */ /* 0x000fe20000000f00 */
[----:B----4-:R-:W-:Y:S06]  /*4dd0*/  @!P0 BRA `(.L_x_106) ;  /* 0x000000a400208947 */ /* 0x010fec0003800000 */
.L_x_269:
[----:B------:R-:W-:Y:S01]  /*4de0*/  R2UR UR55, R2 ;  /* 0x00000000023772ca */ /* 0x000fe200000e0000 */
[----:B------:R-:W-:Y:S01]  /*4df0*/  IMAD.MOV.U32 R2, RZ, RZ, 0x138 ;  /* 0x00000138ff027424 */ /* 0x000fe200078e00ff */
[----:B------:R-:W-:Y:S01]  /*4e00*/  R2UR UR56, R0 ;  /* 0x00000000003872ca */ /* 0x000fe200000e0000 */
[----:B-1----:R-:W-:Y:S01]  /*4e10*/  IMAD.MOV.U32 R6, RZ, RZ, 0x128 ;  /* 0x00000128ff067424 */ /* 0x002fe200078e00ff */
[----:B------:R-:W-:Y:S01]  /*4e20*/  UIADD3 UR18, UPT, UPT, UR24, 0x20, URZ ;  /* 0x0000002018127890 */ /* 0x000fe2000fffe0ff */
[----:B---3--:R-:W-:Y:S01]  /*4e30*/  IMAD.MOV.U32 R4, RZ, RZ, 0x50 ;  /* 0x00000050ff047424 */ /* 0x008fe200078e00ff */
[----:B------:R-:W-:Y:S01]  /*4e40*/  R2UR UR49, R2 ;  /* 0x00000000023172ca */ /* 0x000fe200000e0000 */
[----:B------:R-:W-:Y:S01]  /*4e50*/  IMAD.MOV.U32 R2, RZ, RZ, 0x148 ;  /* 0x00000148ff027424 */ /* 0x000fe200078e00ff */
        /* <DEDUP_REMOVED lines=9> */
[----:B------:R-:W-:Y:S01]  /*4ef0*/  UIADD3 UR16, UPT, UPT, UR24, 0x40, URZ ;  /* 0x0000004018107890 */ /* 0x000fe2000fffe0ff */
        /* <DEDUP_REMOVED lines=8> */
[C---:B------:R-:W-:Y:S01]  /*4f80*/  R2UR UR46, R0.reuse ;  /* 0x00000000002e72ca */ /* 0x040fe200000e0000 */
[----:B------:R-:W-:Y:S01]  /*4f90*/  UIADD3 UR8, UPT, UPT, UR24, 0xc0, URZ ;  /* 0x000000c018087890 */ /* 0x000fe2000fffe0ff */
[----:B------:R-:W-:Y:S01]  /*4fa0*/  R2UR UR30, R0 ;  /* 0x00000000001e72ca */ /* 0x000fe200000e0000 */
[----:B------:R-:W-:Y:S01]  /*4fb0*/  UMOV UR72, 0x0 ;  /* 0x0000000000487882 */ /* 0x000fe20000000000 */
[----:B------:R-:W-:Y:S01]  /*4fc0*/  R2UR UR21, R2 ;  /* 0x00000000021572ca */ /* 0x000fe200000e0000 */
[----:B------:R-:W-:Y:S01]  /*4fd0*/  UMOV UR73, 0x8150490 ;  /* 0x0815049000497882 */ /* 0x000fe20000000000 */
[----:B------:R-:W-:Y:S01]  /*4fe0*/  R2UR UR22, R0 ;  /* 0x00000000001672ca */ /* 0x000fe200000e0000 */
[----:B--2---:R-:W-:Y:S01]  /*4ff0*/  UIADD3 UR6, UPT, UPT, UR24, 0xe0, URZ ;  /* 0x000000e018067890 */ /* 0x004fe2000fffe0ff */
[----:B------:R1:W-:Y:S01]  /*5000*/  UTCHMMA tmem[UR55], gdesc[UR24], tmem[UR56], tmem[UR72], idesc[UR73], !UPT ;  /* 0x00ff4818370079ea */ /* 0x0003e2000f800038 */
        /* <DEDUP_REMOVED lines=9> */
[----:B------:R1:W-:Y:S01]  /*50a0*/  UTCHMMA tmem[UR53], gdesc[UR18], tmem[UR54], tmem[UR70], idesc[UR71], UPT ;  /* 0x00ff4612350079ea */ /* 0x0003e2000b800036 */
        /* <DEDUP_REMOVED lines=16> */
[----:B------:R1:W-:Y:S01]  /*51b0*/  UTCHMMA tmem[UR23], gdesc[UR8], tmem[UR30], tmem[UR60], idesc[UR61], UPT ;  /* 0x00ff3c08170079ea */ /* 0x0003e2000b80001e */
[----:B------:R1:W-:Y:S01]  /*51c0*/  UTCHMMA tmem[UR21], gdesc[UR6], tmem[UR22], tmem[UR58], idesc[UR59], UPT ;  /* 0x00ff3a06150079ea */ /* 0x0003e2000b800016 */
[----:B------:R-:W-:Y:S05]  /*51d0*/  BRA.U !UP0, `(.L_x_107) ;  /* 0x0000000108047547 */ /* 0x000fea000b800000 */
[----:B-1----:R-:W-:Y:S05]  /*51e0*/  BPT.TRAP 0x1 ;  /* 0x000000040000795c */ /* 0x002fea0000300000 */
.L_x_107:
[----:B-1----:R-:W-:-:S09]  /*51f0*/  UIADD3 UR6, UPT, UPT, UR20, 0x29888, URZ ;  /* 0x0002988814067890 */ /* 0x002fd2000fffe0ff */
[----:B------:R1:W-:Y:S01]  /*5200*/  UTCBAR [UR6], URZ ;  /* 0x000000ff060073e9 */ /* 0x0003e200080000ff */
[----:B------:R-:W-:Y:S05]  /*5210*/  BRA.U !UP4, `(.L_x_108) ;  /* 0x000000010c047547 */ /* 0x000fea000b800000 */
[----:B-1----:R-:W-:Y:S05]  /*5220*/  BPT.TRAP 0x1 ;  /* 0x000000040000795c */ /* 0x002fea0000300000 */
.L_x_108:
[----:B------:R-:W2:Y:S01]  /*5230*/  LDL R0, [R1] ;  /* 0x0000000001007983 */ /* 0x000ea20000100800 */
[----:B-1----:R-:W-:Y:S01]  /*5240*/  UIADD3 UR6, UPT, UPT, UR20, 0x29828, URZ ;  /* 0x0002982814067890 */ /* 0x002fe2000fffe0ff */
[----:B------:R-:W-:Y:S01]  /*5250*/  MOV R13, RZ ;  /* 0x000000ff000d7202 */ /* 0x000fe20000000f00 */
[----:B------:R-:W-:Y:S01]  /*5260*/  UMOV UR9, URZ ;  /* 0x000000ff00097c82 */ /* 0x000fe20008000000 */
[----:B------:R-:W-:-:S06]  /*5270*/  UMOV UR30, URZ ;  /* 0x000000ff001e7c82 */ /* 0x000fcc0008000000 */
[----:B------:R1:W-:Y:S01]  /*5280*/  UTCBAR [UR6], URZ ;  /* 0x000000ff060073e9 */ /* 0x0003e200080000ff */
[----:B--2---:R-:W-:-:S13]  /*5290*/  ISETP.NE.AND P0, PT, R0, 0x1, PT ;  /* 0x000000010000780c */ /* 0x004fda0003f05270 */
[----:B-1----:R-:W-:Y:S05]  /*52a0*/  @!P0 BRA `(.L_x_109) ;  /* 0x0000001400b48947 */ /* 0x002fea0003800000 */
[----:B------:R-:W-:Y:S01]  /*52b0*/  R2UR UR54, R5 ;  /* 0x00000000053672ca */ /* 0x000fe200000e0000 */
[----:B------:R-:W-:Y:S01]  /*52c0*/  UIADD3 UR6, UPT, UPT, UR40, 0x80, URZ ;  /* 0x0000008028067890 */ /* 0x000fe2000fffe0ff */
[----:B------:R-:W-:Y:S01]  /*52d0*/  HFMA2 R10, -RZ, RZ, 0, 0 ;  /* 0x00000000ff0a7431 */ /* 0x000fe200000001ff */
[----:B------:R-:W-:Y:S01]  /*52e0*/  UMOV UR10, UR42 ;  /* 0x0000002a000a7c82 */ /* 0x000fe20008000000 */
[----:B------:R-:W-:Y:S01]  /*52f0*/  UMOV UR11, 0xc0004010 ;  /* 0xc0004010000b7882 */ /* 0x000fe20000000000 */
[----:B------:R-:W-:Y:S01]  /*5300*/  UMOV UR7, 0x40004040 ;  /* 0x4000404000077882 */ /* 0x000fe20000000000 */
[----:B------:R-:W-:Y:S01]  /*5310*/  UMOV UR8, UR44 ;  /* 0x0000002c00087c82 */ /* 0x000fe20008000000 */
[----:B------:R-:W-:Y:S01]  /*5320*/  UMOV UR9, 0xc0004010 ;  /* 0xc000401000097882 */ /* 0x000fe20000000000 */
[----:B------:R-:W-:Y:S01]  /*5330*/  IMAD.U32 R16, RZ, RZ, UR10 ;  /* 0x0000000aff107e24 */ /* 0x000fe2000f8e00ff */
[----:B------:R-:W-:Y:S02]  /*5340*/  MOV R17, UR11 ;  /* 0x0000000b00117c02 */ /* 0x000fe40008000f00 */
[----:B------:R-:W-:Y:S01]  /*5350*/  CS2R R12, SRZ ;  /* 0x00000000000c7805 */ /* 0x000fe2000001ff00 */
[----:B------:R-:W-:Y:S01]  /*5360*/  IMAD.MOV.U32 R11, RZ, RZ, 0x1 ;  /* 0x00000001ff0b7424 */ /* 0x000fe200078e00ff */
[----:B------:R-:W-:Y:S01]  /*5370*/  MOV R8, 0x1 ;  /* 0x0000000100087802 */ /* 0x000fe20000000f00 */
[----:B------:R-:W-:Y:S01]  /*5380*/  IMAD.MOV.U32 R9, RZ, RZ, 0x1 ;  /* 0x00000001ff097424 */ /* 0x000fe200078e00ff */
[----:B------:R-:W-:Y:S01]  /*5390*/  MOV R18, UR6 ;  /* 0x0000000600127c02 */ /* 0x000fe20008000f00 */
[----:B------:R-:W-:Y:S01]  /*53a0*/  IMAD.MOV.U32 R7, RZ, RZ, RZ ;  /* 0x000000ffff077224 */ /* 0x000fe200078e00ff */
[----:B------:R-:W-:Y:S01]  /*53b0*/  MOV R15, UR9 ;  /* 0x00000009000f7c02 */ /* 0x000fe20008000f00 */
[----:B------:R-:W-:Y:S01]  /*53c0*/  IMAD.U32 R19, RZ, RZ, UR7 ;  /* 0x00000007ff137e24 */ /* 0x000fe2000f8e00ff */
[----:B------:R-:W-:Y:S01]  /*53d0*/  UIADD3 UR64, UPT, UPT, UR54, 0x20, URZ ;  /* 0x0000002036407890 */ /* 0x000fe2000fffe0ff */
[----:B------:R-:W-:Y:S01]  /*53e0*/  IMAD.U32 R14, RZ, RZ, UR8 ;  /* 0x00000008ff0e7e24 */ /* 0x000fe2000f8e00ff */
[----:B------:R-:W-:-:S02]  /*53f0*/  UIADD3 UR62, UPT, UPT, UR54, 0x40, URZ ;  /* 0x00000040363e7890 */ /* 0x000fc4000fffe0ff */
[----:B------:R-:W-:Y:S02]  /*5400*/  UIADD3 UR60, UPT, UPT, UR54, 0x60, URZ ;  /* 0x00000060363c7890 */ /* 0x000fe4000fffe0ff */
[----:B------:R-:W-:Y:S02]  /*5410*/  UIADD3 UR58, UPT, UPT, UR54, 0x80, URZ ;  /* 0x00000080363a7890 */ /* 0x000fe4000fffe0ff */
[----:B------:R-:W-:Y:S02]  /*5420*/  UIADD3 UR56, UPT, UPT, UR54, 0xc0, URZ ;  /* 0x000000c036387890 */ /* 0x000fe4000fffe0ff */
[----:B------:R-:W-:Y:S02]  /*5430*/  UIADD3 UR76, UPT, UPT, UR40, 0x100, URZ ;  /* 0x00000100284c7890 */ /* 0x000fe4000fffe0ff */
[----:B------:R-:W-:Y:S02]  /*5440*/  UIADD3 UR74, UPT, UPT, UR40, 0x180, URZ ;  /* 0x00000180284a7890 */ /* 0x000fe4000fffe0ff */
        /* <DEDUP_REMOVED lines=9> */
[----:B------:R-:W-:Y:S01]  /*54e0*/  UIADD3 UR42, UPT, UPT, UR32, 0x406, URZ ;  /* 0x00000406202a7890 */ /* 0x000fe2000fffe0ff */
[----:B------:R-:W-:Y:S01]  /*54f0*/  UMOV UR8, 0x1 ;  /* 0x0000000100087882 */ /* 0x000fe20000000000 */
[----:B------:R-:W-:Y:S01]  /*5500*/  UMOV UR30, URZ ;  /* 0x000000ff001e7c82 */ /* 0x000fe20008000000 */
[----:B------:R-:W-:Y:S01]  /*5510*/  UMOV UR9, URZ ;  /* 0x000000ff00097c82 */ /* 0x000fe20008000000 */
[----:B------:R-:W-:Y:S01]  /*5520*/  UMOV UR77, 0x40004040 ;  /* 0x40004040004d7882 */ /* 0x000fe20000000000 */
[----:B------:R-:W-:Y:S01]  /*5530*/  UMOV UR75, 0x40004040 ;  /* 0x40004040004b7882 */ /* 0x000fe20000000000 */
[----:B------:R-:W-:Y:S01]  /*5540*/  UMOV UR73, 0x40004040 ;  /* 0x4000404000497882 */ /* 0x000fe20000000000 */
[----:B------:R-:W-:Y:S01]  /*5550*/  UMOV UR71, 0x40004040 ;  /* 0x4000404000477882 */ /* 0x000fe20000000000 */
[----:B------:R-:W-:Y:S01]  /*5560*/  UMOV UR69, 0x40004040 ;  /* 0x4000404000457882 */ /* 0x000fe20000000000 */
[----:B------:R-:W-:Y:S01]  /*5570*/  UMOV UR67, 0x40004040 ;  /* 0x4000404000437882 */ /* 0x000fe20000000000 */
        /* <DEDUP_REMOVED lines=13> */
.L_x_133:
[----:B------:R-:W-:Y:S04]  /*5650*/  BSSY.RECONVERGENT B0, `(.L_x_110) ;  /* 0x0000003000007945 */ /* 0x000fe80003800200 */
[----:B-1----:R-:W-:Y:S05]  /*5660*/  @!P2 BRA `(.L_x_111) ;  /* 0x000000000004a947 */ /* 0x002fea0003800000 */
[----:B------:R-:W-:Y:S05]  /*5670*/  BPT.TRAP 0x1 ;  /* 0x000000040000795c */ /* 0x000fea0000300000 */
.L_x_111:
[----:B------:R-:W-:Y:S05]  /*5680*/  BSYNC.RECONVERGENT B0 ;  /* 0x0000000000007941 */ /* 0x000fea0003800200 */
.L_x_110:
[----:B------:R-:W-:Y:S01]  /*5690*/  ULEA UR6, UR8, UR20, 0x3 ;  /* 0x0000001408067291 */ /* 0x000fe2000f8e18ff */
[----:B------:R-:W-:Y:S02]  /*56a0*/  SHF.L.U32 R2, R7, 0x1f, RZ ;  /* 0x0000001f07027819 */ /* 0x000fe400000006ff */
[----:B------:R-:W-:Y:S06]  /*56b0*/  R2UR UR7, R3 ;  /* 0x00000000030772ca */ /* 0x000fec00000e0000 */
[----:B------:R-:W1:Y:S07]  /*56c0*/  SYNCS.PHASECHK.TRANS64.TRYWAIT P0, [UR6+0x29800], R2 ;  /* 0x02980002ff0075a7 */ /* 0x000e6e0008001106 */
[----:B------:R-:W-:Y:S01]  /*56d0*/  UISETP.NE.AND UP0, UPT, UR7, 0x2, UPT ;  /* 0x000000020700788c */ /* 0x000fe2000bf05270 */
[----:B-1----:R-:W-:Y:S10]  /*56e0*/  @!P0 BRA `(.L_x_112) ;  /* 0x0000009800f48947 */ /* 0x002ff40003800000 */
.L_x_271:
[----:B------:R-:W-:Y:S05]  /*56f0*/  BRA.U !UP0, `(.L_x_113) ;  /* 0x0000000108047547 */ /* 0x000fea000b800000 */
[----:B------:R-:W-:Y:S05]  /*5700*/  BPT.TRAP 0x1 ;  /* 0x000000040000795c */ /* 0x000fea0000300000 */
.L_x_113:
[----:B------:R-:W-:Y:S01]  /*5710*/  SHF.L.U32 R4, R10, 0x1f, RZ ;  /* 0x0000001f0a047819 */ /* 0x000fe200000006ff */
[----:B-1----:R-:W-:Y:S03]  /*5720*/  HFMA2 R0, -RZ, RZ, 0, 1.71661376953125e-05 ;  /* 0x00000120ff007431 */ /* 0x002fe600000001ff */
[----:B------:R-:W1:Y:S02]  /*5730*/  SYNCS.PHASECHK.TRANS64.TRYWAIT P0, [UR20+0x29858], R4 ;  /* 0x02985804ff0075a7 */ /* 0x000e640008001114 */
[----:B-1----:R-:W-:Y:S05]  /*5740*/  @!P0 BRA `(.L_x_114) ;  /* 0x0000009800f48947 */ /* 0x002fea0003800000 */
.L_x_273:
[----:B------:R-:W-:Y:S01]  /*5750*/  UIMAD UR6, UR8, 0x500, UR4 ;  /* 0x00000500080678a4 */ /* 0x000fe2000f8e0204 */
[----:B------:R-:W-:Y:S01]  /*5760*/  R2UR UR10, R0 ;  /* 0x00000000000a72ca */ /* 0x000fe200000e0000 */
[----:B------:R-:W-:Y:S01]  /*5770*/  UMOV UR16, 0x0 ;  /* 0x0000000000107882 */ /* 0x000fe20000000000 */
[----:B------:R-:W-:Y:S01]  /*5780*/  UMOV UR17, 0x8200490 ;  /* 0x0820049000117882 */ /* 0x000fe20000000000 */
[----:B------:R-:W-:Y:S01]  /*5790*/  UIADD3 UR14, UPT, UPT, UR6, 0x100, URZ ;  /* 0x00000100060e7890 */ /* 0x000fe2000fffe0ff */
[----:B------:R-:W-:Y:S01]  /*57a0*/  IMAD.MOV.U32 R0, RZ, RZ, 0x120 ;  /* 0x00000120ff007424 */ /* 0x000fe200078e00ff */
[----:B------:R-:W-:Y:S01]  /*57b0*/  UIADD3 UR12, UPT, UPT, UR6, 0x200, URZ ;  /* 0x00000200060c7890 */ /* 0x000fe2000fffe0ff */
[----:B------:R-:W-:Y:S01]  /*57c0*/  UMOV UR7, 0xc0004010 ;  /* 0xc000401000077882 */ /* 0x000fe20000000000 */
[----:B------:R-:W-:Y:S02]  /*57d0*/  UMOV UR11, 0x8200490 ;  /* 0x08200490000b7882 */ /* 0x000fe40000000000 */
[C---:B------:R-:W-:Y:S01]  /*57e0*/  R2UR UR23, R0.reuse ;  /* 0x00000000001772ca */ /* 0x040fe200000e0000 */
[----:B------:R-:W-:Y:S01]  /*57f0*/  UMOV UR15, 0xc0004010 ;  /* 0xc0004010000f7882 */ /* 0x000fe20000000000 */
[----:B------:R-:W-:Y:S01]  /*5800*/  UMOV UR18, UR36 ;  /* 0x0000002400127c82 */ /* 0x000fe20008000000 */
[----:B------:R-:W-:Y:S01]  /*5810*/  UMOV UR19, 0xc0004010 ;  /* 0xc000401000137882 */ /* 0x000fe20000000000 */
[----:B------:R2:W-:Y:S01]  /*5820*/  UTCHMMA gdesc[UR38], gdesc[UR6], tmem[UR10], tmem[UR16], idesc[UR17], !UPT ;  /* 0x00ff1006260075ea */ /* 0x0005e2000f80000a */
[C---:B------:R-:W-:Y:S01]  /*5830*/  R2UR UR22, R0.reuse ;  /* 0x00000000001672ca */ /* 0x040fe200000e0000 */
[----:B------:R-:W-:Y:S01]  /*5840*/  UMOV UR13, 0xc0004010 ;  /* 0xc0004010000d7882 */ /* 0x000fe20000000000 */
[----:B------:R-:W-:Y:S01]  /*5850*/  R2UR UR21, R0 ;  /* 0x00000000001572ca */ /* 0x000fe200000e0000 */
[----:B--2---:R-:W-:Y:S01]  /*5860*/  UMOV UR10, 0x0 ;  /* 0x00000000000a7882 */ /* 0x004fe20000000000 */
[----:B------:R-:W-:Y:S04]  /*5870*/  UMOV UR16, UR34 ;  /* 0x0000002200107c82 */ /* 0x000fe80008000000 */
[----:B------:R2:W-:Y:S01]  /*5880*/  UTCHMMA gdesc[UR18], gdesc[UR14], tmem[UR23], tmem[UR10], idesc[UR11], UPT ;  /* 0x00ff0a0e120075ea */ /* 0x0005e2000b800017 */
[----:B------:R-:W-:Y:S01]  /*5890*/  UMOV UR17, 0xc0004010 ;  /* 0xc000401000117882 */ /* 0x000fe20000000000 */
[----:B--2---:R-:W-:Y:S01]  /*58a0*/  UIADD3 UR10, UPT, UPT, UR6, 0x300, URZ ;  /* 0x00000300060a7890 */ /* 0x004fe2000fffe0ff */
[----:B------:R-:W-:Y:S01]  /*58b0*/  R2UR UR18, R16 ;  /* 0x00000000101272ca */ /* 0x000fe200000e0000 */
[----:B------:R-:W-:Y:S01]  /*58c0*/  UIADD3 UR6, UPT, UPT, UR6, 0x400, URZ ;  /* 0x0000040006067890 */ /* 0x000fe2000fffe0ff */
[----:B------:R-:W-:Y:S01]  /*58d0*/  R2UR UR19, R17 ;  /* 0x00000000111372ca */ /* 0x000fe200000e0000 */
[----:B------:R-:W-:Y:S01]  /*58e0*/  UMOV UR14, 0x0 ;  /* 0x00000000000e7882 */ /* 0x000fe20000000000 */
[----:B------:R-:W-:Y:S01]  /*58f0*/  UMOV UR15, 0x8200490 ;  /* 0x08200490000f7882 */ /* 0x000fe20000000000 */
[----:B------:R-:W-:Y:S01]  /*5900*/  UMOV UR11, 0xc0004010 ;  /* 0xc0004010000b7882 */ /* 0x000fe20000000000 */
[----:B------:R2:W-:Y:S01]  /*5910*/  UTCHMMA gdesc[UR16], gdesc[UR12], tmem[UR22], tmem[UR14], idesc[UR15], UPT ;  /* 0x00ff0e0c100075ea */ /* 0x0005e2000b800016 */
[----:B------:R-:W-:Y:S01]  /*5920*/  R2UR UR23, R15 ;  /* 0x000000000f1772ca */ /* 0x000fe200000e0000 */
[----:B--2---:R-:W-:Y:S01]  /*5930*/  UMOV UR12, 0x0 ;  /* 0x00000000000c7882 */ /* 0x004fe20000000000 */
[----:B------:R-:W-:Y:S01]  /*5940*/  UMOV UR13, 0x8200490 ;  /* 0x08200490000d7882 */ /* 0x000fe20000000000 */
[----:B------:R-:W-:Y:S05]  /*5950*/  R2UR UR22, R14 ;  /* 0x000000000e1672ca */ /* 0x000fea00000e0000 */
[----:B------:R2:W-:Y:S01]  /*5960*/  UTCHMMA gdesc[UR18], gdesc[UR10], tmem[UR21], tmem[UR12], idesc[UR13], UPT ;  /* 0x00ff0c0a120075ea */ /* 0x0005e2000b800015 */
[----:B------:R-:W-:Y:S01]  /*5970*/  R2UR UR14, R0 ;  /* 0x00000000000e72ca */ /* 0x000fe200000e0000 */
[----:B--2---:R-:W-:Y:S01]  /*5980*/  UMOV UR18, 0x0 ;  /* 0x0000000000127882 */ /* 0x004fe20000000000 */
[----:B------:R-:W-:Y:S11]  /*5990*/  UMOV UR19, 0x8200490 ;  /* 0x0820049000137882 */ /* 0x000ff60000000000 */
[----:B------:R2:W-:Y:S02]  /*59a0*/  UTCHMMA gdesc[UR22], gdesc[UR6], tmem[UR14], tmem[UR18], idesc[UR19], UPT ;  /* 0x00ff1206160075ea */ /* 0x0005e4000b80000e */
[----:B--2---:R-:W-:Y:S01]  /*59b0*/  UIADD3 UR22, UPT, UPT, UR8, 0x1, URZ ;  /* 0x0000000108167890 */ /* 0x004fe2000fffe0ff */
[----:B------:R-:W-:Y:S11]  /*59c0*/  BRA.U !UP0, `(.L_x_115) ;  /* 0x0000000108047547 */ /* 0x000ff6000b800000 */
[----:B------:R-:W-:Y:S05]  /*59d0*/  BPT.TRAP 0x1 ;  /* 0x000000040000795c */ /* 0x000fea0000300000 */
.L_x_115:
[----:B------:R-:W-:Y:S09]  /*59e0*/  UIADD3 UR6, UPT, UPT, UR20, 0x29850, URZ ;  /* 0x0002985014067890 */ /* 0x000ff2000fffe0ff */
[----:B------:R2:W-:Y:S01]  /*59f0*/  UTCBAR [UR6], URZ ;  /* 0x000000ff060073e9 */ /* 0x0005e200080000ff */
[----:B------:R-:W-:Y:S05]  /*5a00*/  BRA.U !UP0, `(.L_x_116) ;  /* 0x0000000108047547 */ /* 0x000fea000b800000 */
[----:B--2---:R-:W-:Y:S05]  /*5a10*/  BPT.TRAP 0x1 ;  /* 0x000000040000795c */ /* 0x004fea0000300000 */
.L_x_116:
[----:B-1----:R-:W-:Y:S04]  /*5a20*/  SHF.L.U32 R2, R13, 0x1f, RZ ;  /* 0x0000001f0d027819 */ /* 0x002fe800000006ff */
[----:B------:R-:W1:Y:S02]  /*5a30*/  SYNCS.PHASECHK.TRANS64.TRYWAIT P0, [UR20+0x29890], R2 ;  /* 0x02989002ff0075a7 */ /* 0x000e640008001114 */
[----:B-1----:R-:W-:Y:S05]  /*5a40*/  @!P0 BRA `(.L_x_117) ;  /* 0x00000098004c8947 */ /* 0x002fea0003800000 */
.L_x_275:
[----:B------:R-:W-:Y:S05]  /*5a50*/  BRA.U !UP0, `(.L_x_118) ;  /* 0x0000000108047547 */ /* 0x000fea000b800000 */
[----:B--2---:R-:W-:Y:S05]  /*5a60*/  BPT.TRAP 0x1 ;  /* 0x000000040000795c */ /* 0x004fea0000300000 */
.L_x_118:
[----:B-1----:R-:W-:Y:S04]  /*5a70*/  SHF.L.U32 R2, R12, 0x1f, RZ ;  /* 0x0000001f0c027819 */ /* 0x002fe800000006ff */
[----:B------:R-:W1:Y:S02]  /*5a80*/  SYNCS.PHASECHK.TRANS64.TRYWAIT P0, [UR20+0x29868], R2 ;  /* 0x02986802ff0075a7 */ /* 0x000e640008001114 */
[----:B-1----:R-:W-:Y:S05]  /*5a90*/  @!P0 BRA `(.L_x_119) ;  /* 0x0000009800508947 */ /* 0x002fea0003800000 */
.L_x_277:
[----:B------:R-:W-:Y:S02]  /*5aa0*/  R2UR UR18, R18 ;  /* 0x00000000121272ca */ /* 0x000fe400000e0000 */
[----:B------:R-:W-:Y:S02]  /*5ab0*/  ELECT P0, URZ, PT ;  /* 0x0000000000ff782f */ /* 0x000fe40003800000 */
[----:B------:R-:W-:Y:S01]  /*5ac0*/  R2UR UR19, R19 ;  /* 0x00000000131372ca */ /* 0x000fe200000e0000 */
[----:B------:R-:W-:Y:S01]  /*5ad0*/  UMOV UR16, 0x0 ;  /* 0x0000000000107882 */ /* 0x000fe20000000000 */
[----:B------:R-:W-:Y:S01]  /*5ae0*/  UMOV UR17, 0x8158490 ;  /* 0x0815849000117882 */ /* 0x000fe20000000000 */
[----:B------:R-:W-:Y:S01]  /*5af0*/  UMOV UR14, 0x0 ;  /* 0x00000000000e7882 */ /* 0x000fe20000000000 */
[----:B-1----:R-:W-:Y:S02]  /*5b00*/  IMAD.MOV.U32 R0, RZ, RZ, 0xa0 ;  /* 0x000000a0ff007424 */ /* 0x002fe400078e00ff */
[----:B------:R-:W-:Y:S03]  /*5b10*/  IMAD.MOV.U32 R2, RZ, RZ, 0xa0 ;  /* 0x000000a0ff027424 */ /* 0x000fe600078e00ff */
[C---:B------:R-:W-:Y:S02]  /*5b20*/  R2UR UR8, R0.reuse ;  /* 0x00000000000872ca */ /* 0x040fe400000e0000 */
[C---:B------:R-:W-:Y:S01]  /*5b30*/  R2UR UR15, R0.reuse ;  /* 0x00000000000f72ca */ /* 0x040fe200000e0000 */
[----:B------:R-:W-:Y:S01]  /*5b40*/  @P0 IMAD.MOV.U32 R21, RZ, RZ, -0x3fffbff0 ;  /* 0xc0004010ff150424 */ /* 0x000fe200078e00ff */
[----:B--2---:R-:W-:Y:S02]  /*5b50*/  @P0 R2UR UR6, R5 ;  /* 0x00000000050602ca */ /* 0x004fe400000e0000 */
[----:B------:R-:W-:Y:S02]  /*5b60*/  R2UR UR12, R0 ;  /* 0x00000000000c72ca */ /* 0x000fe400000e0000 */
[----:B------:R-:W-:Y:S02]  /*5b70*/  @P0 R2UR UR7, R21 ;  /* 0x00000000150702ca */ /* 0x000fe400000e0000 */
[----:B------:R-:W-:Y:S02]  /*5b80*/  R2UR UR11, R2 ;  /* 0x00000000020b72ca */ /* 0x000fe400000e0000 */
[C---:B------:R-:W-:Y:S02]  /*5b90*/  R2UR UR10, R0.reuse ;  /* 0x00000000000a72ca */ /* 0x040fe400000e0000 */
[----:B------:R-:W-:Y:S03]  /*5ba0*/  R2UR UR13, R0 ;  /* 0x00000000000d72ca */ /* 0x000fe600000e0000 */
[----:B------:R-:W-:Y:S05]  /*5bb0*/  IMAD.U32 R20, RZ, RZ, UR6 ;  /* 0x00000006ff147e24 */ /* 0x000fea000f8e00ff */
[----:B------:R-:W-:Y:S02]  /*5bc0*/  @P0 R2UR UR6, R20 ;  /* 0x00000000140602ca */ /* 0x000fe400000e0000 */
[----:B------:R-:W-:Y:S11]  /*5bd0*/  ELECT P0, URZ, PT ;  /* 0x0000000000ff782f */ /* 0x000ff60003800000 */
[----:B------:R1:W-:Y:S02]  /*5be0*/  UTCHMMA gdesc[UR40], gdesc[UR6], tmem[UR8], tmem[UR16], idesc[UR17], !UPT ;  /* 0x00ff1006280075ea */ /* 0x0003e4000f800008 */
[----:B------:R-:W-:Y:S01]  /*5bf0*/  @P0 VIADD R2, R5, 0xa0 ;  /* 0x000000a005020836 */ /* 0x000fe20000000000 */
[----:B-1----:R-:W-:Y:S01]  /*5c00*/  UMOV UR6, 0x0 ;  /* 0x0000000000067882 */ /* 0x002fe20000000000 */
[----:B------:R-:W-:Y:S02]  /*5c10*/  UMOV UR7, 0x8158490 ;  /* 0x0815849000077882 */ /* 0x000fe40000000000 */
[----:B------:R1:W-:Y:S02]  /*5c20*/  UTCHMMA gdesc[UR18], gdesc[UR64], tmem[UR15], tmem[UR6], idesc[UR7], UPT ;  /* 0x00ff0640120075ea */ /* 0x0003e4000b80000f */
[----:B-1----:R-:W-:Y:S01]  /*5c30*/  UMOV UR15, 0x8158490 ;  /* 0x08158490000f7882 */ /* 0x002fe20000000000 */
[----:B------:R-:W-:Y:S01]  /*5c40*/  UMOV UR18, 0x0 ;  /* 0x0000000000127882 */ /* 0x000fe20000000000 */
[----:B------:R1:W-:Y:S01]  /*5c50*/  UTCHMMA gdesc[UR76], gdesc[UR62], tmem[UR12], tmem[UR14], idesc[UR15], UPT ;  /* 0x00ff0e3e4c0075ea */ /* 0x0003e2000b80000c */
[----:B------:R-:W-:Y:S01]  /*5c60*/  UMOV UR19, 0x8158490 ;  /* 0x0815849000137882 */ /* 0x000fe20000000000 */
[----:B------:R-:W-:Y:S01]  /*5c70*/  @P0 R2UR UR6, R2 ;  /* 0x00000000020602ca */ /* 0x000fe200000e0000 */
[----:B------:R2:W-:Y:S01]  /*5c80*/  UTCHMMA gdesc[UR74], gdesc[UR60], tmem[UR11], tmem[UR18], idesc[UR19], UPT ;  /* 0x00ff123c4a0075ea */ /* 0x0005e2000b80000b */
[----:B------:R3:W-:Y:S01]  /*5c90*/  UTCHMMA gdesc[UR72], gdesc[UR58], tmem[UR10], tmem[UR16], idesc[UR17], UPT ;  /* 0x00ff103a480075ea */ /* 0x0007e2000b80000a */
[----:B------:R-:W-:Y:S01]  /*5ca0*/  UMOV UR7, 0xc0004010 ;  /* 0xc000401000077882 */ /* 0x000fe20000000000 */
[----:B-1----:R-:W-:Y:S01]  /*5cb0*/  R2UR UR14, R0 ;  /* 0x00000000000e72ca */ /* 0x002fe200000e0000 */
[----:B--2---:R-:W-:Y:S01]  /*5cc0*/  UMOV UR11, 0x8158490 ;  /* 0x08158490000b7882 */ /* 0x004fe20000000000 */
[----:B---3--:R-:W-:Y:S11]  /*5cd0*/  UMOV UR10, 0x0 ;  /* 0x00000000000a7882 */ /* 0x008ff60000000000 */
[----:B------:R1:W-:Y:S01]  /*5ce0*/  UTCHMMA gdesc[UR70], gdesc[UR6], tmem[UR14], tmem[UR10], idesc[UR11], UPT ;  /* 0x00ff0a06460075ea */ /* 0x0003e2000b80000e */
[----:B------:R1:W-:Y:S01]  /*5cf0*/  UTCHMMA gdesc[UR68], gdesc[UR56], tmem[UR13], tmem[UR18], idesc[UR19], UPT ;  /* 0x00ff1238440075ea */ /* 0x0003e2000b80000d */
[----:B------:R1:W-:Y:S01]  /*5d00*/  UTCHMMA gdesc[UR66], gdesc[UR54], tmem[UR8], tmem[UR16], idesc[UR17], UPT ;  /* 0x00ff1036420075ea */ /* 0x0003e2000b800008 */
[----:B------:R-:W-:Y:S05]  /*5d10*/  BRA.U !UP0, `(.L_x_120) ;  /* 0x0000000108047547 */ /* 0x000fea000b800000 */
[----:B-1----:R-:W-:Y:S05]  /*5d20*/  BPT.TRAP 0x1 ;  /* 0x000000040000795c */ /* 0x002fea0000300000 */
.L_x_120:
[----:B------:R-:W-:Y:S01]  /*5d30*/  UISETP.NE.U32.AND UP1, UPT, UR30, URZ, UPT ;  /* 0x000000ff1e00728c */ /* 0x000fe2000bf25070 */
[----:B------:R-:W-:Y:S01]  /*5d40*/  IMAD.MOV.U32 R0, RZ, RZ, RZ ;  /* 0x000000ffff007224 */ /* 0x000fe200078e00ff */
[----:B-1----:R-:W-:Y:S01]  /*5d50*/  UIADD3 UR8, UPT, UPT, UR20, 0x29870, URZ ;  /* 0x0002987014087890 */ /* 0x002fe2000fffe0ff */
[----:B------:R-:W-:Y:S01]  /*5d60*/  BSSY.RECONVERGENT B0, `(.L_x_121) ;  /* 0x0000030000007945 */ /* 0x000fe20003800200 */
[----:B------:R-:W-:Y:S01]  /*5d70*/  UIMAD UR6, UR9, 0x500, UR5 ;  /* 0x00000500090678a4 */ /* 0x000fe2000f8e0205 */
[----:B------:R-:W-:Y:S01]  /*5d80*/  LOP3.LUT R11, R11, 0x1, RZ, 0x3c, !PT ;  /* 0x000000010b0b7812 */ /* 0x000fe200078e3cff */
[----:B------:R-:W-:Y:S01]  /*5d90*/  UMOV UR10, 0x0 ;  /* 0x00000000000a7882 */ /* 0x000fe20000000000 */
[C---:B------:R-:W-:Y:S01]  /*5da0*/  R2UR UR14, R0.reuse ;  /* 0x00000000000e72ca */ /* 0x040fe200000e0000 */
[----:B------:R-:W-:Y:S01]  /*5db0*/  UIADD3 UR12, UPT, UPT, UR6, 0x20, URZ ;  /* 0x00000020060c7890 */ /* 0x000fe2000fffe0ff */
[C---:B------:R-:W-:Y:S01]  /*5dc0*/  R2UR UR16, R0.reuse ;  /* 0x00000000001072ca */ /* 0x040fe200000e0000 */
[----:B------:R-:W-:Y:S01]  /*5dd0*/  UMOV UR11, 0x8150490 ;  /* 0x08150490000b7882 */ /* 0x000fe20000000000 */
[----:B------:R1:W-:Y:S01]  /*5de0*/  UTCBAR [UR8], URZ ;  /* 0x000000ff080073e9 */ /* 0x0003e200080000ff */
[----:B------:R-:W-:Y:S01]  /*5df0*/  UMOV UR7, 0xc0004010 ;  /* 0xc000401000077882 */ /* 0x000fe20000000000 */
[----:B------:R-:W-:Y:S01]  /*5e00*/  UMOV UR30, 0x0 ;  /* 0x00000000001e7882 */ /* 0x000fe20000000000 */
[----:B------:R-:W-:Y:S01]  /*5e10*/  UMOV UR31, 0x8150490 ;  /* 0x08150490001f7882 */ /* 0x000fe20000000000 */
[----:B------:R-:W-:Y:S01]  /*5e20*/  UMOV UR13, 0xc0004010 ;  /* 0xc0004010000d7882 */ /* 0x000fe20000000000 */
[C---:B------:R-:W-:Y:S01]  /*5e30*/  R2UR UR19, R0.reuse ;  /* 0x00000000001372ca */ /* 0x040fe200000e0000 */
[----:B------:R-:W-:Y:S01]  /*5e40*/  UMOV UR17, 0x8150490 ;  /* 0x0815049000117882 */ /* 0x000fe20000000000 */
[C---:B------:R-:W-:Y:S01]  /*5e50*/  R2UR UR18, R0.reuse ;  /* 0x00000000001272ca */ /* 0x040fe200000e0000 */
[----:B------:R-:W-:Y:S01]  /*5e60*/  UMOV UR15, 0xc0004010 ;  /* 0xc0004010000f7882 */ /* 0x000fe20000000000 */
[----:B------:R2:W-:Y:S02]  /*5e70*/  UTCHMMA gdesc[UR32], gdesc[UR6], tmem[UR14], tmem[UR10], idesc[UR11], UP1 ;  /* 0x00ff0a06200075ea */ /* 0x0005e4000880000e */
[----:B------:R3:W-:Y:S01]  /*5e80*/  UTCHMMA gdesc[UR52], gdesc[UR12], tmem[UR16], tmem[UR30], idesc[UR31], UPT ;  /* 0x00ff1e0c340075ea */ /* 0x0007e2000b800010 */
[C---:B-1----:R-:W-:Y:S01]  /*5e90*/  R2UR UR8, R0.reuse ;  /* 0x00000000000872ca */ /* 0x042fe200000e0000 */
[----:B--2---:R-:W-:Y:S01]  /*5ea0*/  UIADD3 UR10, UPT, UPT, UR6, 0x40, URZ ;  /* 0x00000040060a7890 */ /* 0x004fe2000fffe0ff */
[C---:B------:R-:W-:Y:S01]  /*5eb0*/  R2UR UR7, R0.reuse ;  /* 0x00000000000772ca */ /* 0x040fe200000e0000 */
[----:B------:R-:W-:Y:S02]  /*5ec0*/  UIADD3 UR14, UPT, UPT, UR6, 0x60, URZ ;  /* 0x00000060060e7890 */ /* 0x000fe4000fffe0ff */
[----:B---3--:R-:W-:Y:S01]  /*5ed0*/  UIADD3 UR12, UPT, UPT, UR32, 0x400, URZ ;  /* 0x00000400200c7890 */ /* 0x008fe2000fffe0ff */
[----:B------:R-:W-:Y:S01]  /*5ee0*/  UMOV UR16, 0x0 ;  /* 0x0000000000107882 */ /* 0x000fe20000000000 */
[----:B------:R-:W-:Y:S01]  /*5ef0*/  UMOV UR11, 0xc0004010 ;  /* 0xc0004010000b7882 */ /* 0x000fe20000000000 */
[----:B------:R-:W-:Y:S02]  /*5f00*/  UMOV UR13, 0x40004040 ;  /* 0x40004040000d7882 */ /* 0x000fe40000000000 */
[----:B------:R1:W-:Y:S02]  /*5f10*/  UTCHMMA gdesc[UR50], gdesc[UR10], tmem[UR19], tmem[UR16], idesc[UR17], UPT ;  /* 0x00ff100a320075ea */ /* 0x0003e4000b800013 */
[----:B------:R2:W-:Y:S01]  /*5f20*/  UTCHMMA gdesc[UR48], gdesc[UR14], tmem[UR18], tmem[UR30], idesc[UR31], UPT ;  /* 0x00ff1e0e300075ea */ /* 0x0005e2000b800012 */
[----:B-1----:R-:W-:Y:S02]  /*5f30*/  UIADD3 UR16, UPT, UPT, UR6, 0x80, URZ ;  /* 0x0000008006107890 */ /* 0x002fe4000fffe0ff */
[----:B------:R-:W-:Y:S01]  /*5f40*/  UIADD3 UR10, UPT, UPT, UR6, 0xa0, URZ ;  /* 0x000000a0060a7890 */ /* 0x000fe2000fffe0ff */
[C---:B--2---:R-:W-:Y:S01]  /*5f50*/  R2UR UR15, R0.reuse ;  /* 0x00000000000f72ca */ /* 0x044fe200000e0000 */
[----:B------:R-:W-:Y:S01]  /*5f60*/  UMOV UR17, 0xc0004010 ;  /* 0xc000401000117882 */ /* 0x000fe20000000000 */
[----:B------:R-:W-:Y:S01]  /*5f70*/  R2UR UR14, R0 ;  /* 0x00000000000e72ca */ /* 0x000fe200000e0000 */
[----:B------:R-:W-:Y:S01]  /*5f80*/  UMOV UR18, 0x0 ;  /* 0x0000000000127882 */ /* 0x000fe20000000000 */
[----:B------:R-:W-:Y:S02]  /*5f90*/  UMOV UR19, 0x8150490 ;  /* 0x0815049000137882 */ /* 0x000fe40000000000 */
[----:B------:R1:W-:Y:S02]  /*5fa0*/  UTCHMMA gdesc[UR12], gdesc[UR16], tmem[UR7], tmem[UR30], idesc[UR31], UPT ;  /* 0x00ff1e100c0075ea */ /* 0x0003e4000b800007 */
[----:B------:R2:W-:Y:S01]  /*5fb0*/  UTCHMMA gdesc[UR46], gdesc[UR10], tmem[UR8], tmem[UR30], idesc[UR31], UPT ;  /* 0x00ff1e0a2e0075ea */ /* 0x0005e2000b800008 */
[----:B-1----:R-:W-:Y:S02]  /*5fc0*/  UIADD3 UR12, UPT, UPT, UR6, 0xc0, URZ ;  /* 0x000000c0060c7890 */ /* 0x002fe4000fffe0ff */
[----:B------:R-:W-:Y:S01]  /*5fd0*/  UIADD3 UR6, UPT, UPT, UR6, 0xe0, URZ ;  /* 0x000000e006067890 */ /* 0x000fe2000fffe0ff */
[----:B------:R-:W-:Y:S01]  /*5fe0*/  UMOV UR13, 0xc0004010 ;  /* 0xc0004010000d7882 */ /* 0x000fe20000000000 */
[----:B------:R-:W-:Y:S01]  /*5ff0*/  UMOV UR16, 0x0 ;  /* 0x0000000000107882 */ /* 0x000fe20000000000 */
[----:B------:R-:W-:Y:S01]  /*6000*/  UMOV UR17, 0x8150490 ;  /* 0x0815049000117882 */ /* 0x000fe20000000000 */
[----:B------:R-:W-:Y:S03]  /*6010*/  UMOV UR7, 0xc0004010 ;  /* 0xc000401000077882 */ /* 0x000fe60000000000 */
[----:B------:R2:W-:Y:S02]  /*6020*/  UTCHMMA gdesc[UR44], gdesc[UR12], tmem[UR15], tmem[UR18], idesc[UR19], UPT ;  /* 0x00ff120c2c0075ea */ /* 0x0005e4000b80000f */
[----:B------:R2:W-:Y:S01]  /*6030*/  UTCHMMA gdesc[UR42], gdesc[UR6], tmem[UR14], tmem[UR16], idesc[UR17], UPT ;  /* 0x00ff10062a0075ea */ /* 0x0005e2000b80000e */
[----:B------:R-:W-:Y:S05]  /*6040*/  @!P2 BRA `(.L_x_122) ;  /* 0x000000000004a947 */ /* 0x000fea0003800000 */
[----:B--2---:R-:W-:Y:S05]  /*6050*/  BPT.TRAP 0x1 ;  /* 0x000000040000795c */ /* 0x004fea0000300000 */
.L_x_122:
[----:B--2---:R-:W-:Y:S05]  /*6060*/  BSYNC.RECONVERGENT B0 ;  /* 0x0000000000007941 */ /* 0x004fea0003800200 */
.L_x_121:
[----:B------:R-:W-:Y:S02]  /*6070*/  ULEA UR7, UR9, UR20, 0x3 ;  /* 0x0000001409077291 */ /* 0x000fe4000f8e18ff */
[----:B------:R-:W-:Y:S02]  /*6080*/  UIADD3 UR9, UPT, UPT, UR9, 0x1, URZ ;  /* 0x0000000109097890 */ /* 0x000fe4000fffe0ff */
[----:B------:R-:W-:Y:S02]  /*6090*/  UIADD3 UR6, UPT, UPT, UR7, 0x29810, URZ ;  /* 0x0002981007067890 */ /* 0x000fe4000fffe0ff */
[----:B------:R-:W-:Y:S04]  /*60a0*/  UISETP.NE.AND UP1, UPT, UR9, 0x2, UPT ;  /* 0x000000020900788c */ /* 0x000fe8000bf25270 */
[----:B------:R-:W-:Y:S03]  /*60b0*/  USEL UR9, UR9, URZ, UP1 ;  /* 0x000000ff09097287 */ /* 0x000fe60008800000 */
[----:B------:R1:W-:Y:S01]  /*60c0*/  UTCBAR [UR6], URZ ;  /* 0x000000ff060073e9 */ /* 0x0003e200080000ff */
[----:B------:R-:W-:Y:S08]  /*60d0*/  BRA.U !UP0, `(.L_x_123) ;  /* 0x0000000108047547 */ /* 0x000ff0000b800000 */
[----:B-1----:R-:W-:Y:S05]  /*60e0*/  BPT.TRAP 0x1 ;  /* 0x000000040000795c */ /* 0x002fea0000300000 */
.L_x_123:
[----:B------:R-:W-:Y:S01]  /*60f0*/  LOP3.LUT R13, R13, 0x1, RZ, 0x3c, !PT ;  /* 0x000000010d0d7812 */ /* 0x000fe200078e3cff */
[----:B-1----:R-:W-:Y:S09]  /*6100*/  UIADD3 UR6, UPT, UPT, UR20, 0x29898, URZ ;  /* 0x0002989814067890 */ /* 0x002ff2000fffe0ff */
[----:B------:R1:W-:Y:S01]  /*6110*/  UTCBAR [UR6], URZ ;  /* 0x000000ff060073e9 */ /* 0x0003e200080000ff */
[----:B------:R-:W-:Y:S05]  /*6120*/  BRA.U !UP0, `(.L_x_124) ;  /* 0x0000000108047547 */ /* 0x000fea000b800000 */
[----:B-1----:R-:W-:Y:S05]  /*6130*/  BPT.TRAP 0x1 ;  /* 0x000000040000795c */ /* 0x002fea0000300000 */
.L_x_124:
[----:B------:R-:W-:Y:S04]  /*6140*/  SHF.L.U32 R2, R11, 0x1f, RZ ;  /* 0x0000001f0b027819 */ /* 0x000fe800000006ff */
[----:B------:R-:W2:Y:S02]  /*6150*/  SYNCS.PHASECHK.TRANS64.TRYWAIT P0, [UR20+0x29878], R2 ;  /* 0x02987802ff0075a7 */ /* 0x000ea40008001114 */
[----:B--2---:R-:W-:Y:S05]  /*6160*/  @!P0 BRA `(.L_x_125) ;  /* 0x0000009000b48947 */ /* 0x004fea0003800000 */
.L_x_279:
[----:B------:R-:W-:Y:S05]  /*6170*/  BRA.U !UP4, `(.L_x_126) ;  /* 0x000000010c047547 */ /* 0x000fea000b800000 */
[----:B-1----:R-:W-:Y:S05]  /*6180*/  BPT.TRAP 0x1 ;  /* 0x000000040000795c */ /* 0x002fea0000300000 */
.L_x_126:
[----:B------:R-:W-:Y:S01]  /*6190*/  SHF.L.U32 R6, R8, 0x1f, RZ ;  /* 0x0000001f08067819 */ /* 0x000fe200000006ff */
[----:B--2---:R-:W-:Y:S02]  /*61a0*/  HFMA2 R0, -RZ, RZ, 0, 9.5367431640625e-06 ;  /* 0x000000a0ff007431 */ /* 0x004fe400000001ff */
[----:B------:R-:W-:Y:S01]  /*61b0*/  IMAD.MOV.U32 R2, RZ, RZ, 0xa0 ;  /* 0x000000a0ff027424 */ /* 0x000fe200078e00ff */
[----:B------:R-:W2:Y:S02]  /*61c0*/  SYNCS.PHASECHK.TRANS64.TRYWAIT P0, [UR20+0x29820], R6 ;  /* 0x02982006ff0075a7 */ /* 0x000ea40008001114 */
[----:B--2---:R-:W-:Y:S05]  /*61d0*/  @!P0 BRA `(.L_x_127) ;  /* 0x0000009000b08947 */ /* 0x004fea0003800000 */
.L_x_281:
[----:B------:R-:W-:Y:S01]  /*61e0*/  UIADD3 UR12, UPT, UPT, UR28, 0x100, URZ ;  /* 0x000001001c0c7890 */ /* 0x000fe2000fffe0ff */
[----:B------:R-:W-:Y:S01]  /*61f0*/  R2UR UR14, R2 ;  /* 0x00000000020e72ca */ /* 0x000fe200000e0000 */
[----:B------:R-:W-:Y:S01]  /*6200*/  UIADD3 UR10, UPT, UPT, UR26, 0x100, URZ ;  /* 0x000001001a0a7890 */ /* 0x000fe2000fffe0ff */
[----:B------:R-:W-:Y:S01]  /*6210*/  R2UR UR8, R0 ;  /* 0x00000000000872ca */ /* 0x000fe200000e0000 */
[----:B------:R-:W-:Y:S01]  /*6220*/  UIADD3 UR16, UPT, UPT, UR28, 0x200, URZ ;  /* 0x000002001c107890 */ /* 0x000fe2000fffe0ff */
[----:B------:R-:W-:Y:S01]  /*6230*/  IMAD.MOV.U32 R0, RZ, RZ, 0xa0 ;  /* 0x000000a0ff007424 */ /* 0x000fe200078e00ff */
[----:B-1----:R-:W-:Y:S01]  /*6240*/  UMOV UR6, 0x0 ;  /* 0x0000000000067882 */ /* 0x002fe20000000000 */
[----:B------:R-:W-:Y:S01]  /*6250*/  UMOV UR7, 0x8200490 ;  /* 0x0820049000077882 */ /* 0x000fe20000000000 */
[----:B------:R-:W-:Y:S01]  /*6260*/  UMOV UR30, 0x0 ;  /* 0x00000000001e7882 */ /* 0x000fe20000000000 */
[----:B------:R-:W-:Y:S01]  /*6270*/  UMOV UR31, 0x8200490 ;  /* 0x08200490001f7882 */ /* 0x000fe20000000000 */
[C---:B------:R-:W-:Y:S01]  /*6280*/  R2UR UR19, R0.reuse ;  /* 0x00000000001372ca */ /* 0x040fe200000e0000 */
[----:B------:R-:W-:Y:S01]  /*6290*/  UMOV UR13, 0xc0004010 ;  /* 0xc0004010000d7882 */ /* 0x000fe20000000000 */
[----:B------:R-:W-:Y:S01]  /*62a0*/  UMOV UR11, 0xc0004010 ;  /* 0xc0004010000b7882 */ /* 0x000fe20000000000 */
[----:B------:R-:W-:Y:S01]  /*62b0*/  UMOV UR17, 0xc0004010 ;  /* 0xc000401000117882 */ /* 0x000fe20000000000 */
[----:B------:R1:W-:Y:S01]  /*62c0*/  UTCHMMA gdesc[UR28], gdesc[UR26], tmem[UR14], tmem[UR6], idesc[UR7], !UPT ;  /* 0x00ff061a1c0075ea */ /* 0x0003e2000f80000e */
[C---:B------:R-:W-:Y:S01]  /*62d0*/  R2UR UR18, R0.reuse ;  /* 0x00000000001272ca */ /* 0x040fe200000e0000 */
[----:B------:R3:W-:Y:S01]  /*62e0*/  UTCHMMA gdesc[UR12], gdesc[UR10], tmem[UR8], tmem[UR30], idesc[UR31], UPT ;  /* 0x00ff1e0a0c0075ea */ /* 0x0007e2000b800008 */
[----:B------:R-:W-:Y:S01]  /*62f0*/  UMOV UR15, 0xc0004010 ;  /* 0xc0004010000f7882 */ /* 0x000fe20000000000 */
[----:B-1----:R-:W-:Y:S02]  /*6300*/  UIADD3 UR6, UPT, UPT, UR26, 0x200, URZ ;  /* 0x000002001a067890 */ /* 0x002fe4000fffe0ff */
[----:B------:R-:W-:Y:S01]  /*6310*/  UIADD3 UR14, UPT, UPT, UR28, 0x300, URZ ;  /* 0x000003001c0e7890 */ /* 0x000fe2000fffe0ff */
[----:B---3--:R-:W-:Y:S01]  /*6320*/  R2UR UR8, R0 ;  /* 0x00000000000872ca */ /* 0x008fe200000e0000 */
[----:B------:R-:W-:Y:S02]  /*6330*/  UIADD3 UR10, UPT, UPT, UR26, 0x300, URZ ;  /* 0x000003001a0a7890 */ /* 0x000fe4000fffe0ff */
[----:B------:R-:W-:Y:S01]  /*6340*/  UIADD3 UR12, UPT, UPT, UR28, 0x400, URZ ;  /* 0x000004001c0c7890 */ /* 0x000fe2000fffe0ff */
[----:B------:R-:W-:Y:S02]  /*6350*/  UMOV UR7, 0xc0004010 ;  /* 0xc000401000077882 */ /* 0x000fe40000000000 */
[----:B------:R1:W-:Y:S04]  /*6360*/  UTCHMMA gdesc[UR16], gdesc[UR6], tmem[UR19], tmem[UR30], idesc[UR31], UPT ;  /* 0x00ff1e06100075ea */ /* 0x0003e8000b800013 */
[----:B------:R3:W-:Y:S01]  /*6370*/  UTCHMMA gdesc[UR14], gdesc[UR10], tmem[UR18], tmem[UR30], idesc[UR31], UPT ;  /* 0x00ff1e0a0e0075ea */ /* 0x0007e2000b800012 */
[----:B-1----:R-:W-:Y:S01]  /*6380*/  UIADD3 UR6, UPT, UPT, UR26, 0x400, URZ ;  /* 0x000004001a067890 */ /* 0x002fe2000fffe0ff */
[----:B------:R-:W-:Y:S01]  /*6390*/  UMOV UR16, 0x0 ;  /* 0x0000000000107882 */ /* 0x000fe20000000000 */
[----:B------:R-:W-:Y:S07]  /*63a0*/  UMOV UR17, 0x8200490 ;  /* 0x0820049000117882 */ /* 0x000fee0000000000 */
[----:B------:R3:W-:Y:S01]  /*63b0*/  UTCHMMA gdesc[UR12], gdesc[UR6], tmem[UR8], tmem[UR16], idesc[UR17], UPT ;  /* 0x00ff10060c0075ea */ /* 0x0007e2000b800008 */
[----:B------:R-:W-:Y:S05]  /*63c0*/  BRA.U !UP0, `(.L_x_128) ;  /* 0x0000000108047547 */ /* 0x000fea000b800000 */
[----:B---3--:R-:W-:Y:S05]  /*63d0*/  BPT.TRAP 0x1 ;  /* 0x000000040000795c */ /* 0x008fea0000300000 */
.L_x_128:
[----:B---3--:R-:W-:Y:S09]  /*63e0*/  UIADD3 UR6, UPT, UPT, UR20, 0x29860, URZ ;  /* 0x0002986014067890 */ /* 0x008ff2000fffe0ff */
[----:B------:R1:W-:Y:S01]  /*63f0*/  UTCBAR [UR6], URZ ;  /* 0x000000ff060073e9 */ /* 0x0003e200080000ff */
[----:B------:R-:W-:Y:S05]  /*6400*/  BRA.U !UP0, `(.L_x_129) ;  /* 0x0000000108047547 */ /* 0x000fea000b800000 */
[----:B-1----:R-:W-:Y:S05]  /*6410*/  BPT.TRAP 0x1 ;  /* 0x000000040000795c */ /* 0x002fea0000300000 */
.L_x_129:
[----:B--2---:R-:W-:Y:S01]  /*6420*/  SHF.L.U32 R6, R9, 0x1f, RZ ;  /* 0x0000001f09067819 */ /* 0x004fe200000006ff */
[----:B------:R-:W-:Y:S01]  /*6430*/  IMAD.MOV.U32 R2, RZ, RZ, 0x120 ;  /* 0x00000120ff027424 */ /* 0x000fe200078e00ff */
[----:B------:R-:W-:Y:S02]  /*6440*/  MOV R0, 0x50 ;  /* 0x0000005000007802 */ /* 0x000fe40000000f00 */
[----:B------:R-:W2:Y:S02]  /*6450*/  SYNCS.PHASECHK.TRANS64.TRYWAIT P0, [UR20+0x29880], R6 ;  /* 0x02988006ff0075a7 */ /* 0x000ea40008001114 */
[----:B--2---:R-:W-:Y:S05]  /*6460*/  @!P0 BRA `(.L_x_130) ;  /* 0x0000009000248947 */ /* 0x004fea0003800000 */
.L_x_283:
[----:B------:R-:W-:Y:S01]  /*6470*/  R2UR UR15, R0 ;  /* 0x00000000000f72ca */ /* 0x000fe200000e0000 */
[----:B--2---:R-:W-:Y:S01]  /*6480*/  IMAD.MOV.U32 R4, RZ, RZ, 0x128 ;  /* 0x00000128ff047424 */ /* 0x004fe200078e00ff */
[----:B------:R-:W-:Y:S01]  /*6490*/  R2UR UR12, R2 ;  /* 0x00000000020c72ca */ /* 0x000fe200000e0000 */
[----:B------:R-:W-:Y:S01]  /*64a0*/  UIADD3 UR10, UPT, UPT, UR24, 0x20, URZ ;  /* 0x00000020180a7890 */ /* 0x000fe2000fffe0ff */
[----:B------:R-:W-:Y:S01]  /*64b0*/  IMAD.MOV.U32 R0, RZ, RZ, 0x50 ;  /* 0x00000050ff007424 */ /* 0x000fe200078e00ff */
[----:B------:R-:W-:Y:S01]  /*64c0*/  UMOV UR30, 0x0 ;  /* 0x00000000001e7882 */ /* 0x000fe20000000000 */
[----:B------:R-:W-:Y:S01]  /*64d0*/  R2UR UR8, R4 ;  /* 0x00000000040872ca */ /* 0x000fe200000e0000 */
[----:B------:R-:W-:Y:S01]  /*64e0*/  UMOV UR31, 0x8150490 ;  /* 0x08150490001f7882 */ /* 0x000fe20000000000 */
[----:B------:R-:W-:Y:S01]  /*64f0*/  UMOV UR18, 0x0 ;  /* 0x0000000000127882 */ /* 0x000fe20000000000 */
[----:B------:R-:W-:Y:S01]  /*6500*/  R2UR UR14, R0 ;  /* 0x00000000000e72ca */ /* 0x000fe200000e0000 */
[----:B------:R-:W-:Y:S01]  /*6510*/  UMOV UR19, 0x8150490 ;  /* 0x0815049000137882 */ /* 0x000fe20000000000 */
[----:B------:R-:W-:Y:S01]  /*6520*/  UMOV UR11, 0xc0004010 ;  /* 0xc0004010000b7882 */ /* 0x000fe20000000000 */
[----:B------:R-:W-:Y:S01]  /*6530*/  IMAD.MOV.U32 R0, RZ, RZ, 0x130 ;  /* 0x00000130ff007424 */ /* 0x000fe200078e00ff */
[----:B-1----:R-:W-:Y:S02]  /*6540*/  UIADD3 UR6, UPT, UPT, UR24, 0x40, URZ ;  /* 0x0000004018067890 */ /* 0x002fe4000fffe0ff */
[----:B------:R1:W-:Y:S01]  /*6550*/  UTCHMMA tmem[UR12], gdesc[UR24], tmem[UR15], tmem[UR30], idesc[UR31], UPT ;  /* 0x00ff1e180c0079ea */ /* 0x0003e2000b80000f */
[----:B------:R-:W-:Y:S01]  /*6560*/  UMOV UR7, 0xc0004010 ;  /* 0xc000401000077882 */ /* 0x000fe20000000000 */
[----:B------:R-:W-:Y:S01]  /*6570*/  R2UR UR17, R0 ;  /* 0x00000000001172ca */ /* 0x000fe200000e0000 */
[----:B------:R-:W-:Y:S04]  /*6580*/  IMAD.MOV.U32 R0, RZ, RZ, 0x50 ;  /* 0x00000050ff007424 */ /* 0x000fe800078e00ff */
[----:B------:R2:W-:Y:S01]  /*6590*/  UTCHMMA tmem[UR8], gdesc[UR10], tmem[UR14], tmem[UR18], idesc[UR19], UPT ;  /* 0x00ff120a080079ea */ /* 0x0005e2000b80000e */
[----:B------:R-:W-:Y:S01]  /*65a0*/  R2UR UR13, R0 ;  /* 0x00000000000d72ca */ /* 0x000fe200000e0000 */
[----:B------:R-:W-:Y:S05]  /*65b0*/  IMAD.MOV.U32 R0, RZ, RZ, 0x138 ;  /* 0x00000138ff007424 */ /* 0x000fea00078e00ff */
[----:B------:R-:W-:Y:S01]  /*65c0*/  R2UR UR16, R0 ;  /* 0x00000000001072ca */ /* 0x000fe200000e0000 */
[----:B------:R-:W-:Y:S05]  /*65d0*/  IMAD.MOV.U32 R0, RZ, RZ, 0x50 ;  /* 0x00000050ff007424 */ /* 0x000fea00078e00ff */
[----:B-1----:R-:W-:Y:S01]  /*65e0*/  R2UR UR12, R0 ;  /* 0x00000000000c72ca */ /* 0x002fe200000e0000 */
[----:B------:R-:W-:Y:S01]  /*65f0*/  UMOV UR15, 0x8150490 ;  /* 0x08150490000f7882 */ /* 0x000fe20000000000 */
[----:B------:R-:W-:Y:S01]  /*6600*/  IMAD.MOV.U32 R0, RZ, RZ, 0x140 ;  /* 0x00000140ff007424 */ /* 0x000fe200078e00ff */
[----:B--2---:R-:W-:Y:S04]  /*6610*/  UIADD3 UR10, UPT, UPT, UR24, 0x60, URZ ;  /* 0x00000060180a7890 */ /* 0x004fe8000fffe0ff */
[----:B------:R-:W-:Y:S01]  /*6620*/  R2UR UR19, R0 ;  /* 0x00000000001372ca */ /* 0x000fe200000e0000 */
[----:B------:R-:W-:Y:S01]  /*6630*/  UMOV UR14, 0x0 ;  /* 0x00000000000e7882 */ /* 0x000fe20000000000 */
[----:B------:R-:W-:Y:S01]  /*6640*/  IMAD.MOV.U32 R0, RZ, RZ, 0x50 ;  /* 0x00000050ff007424 */ /* 0x000fe200078e00ff */
[----:B------:R1:W-:Y:S04]  /*6650*/  UTCHMMA tmem[UR17], gdesc[UR6], tmem[UR13], tmem[UR14], idesc[UR15], UPT ;  /* 0x00ff0e06110079ea */ /* 0x0003e8000b80000d */
[----:B------:R-:W-:Y:S01]  /*6660*/  R2UR UR8, R0 ;  /* 0x00000000000872ca */ /* 0x000fe200000e0000 */
[----:B------:R2:W-:Y:S01]  /*6670*/  UTCHMMA tmem[UR16], gdesc[UR10], tmem[UR12], tmem[UR30], idesc[UR31], UPT ;  /* 0x00ff1e0a100079ea */ /* 0x0005e2000b80000c */
[----:B------:R-:W-:Y:S01]  /*6680*/  IMAD.MOV.U32 R0, RZ, RZ, 0x148 ;  /* 0x00000148ff007424 */ /* 0x000fe200078e00ff */
[----:B-1----:R-:W-:Y:S04]  /*6690*/  UIADD3 UR6, UPT, UPT, UR24, 0x80, URZ ;  /* 0x0000008018067890 */ /* 0x002fe8000fffe0ff */
[----:B------:R-:W-:Y:S01]  /*66a0*/  R2UR UR17, R0 ;  /* 0x00000000001172ca */ /* 0x000fe200000e0000 */
[----:B------:R-:W-:Y:S01]  /*66b0*/  IMAD.MOV.U32 R0, RZ, RZ, 0x50 ;  /* 0x00000050ff007424 */ /* 0x000fe200078e00ff */
[----:B------:R-:W-:Y:S01]  /*66c0*/  UMOV UR13, 0xc0004010 ;  /* 0xc0004010000d7882 */ /* 0x000fe20000000000 */
[----:B--2---:R-:W-:Y:S03]  /*66d0*/  UIADD3 UR12, UPT, UPT, UR24, 0xa0, URZ ;  /* 0x000000a0180c7890 */ /* 0x004fe6000fffe0ff */
[----:B------:R-:W-:Y:S01]  /*66e0*/  R2UR UR15, R0 ;  /* 0x00000000000f72ca */ /* 0x000fe200000e0000 */
[----:B------:R-:W-:Y:S01]  /*66f0*/  UMOV UR10, 0x0 ;  /* 0x00000000000a7882 */ /* 0x000fe20000000000 */
[----:B------:R-:W-:Y:S01]  /*6700*/  UMOV UR11, 0x8150490 ;  /* 0x08150490000b7882 */ /* 0x000fe20000000000 */
[----:B------:R-:W-:Y:S01]  /*6710*/  IMAD.MOV.U32 R0, RZ, RZ, 0x150 ;  /* 0x00000150ff007424 */ /* 0x000fe200078e00ff */
[----:B------:R1:W-:Y:S04]  /*6720*/  UTCHMMA tmem[UR19], gdesc[UR6], tmem[UR8], tmem[UR10], idesc[UR11], UPT ;  /* 0x00ff0a06130079ea */ /* 0x0003e8000b800008 */
[----:B------:R-:W-:Y:S01]  /*6730*/  R2UR UR18, R0 ;  /* 0x00000000001272ca */ /* 0x000fe200000e0000 */
[----:B------:R-:W-:Y:S04]  /*6740*/  IMAD.MOV.U32 R0, RZ, RZ, 0x50 ;  /* 0x00000050ff007424 */ /* 0x000fe800078e00ff */
[----:B------:R2:W-:Y:S01]  /*6750*/  UTCHMMA tmem[UR17], gdesc[UR12], tmem[UR15], tmem[UR30], idesc[UR31], UPT ;  /* 0x00ff1e0c110079ea */ /* 0x0005e2000b80000f */
[----:B------:R-:W-:Y:S01]  /*6760*/  R2UR UR14, R0 ;  /* 0x00000000000e72ca */ /* 0x000fe200000e0000 */
[----:B------:R-:W-:Y:S05]  /*6770*/  IMAD.MOV.U32 R0, RZ, RZ, 0x158 ;  /* 0x00000158ff007424 */ /* 0x000fea00078e00ff */
[----:B------:R-:W-:Y:S01]  /*6780*/  R2UR UR16, R0 ;  /* 0x00000000001072ca */ /* 0x000fe200000e0000 */
[----:B------:R-:W-:Y:S01]  /*6790*/  IMAD.MOV.U32 R0, RZ, RZ, 0x50 ;  /* 0x00000050ff007424 */ /* 0x000fe200078e00ff */
[----:B-1----:R-:W-:Y:S04]  /*67a0*/  UIADD3 UR10, UPT, UPT, UR24, 0xc0, URZ ;  /* 0x000000c0180a7890 */ /* 0x002fe8000fffe0ff */
[----:B------:R-:W-:Y:S01]  /*67b0*/  R2UR UR8, R0 ;  /* 0x00000000000872ca */ /* 0x000fe200000e0000 */
[----:B------:R-:W-:Y:S01]  /*67c0*/  UIADD3 UR6, UPT, UPT, UR24, 0xe0, URZ ;  /* 0x000000e018067890 */ /* 0x000fe2000fffe0ff */
[----:B------:R-:W-:Y:S03]  /*67d0*/  UMOV UR11, 0xc0004010 ;  /* 0xc0004010000b7882 */ /* 0x000fe60000000000 */
[----:B------:R1:W-:Y:S01]  /*67e0*/  UTCHMMA tmem[UR18], gdesc[UR10], tmem[UR14], tmem[UR30], idesc[UR31], UPT ;  /* 0x00ff1e0a120079ea */ /* 0x0003e2000b80000e */
[----:B--2---:R-:W-:Y:S01]  /*67f0*/  UMOV UR12, 0x0 ;  /* 0x00000000000c7882 */ /* 0x004fe20000000000 */
[----:B------:R-:W-:Y:S06]  /*6800*/  UMOV UR13, 0x8150490 ;  /* 0x08150490000d7882 */ /* 0x000fec0000000000 */
[----:B------:R1:W-:Y:S01]  /*6810*/  UTCHMMA tmem[UR16], gdesc[UR6], tmem[UR8], tmem[UR12], idesc[UR13], UPT ;  /* 0x00ff0c06100079ea */ /* 0x0003e2000b800008 */
[----:B------:R-:W-:Y:S05]  /*6820*/  BRA.U !UP0, `(.L_x_131) ;  /* 0x0000000108047547 */ /* 0x000fea000b800000 */
[----:B-1----:R-:W-:Y:S05]  /*6830*/  BPT.TRAP 0x1 ;  /* 0x000000040000795c */ /* 0x002fea0000300000 */
.L_x_131:
[----:B-1----:R-:W-:Y:S09]  /*6840*/  UIADD3 UR6, UPT, UPT, UR20, 0x29888, URZ ;  /* 0x0002988814067890 */ /* 0x002ff2000fffe0ff */
[----:B------:R1:W-:Y:S01]  /*6850*/  UTCBAR [UR6], URZ ;  /* 0x000000ff060073e9 */ /* 0x0003e200080000ff */
[----:B------:R-:W-:Y:S05]  /*6860*/  BRA.U !UP4, `(.L_x_132) ;  /* 0x000000010c047547 */ /* 0x000fea000b800000 */
[----:B-1----:R-:W-:Y:S05]  /*6870*/  BPT.TRAP 0x1 ;  /* 0x000000040000795c */ /* 0x002fea0000300000 */
.L_x_132:
[----:B------:R-:W-:Y:S01]  /*6880*/  LOP3.LUT R8, R8, 0x1, RZ, 0x3c, !PT ;  /* 0x0000000108087812 */ /* 0x000fe200078e3cff */
[----:B------:R-:W2:Y:S01]  /*6890*/  LDL.LU R0, [R1] ;  /* 0x0000000001007983 */ /* 0x000ea20000300800 */
[----:B------:R-:W-:Y:S01]  /*68a0*/  LOP3.LUT R10, R10, 0x1, RZ, 0x3c, !PT ;  /* 0x000000010a0a7812 */ /* 0x000fe200078e3cff */
[----:B-1----:R-:W-:Y:S01]  /*68b0*/  UIADD3 UR6, UPT, UPT, UR20, 0x29828, URZ ;  /* 0x0002982814067890 */ /* 0x002fe2000fffe0ff */
[----:B------:R-:W-:Y:S01]  /*68c0*/  LOP3.LUT R12, R12, 0x1, RZ, 0x3c, !PT ;  /* 0x000000010c0c7812 */ /* 0x000fe200078e3cff */
[----:B------:R-:W-:Y:S01]  /*68d0*/  UISETP.NE.AND UP1, UPT, UR22, 0x2, UPT ;  /* 0x000000021600788c */ /* 0x000fe2000bf25270 */
[----:B------:R-:W-:Y:S01]  /*68e0*/  LOP3.LUT R9, R9, 0x1, RZ, 0x3c, !PT ;  /* 0x0000000109097812 */ /* 0x000fe200078e3cff */
[----:B------:R-:W-:Y:S02]  /*68f0*/  UMOV UR30, 0x1 ;  /* 0x00000001001e7882 */ /* 0x000fe40000000000 */
[----:B------:R-:W-:Y:S02]  /*6900*/  USEL UR7, URZ, 0x1, UP1 ;  /* 0x00000001ff077887 */ /* 0x000fe40008800000 */
[----:B------:R-:W-:Y:S01]  /*6910*/  USEL UR8, UR22, URZ, UP1 ;  /* 0x000000ff16087287 */ /* 0x000fe20008800000 */
[----:B------:R1:W-:Y:S03]  /*6920*/  UTCBAR [UR6], URZ ;  /* 0x000000ff060073e9 */ /* 0x0003e600080000ff */
[----:B------:R-:W-:Y:S02]  /*6930*/  LOP3.LUT R7, R7, UR7, RZ, 0x3c, !PT ;  /* 0x0000000707077c12 */ /* 0x000fe4000f8e3cff */
[C---:B--2---:R-:W-:Y:S01]  /*6940*/  ISETP.GT.U32.AND P0, PT, R0.reuse, 0x2, PT ;  /* 0x000000020000780c */ /* 0x044fe20003f04070 */
[----:B------:R-:W-:Y:S05]  /*6950*/  VIADD R0, R0, 0xffffffff ;  /* 0xffffffff00007836 */ /* 0x000fea0000000000 */
[----:B------:R1:W-:Y:S07]  /*6960*/  STL [R1], R0 ;  /* 0x0000000001007387 */ /* 0x0003ee0000100800 */
[----:B------:R-:W-:Y:S05]  /*6970*/  @P0 BRA `(.L_x_133) ;  /* 0xffffffec00340947 */ /* 0x000fea000383ffff */
.L_x_109:
[----:B------:R-:W-:Y:S05]  /*6980*/  BRA.U !UP0, `(.L_x_134) ;  /* 0x0000000108047547 */ /* 0x000fea000b800000 */
[----:B-1----:R-:W-:Y:S05]  /*6990*/  BPT.TRAP 0x1 ;  /* 0x000000040000795c */ /* 0x002fea0000300000 */
.L_x_134:
[----:B------:R-:W-:-:S05]  /*69a0*/  HFMA2 R2, -RZ, RZ, 0, 5.9604644775390625e-08 ;  /* 0x00000001ff027431 */ /* 0x000fca00000001ff */
[----:B------:R-:W-:-:S04]  /*69b0*/  SHF.L.U32 R2, R2, 0x1f, RZ ;  /* 0x0000001f02027819 */ /* 0x000fc800000006ff */
[----:B------:R-:W2:Y:S02]  /*69c0*/  SYNCS.PHASECHK.TRANS64.TRYWAIT P0, [UR20+0x298b0], R2 ;  /* 0x0298b002ff0075a7 */ /* 0x000ea40008001114 */
[----:B--2---:R-:W-:Y:S05]  /*69d0*/  @!P0 BRA `(.L_x_135) ;  /* 0x0000008800e08947 */ /* 0x004fea0003800000 */
.L_x_285:
[----:B------:R-:W-:Y:S05]  /*69e0*/  BRA.U !UP0, `(.L_x_136) ;  /* 0x0000000108047547 */ /* 0x000fea000b800000 */
[----:B-1----:R-:W-:Y:S05]  /*69f0*/  BPT.TRAP 0x1 ;  /* 0x000000040000795c */ /* 0x002fea0000300000 */
.L_x_136:
[----:B------:R-:W-:-:S09]  /*6a00*/  UIADD3 UR4, UPT, UPT, UR20, 0x298a0, URZ ;  /* 0x000298a014047890 */ /* 0x000fd2000fffe0ff */
[----:B------:R2:W-:Y:S01]  /*6a10*/  UTCBAR [UR4], URZ ;  /* 0x000000ff040073e9 */ /* 0x0005e200080000ff */
[----:B------:R-:W-:Y:S05]  /*6a20*/  BRA.U !UP0, `(.L_x_137) ;  /* 0x0000000108047547 */ /* 0x000fea000b800000 */
[----:B-12---:R-:W-:Y:S05]  /*6a30*/  BPT.TRAP 0x1 ;  /* 0x000000040000795c */ /* 0x006fea0000300000 */
.L_x_137:
[----:B------:R-:W3:Y:S02]  /*6a40*/  SYNCS.PHASECHK.TRANS64.TRYWAIT P0, [UR20+0x298b8], R2 ;  /* 0x0298b802ff0075a7 */ /* 0x000ee40008001114 */
[----:B---3--:R-:W-:Y:S05]  /*6a50*/  @!P0 BRA `(.L_x_138) ;  /* 0x0000008800d88947 */ /* 0x008fea0003800000 */
.L_x_287:
[----:B------:R-:W-:Y:S05]  /*6a60*/  BRA.U !UP0, `(.L_x_139) ;  /* 0x0000000108047547 */ /* 0x000fea000b800000 */
[----:B-12---:R-:W-:Y:S05]  /*6a70*/  BPT.TRAP 0x1 ;  /* 0x000000040000795c */ /* 0x006fea0000300000 */
.L_x_139:
[----:B------:R-:W-:Y:S01]  /*6a80*/  SHF.L.U32 R13, R13, 0x1f, RZ ;  /* 0x0000001f0d0d7819 */ /* 0x000fe200000006ff */
[----:B------:R-:W-:Y:S01]  /*6a90*/  IMAD.MOV.U32 R4, RZ, RZ, RZ ;  /* 0x000000ffff047224 */ /* 0x000fe200078e00ff */
[----:B------:R-:W-:Y:S02]  /*6aa0*/  MOV R3, RZ ;  /* 0x000000ff00037202 */ /* 0x000fe40000000f00 */
[----:B------:R-:W3:Y:S02]  /*6ab0*/  SYNCS.PHASECHK.TRANS64.TRYWAIT P0, [UR20+0x29890], R13 ;  /* 0x0298900dff0075a7 */ /* 0x000ee40008001114 */
[----:B---3--:R-:W-:Y:S05]  /*6ac0*/  @!P0 BRA `(.L_x_140) ;  /* 0x0000008800d48947 */ /* 0x008fea0003800000 */
.L_x_289:
[----:B-1----:R-:W-:Y:S01]  /*6ad0*/  IMAD.MOV.U32 R2, RZ, RZ, RZ ;  /* 0x000000ffff027224 */ /* 0x002fe200078e00ff */
[----:B------:R-:W-:Y:S01]  /*6ae0*/  R2UR UR47, R4 ;  /* 0x00000000042f72ca */ /* 0x000fe200000e0000 */
[----:B------:R-:W-:Y:S01]  /*6af0*/  IMAD.MOV.U32 R0, RZ, RZ, RZ ;  /* 0x000000ffff007224 */ /* 0x000fe200078e00ff */
[----:B------:R-:W-:Y:S01]  /*6b00*/  R2UR UR46, R3 ;  /* 0x00000000032e72ca */ /* 0x000fe200000e0000 */
[----:B--2---:R-:W-:Y:S01]  /*6b10*/  UIMAD UR4, UR9, 0x500, UR5 ;  /* 0x00000500090478a4 */ /* 0x004fe2000f8e0205 */
[----:B------:R-:W-:Y:S01]  /*6b20*/  R2UR UR45, R2 ;  /* 0x00000000022d72ca */ /* 0x000fe200000e0000 */
[----:B------:R-:W-:Y:S01]  /*6b30*/  UISETP.NE.U32.AND UP1, UPT, UR30, URZ, UPT ;  /* 0x000000ff1e00728c */ /* 0x000fe2000bf25070 */
[----:B------:R-:W-:Y:S01]  /*6b40*/  R2UR UR44, R0 ;  /* 0x00000000002c72ca */ /* 0x000fe200000e0000 */
[----:B------:R-:W-:Y:S01]  /*6b50*/  UIADD3 UR22, UPT, UPT, UR32, 0x2, URZ ;  /* 0x0000000220167890 */ /* 0x000fe2000fffe0ff */
        /* <DEDUP_REMOVED lines=11> */
[----:B------:R-:W-:Y:S02]  /*6c10*/  UIADD3 UR12, UPT, UPT, UR32, 0x402, URZ ;  /* 0x00000402200c7890 */ /* 0x000fe4000fffe0ff */
[----:B------:R-:W-:Y:S02]  /*6c20*/  UIADD3 UR28, UPT, UPT, UR4, 0xa0, URZ ;  /* 0x000000a0041c7890 */ /* 0x000fe4000fffe0ff */
[----:B------:R-:W-:-:S02]  /*6c30*/  UIADD3 UR10, UPT, UPT, UR32, 0x404, URZ ;  /* 0x00000404200a7890 */ /* 0x000fc4000fffe0ff */
[----:B------:R-:W-:Y:S01]  /*6c40*/  UIADD3 UR26, UPT, UPT, UR4, 0xc0, URZ ;  /* 0x000000c0041a7890 */ /* 0x000fe2000fffe0ff */
[----:B------:R-:W-:Y:S01]  /*6c50*/  UMOV UR62, 0x0 ;  /* 0x00000000003e7882 */ /* 0x000fe20000000000 */
[----:B------:R-:W-:Y:S01]  /*6c60*/  UMOV UR63, 0x8150490 ;  /* 0x08150490003f7882 */ /* 0x000fe20000000000 */
[----:B------:R-:W-:Y:S01]  /*6c70*/  UIADD3 UR6, UPT, UPT, UR32, 0x406, URZ ;  /* 0x0000040620067890 */ /* 0x000fe2000fffe0ff */
[----:B------:R-:W-:Y:S01]  /*6c80*/  UMOV UR5, 0xc0004010 ;  /* 0xc000401000057882 */ /* 0x000fe20000000000 */
[----:B------:R-:W-:Y:S01]  /*6c90*/  UIADD3 UR24, UPT, UPT, UR4, 0xe0, URZ ;  /* 0x000000e004187890 */ /* 0x000fe2000fffe0ff */
[----:B------:R1:W-:Y:S01]  /*6ca0*/  UTCHMMA gdesc[UR32], gdesc[UR4], tmem[UR47], tmem[UR62], idesc[UR63], UP1 ;  /* 0x00ff3e04200075ea */ /* 0x0003e2000880002f */
        /* <DEDUP_REMOVED lines=36> */
[----:B-1----:R-:W-:Y:S05]  /*6ef0*/  BPT.TRAP 0x1 ;  /* 0x000000040000795c */ /* 0x002fea0000300000 */
.L_x_141:
[----:B-1----:R-:W-:Y:S01]  /*6f00*/  USHF.R.U32.HI UR4, URZ, 0x4, UR20 ;  /* 0x00000004ff047899 */ /* 0x002fe20008011614 */
[----:B------:R-:W-:Y:S01]  /*6f10*/  IMAD.MOV.U32 R0, RZ, RZ, 0xa0 ;  /* 0x000000a0ff007424 */ /* 0x000fe200078e00ff */
[----:B------:R-:W-:Y:S02]  /*6f20*/  ELECT P0, URZ, PT ;  /* 0x0000000000ff782f */ /* 0x000fe40003800000 */
[----:B------:R-:W-:Y:S02]  /*6f30*/  ULOP3.LUT UR4, UR4, 0x3fff, URZ, 0xc0, !UPT ;  /* 0x00003fff04047892 */ /* 0x000fe4000f8ec0ff */
[----:B------:R-:W-:Y:S02]  /*6f40*/  UIADD3 UR12, UPT, UPT, UR20, 0x298a8, URZ ;  /* 0x000298a8140c7890 */ /* 0x000fe4000fffe0ff */
[----:B------:R-:W-:Y:S01]  /*6f50*/  ULOP3.LUT UR4, UR4, 0x1000000, URZ, 0xfc, !UPT ;  /* 0x0100000004047892 */ /* 0x000fe2000f8efcff */
[----:B------:R-:W-:Y:S01]  /*6f60*/  UMOV UR18, 0x0 ;  /* 0x0000000000127882 */ /* 0x000fe20000000000 */
[----:B------:R-:W-:Y:S01]  /*6f70*/  UMOV UR19, 0x8158490 ;  /* 0x0815849000137882 */ /* 0x000fe20000000000 */
[----:B------:R-:W-:Y:S01]  /*6f80*/  UMOV UR16, 0x0 ;  /* 0x0000000000107882 */ /* 0x000fe20000000000 */
[----:B------:R-:W-:Y:S01]  /*6f90*/  UMOV UR17, 0x8158490 ;  /* 0x0815849000117882 */ /* 0x000fe20000000000 */
[----:B------:R-:W-:-:S02]  /*6fa0*/  UMOV UR5, 0x40004040 ;  /* 0x4000404000057882 */ /* 0x000fc40000000000 */
[----:B------:R-:W-:Y:S01]  /*6fb0*/  @P0 IMAD.U32 R5, RZ, RZ, UR4 ;  /* 0x00000004ff050e24 */ /* 0x000fe2000f8e00ff */
[----:B------:R-:W-:Y:S01]  /*6fc0*/  @P0 R2UR UR8, R0 ;  /* 0x00000000000802ca */ /* 0x000fe200000e0000 */
[----:B------:R-:W-:Y:S01]  /*6fd0*/  @P0 IMAD.MOV.U32 R3, RZ, RZ, -0x3fffbff0 ;  /* 0xc0004010ff030424 */ /* 0x000fe200078e00ff */
[----:B------:R-:W-:Y:S01]  /*6fe0*/  UTCBAR [UR12], URZ ;  /* 0x000000ff0c0073e9 */ /* 0x000fe200080000ff */
[----:B------:R-:W-:Y:S01]  /*6ff0*/  @P0 IMAD.MOV.U32 R2, RZ, RZ, R5 ;  /* 0x000000ffff020224 */ /* 0x000fe200078e0005 */
[----:B------:R-:W-:Y:S02]  /*7000*/  UIADD3 UR4, UPT, UPT, UR40, 0x80, URZ ;  /* 0x0000008028047890 */ /* 0x000fe4000fffe0ff */
[----:B------:R-:W-:Y:S02]  /*7010*/  @P0 R2UR.BROADCAST UR7, R3 ;  /* 0x00000000030702ca */ /* 0x000fe400008e0000 */
[----:B------:R-:W-:Y:S02]  /*7020*/  @P0 R2UR.BROADCAST UR6, R2 ;  /* 0x00000000020602ca */ /* 0x000fe400008e0000 */
[----:B------:R-:W-:-:S11]  /*7030*/  ELECT P0, URZ, PT ;  /* 0x0000000000ff782f */ /* 0x000fd60003800000 */
[----:B------:R1:W-:Y:S02]  /*7040*/  UTCHMMA gdesc[UR40], gdesc[UR6], tmem[UR8], tmem[UR18], idesc[UR19], !UPT ;  /* 0x00ff1206280075ea */ /* 0x0003e4000f800008 */
[----:B------:R-:W-:Y:S01]  /*7050*/  @P0 VIADD R2, R5, 0x20 ;  /* 0x0000002005020836 */ /* 0x000fe20000000000 */
[----:B------:R-:W-:Y:S01]  /*7060*/  @P0 R2UR UR15, R0 ;  /* 0x00000000000f02ca */ /* 0x000fe200000e0000 */
[----:B------:R-:W-:-:S03]  /*7070*/  @P0 IMAD.MOV.U32 R3, RZ, RZ, -0x3fffbff0 ;  /* 0xc0004010ff030424 */ /* 0x000fc600078e00ff */
[----:B------:R-:W-:Y:S02]  /*7080*/  @P0 R2UR.BROADCAST UR10, R2 ;  /* 0x00000000020a02ca */ /* 0x000fe400008e0000 */
[----:B------:R-:W-:Y:S02]  /*7090*/  @P0 R2UR.BROADCAST UR11, R3 ;  /* 0x00000000030b02ca */ /* 0x000fe400008e0000 */
[----:B------:R-:W-:-:S11]  /*70a0*/  ELECT P0, URZ, PT ;  /* 0x0000000000ff782f */ /* 0x000fd60003800000 */
[----:B------:R2:W-:Y:S02]  /*70b0*/  UTCHMMA gdesc[UR4], gdesc[UR10], tmem[UR15], tmem[UR16], idesc[UR17], UPT ;  /* 0x00ff100a040075ea */ /* 0x0005e4000b80000f */
[----:B------:R-:W-:Y:S01]  /*70c0*/  @P0 VIADD R2, R5, 0x40 ;  /* 0x0000004005020836 */ /* 0x000fe20000000000 */
[----:B------:R-:W-:Y:S01]  /*70d0*/  @P0 R2UR UR14, R0 ;  /* 0x00000000000e02ca */ /* 0x000fe200000e0000 */
[----:B------:R-:W-:Y:S01]  /*70e0*/  @P0 IMAD.MOV.U32 R3, RZ, RZ, -0x3fffbff0 ;  /* 0xc0004010ff030424 */ /* 0x000fe200078e00ff */
[----:B-1----:R-:W-:Y:S02]  /*70f0*/  UIADD3 UR6, UPT, UPT, UR40, 0x100, URZ ;  /* 0x0000010028067890 */ /* 0x002fe4000fffe0ff */
[----:B------:R-:W-:Y:S01]  /*7100*/  @P0 R2UR.BROADCAST UR12, R2 ;  /* 0x00000000020c02ca */ /* 0x000fe200008e0000 */
[----:B------:R-:W-:Y:S01]  /*7110*/  UMOV UR7, 0x40004040 ;  /* 0x4000404000077882 */ /* 0x000fe20000000000 */
[----:B------:R-:W-:Y:S02]  /*7120*/  @P0 R2UR.BROADCAST UR13, R3 ;  /* 0x00000000030d02ca */ /* 0x000fe400008e0000 */
[----:B------:R-:W-:-:S11]  /*7130*/  ELECT P0, URZ, PT ;  /* 0x0000000000ff782f */ /* 0x000fd60003800000 */
[----:B------:R1:W-:Y:S02]  /*7140*/  UTCHMMA gdesc[UR6], gdesc[UR12], tmem[UR14], tmem[UR18], idesc[UR19], UPT ;  /* 0x00ff120c060075ea */ /* 0x0003e4000b80000e */
[----:B------:R-:W-:Y:S01]  /*7150*/  @P0 VIADD R2, R5, 0x60 ;  /* 0x0000006005020836 */ /* 0x000fe20000000000 */
[----:B------:R-:W-:Y:S01]  /*7160*/  @P0 R2UR UR8, R0 ;  /* 0x00000000000802ca */ /* 0x000fe200000e0000 */
[----:B------:R-:W-:Y:S01]  /*7170*/  @P0 IMAD.MOV.U32 R3, RZ, RZ, -0x3fffbff0 ;  /* 0xc0004010ff030424 */ /* 0x000fe200078e00ff */
[----:B--2---:R-:W-:Y:S02]  /*7180*/  UIADD3 UR4, UPT, UPT, UR40, 0x180, URZ ;  /* 0x0000018028047890 */ /* 0x004fe4000fffe0ff */
[----:B------:R-:W-:Y:S02]  /*7190*/  @P0 R2UR.BROADCAST UR10, R2 ;  /* 0x00000000020a02ca */ /* 0x000fe400008e0000 */
[----:B------:R-:W-:Y:S02]  /*71a0*/  @P0 R2UR.BROADCAST UR11, R3 ;  /* 0x00000000030b02ca */ /* 0x000fe400008e0000 */
[----:B------:R-:W-:-:S11]  /*71b0*/  ELECT P0, URZ, PT ;  /* 0x0000000000ff782f */ /* 0x000fd60003800000 */
[----:B------:R2:W-:Y:S02]  /*71c0*/  UTCHMMA gdesc[UR4], gdesc[UR10], tmem[UR8], tmem[UR16], idesc[UR17], UPT ;  /* 0x00ff100a040075ea */ /* 0x0005e4000b800008 */
[----:B------:R-:W-:Y:S02]  /*71d0*/  @P0 VIADD R2, R5, 0x80 ;  /* 0x0000008005020836 */ /* 0x000fe40000000000 */
[----:B------:R-:W-:Y:S01]  /*71e0*/  @P0 IMAD.MOV.U32 R3, RZ, RZ, -0x3fffbff0 ;  /* 0xc0004010ff030424 */ /* 0x000fe200078e00ff */
[----:B-1----:R-:W-:Y:S01]  /*71f0*/  @P0 R2UR UR14, R0 ;  /* 0x00000000000e02ca */ /* 0x002fe200000e0000 */
[----:B------:R-:W-:Y:S01]  /*7200*/  UIADD3 UR6, UPT, UPT, UR40, 0x200, URZ ;  /* 0x0000020028067890 */ /* 0x000fe2000fffe0ff */
[----:B------:R-:W-:Y:S02]  /*7210*/  @P0 R2UR.BROADCAST UR12, R2 ;  /* 0x00000000020c02ca */ /* 0x000fe400008e0000 */
[----:B------:R-:W-:Y:S02]  /*7220*/  @P0 R2UR.BROADCAST UR13, R3 ;  /* 0x00000000030d02ca */ /* 0x000fe400008e0000 */
[----:B------:R-:W-:-:S11]  /*7230*/  ELECT P0, URZ, PT ;  /* 0x0000000000ff782f */ /* 0x000fd60003800000 */
[----:B------:R1:W-:Y:S02]  /*7240*/  UTCHMMA gdesc[UR6], gdesc[UR12], tmem[UR14], tmem[UR18], idesc[UR19], UPT ;  /* 0x00ff120c060075ea */ /* 0x0003e4000b80000e */
[----:B------:R-:W-:Y:S02]  /*7250*/  @P0 VIADD R2, R5, 0xa0 ;  /* 0x000000a005020836 */ /* 0x000fe40000000000 */
[----:B------:R-:W-:Y:S01]  /*7260*/  @P0 IMAD.MOV.U32 R3, RZ, RZ, -0x3fffbff0 ;  /* 0xc0004010ff030424 */ /* 0x000fe200078e00ff */
[----:B--2---:R-:W-:Y:S01]  /*7270*/  @P0 R2UR UR8, R0 ;  /* 0x00000000000802ca */ /* 0x004fe200000e0000 */
[----:B------:R-:W-:Y:S01]  /*7280*/  UIADD3 UR4, UPT, UPT, UR40, 0x280, URZ ;  /* 0x0000028028047890 */ /* 0x000fe2000fffe0ff */
[----:B------:R-:W-:Y:S02]  /*7290*/  @P0 R2UR.BROADCAST UR10, R2 ;  /* 0x00000000020a02ca */ /* 0x000fe400008e0000 */
[----:B------:R-:W-:Y:S02]  /*72a0*/  @P0 R2UR.BROADCAST UR11, R3 ;  /* 0x00000000030b02ca */ /* 0x000fe400008e0000 */
[----:B------:R-:W-:-:S11]  /*72b0*/  ELECT P0, URZ, PT ;  /* 0x0000000000ff782f */ /* 0x000fd60003800000 */
[----:B------:R2:W-:Y:S02]  /*72c0*/  UTCHMMA gdesc[UR4], gdesc[UR10], tmem[UR8], tmem[UR16], idesc[UR17], UPT ;  /* 0x00ff100a040075ea */ /* 0x0005e4000b800008 */
[C---:B------:R-:W-:Y:S02]  /*72d0*/  @P0 VIADD R2, R5.reuse, 0xc0 ;  /* 0x000000c005020836 */ /* 0x040fe40000000000 */
[----:B------:R-:W-:Y:S01]  /*72e0*/  @P0 IMAD.MOV.U32 R3, RZ, RZ, -0x3fffbff0 ;  /* 0xc0004010ff030424 */ /* 0x000fe200078e00ff */
[----:B-1----:R-:W-:Y:S01]  /*72f0*/  @P0 R2UR UR14, R0 ;  /* 0x00000000000e02ca */ /* 0x002fe200000e0000 */
[----:B------:R-:W-:Y:S01]  /*7300*/  UIADD3 UR6, UPT, UPT, UR40, 0x300, URZ ;  /* 0x0000030028067890 */ /* 0x000fe2000fffe0ff */
[----:B------:R-:W-:Y:S01]  /*7310*/  @P0 R2UR.BROADCAST UR12, R2 ;  /* 0x00000000020c02ca */ /* 0x000fe200008e0000 */
[----:B------:R-:W-:Y:S01]  /*7320*/  VIADD R2, R5, 0xe0 ;  /* 0x000000e005027836 */ /* 0x000fe20000000000 */
[----:B------:R-:W-:Y:S02]  /*7330*/  @P0 R2UR.BROADCAST UR13, R3 ;  /* 0x00000000030d02ca */ /* 0x000fe400008e0000 */
[----:B------:R-:W-:-:S11]  /*7340*/  ELECT P0, URZ, PT ;  /* 0x0000000000ff782f */ /* 0x000fd60003800000 */
[----:B------:R1:W-:Y:S02]  /*7350*/  UTCHMMA gdesc[UR6], gdesc[UR12], tmem[UR14], tmem[UR18], idesc[UR19], UPT ;  /* 0x00ff120c060075ea */ /* 0x0003e4000b80000e */
[----:B------:R-:W-:Y:S01]  /*7360*/  @P0 IMAD.MOV.U32 R3, RZ, RZ, -0x3fffbff0 ;  /* 0xc0004010ff030424 */ /* 0x000fe200078e00ff */
[----:B--2---:R-:W-:Y:S01]  /*7370*/  @P0 R2UR UR8, R0 ;  /* 0x00000000000802ca */ /* 0x004fe200000e0000 */
[----:B------:R-:W-:Y:S01]  /*7380*/  UIADD3 UR4, UPT, UPT, UR40, 0x380, URZ ;  /* 0x0000038028047890 */ /* 0x000fe2000fffe0ff */
[----:B------:R-:W-:Y:S02]  /*7390*/  @P0 R2UR.BROADCAST UR10, R2 ;  /* 0x00000000020a02ca */ /* 0x000fe400008e0000 */
[----:B------:R-:W-:-:S13]  /*73a0*/  @P0 R2UR.BROADCAST UR11, R3 ;  /* 0x00000000030b02ca */ /* 0x000fda00008e0000 */
[----:B------:R1:W-:Y:S01]  /*73b0*/  UTCHMMA gdesc[UR4], gdesc[UR10], tmem[UR8], tmem[UR16], idesc[UR17], UPT ;  /* 0x00ff100a040075ea */ /* 0x0003e2000b800008 */
[----:B------:R-:W-:Y:S05]  /*73c0*/  BRA.U !UP0, `(.L_x_142) ;  /* 0x0000000108047547 */ /* 0x000fea000b800000 */
[----:B-1----:R-:W-:Y:S05]  /*73d0*/  BPT.TRAP 0x1 ;  /* 0x000000040000795c */ /* 0x002fea0000300000 */
.L_x_142:
[----:B-1----:R-:W-:Y:S01]  /*73e0*/  UIADD3 UR4, UPT, UPT, UR20, 0x29870, URZ ;  /* 0x0002987014047890 */ /* 0x002fe2000fffe0ff */
[----:B------:R-:W-:Y:S08]  /*73f0*/  BSSY.RECONVERGENT B0, `(.L_x_143) ;  /* 0x0000004000007945 */ /* 0x000ff00003800200 */
[----:B------:R1:W-:Y:S01]  /*7400*/  UTCBAR [UR4], URZ ;  /* 0x000000ff040073e9 */ /* 0x0003e200080000ff */
[----:B------:R-:W-:Y:S05]  /*7410*/  @!P2 BRA `(.L_x_144) ;  /* 0x000000000004a947 */ /* 0x000fea0003800000 */
[----:B-1----:R-:W-:Y:S05]  /*7420*/  BPT.TRAP 0x1 ;  /* 0x000000040000795c */ /* 0x002fea0000300000 */
.L_x_144:
[----:B-1----:R-:W-:Y:S05]  /*7430*/  BSYNC.RECONVERGENT B0 ;  /* 0x0000000000007941 */ /* 0x002fea0003800200 */
.L_x_143:
[----:B------:R-:W-:-:S04]  /*7440*/  ULEA UR9, UR9, UR20, 0x3 ;  /* 0x0000001409097291 */ /* 0x000fc8000f8e18ff */
[----:B------:R-:W-:-:S09]  /*7450*/  UIADD3 UR9, UPT, UPT, UR9, 0x29810, URZ ;  /* 0x0002981009097890 */ /* 0x000fd2000fffe0ff */
[----:B------:R1:W-:Y:S01]  /*7460*/  UTCBAR [UR9], URZ ;  /* 0x000000ff090073e9 */ /* 0x0003e200080000ff */
[----:B------:R-:W-:Y:S05]  /*7470*/  BRA.U !UP0, `(.L_x_145) ;  /* 0x0000000108047547 */ /* 0x000fea000b800000 */
[----:B-1----:R-:W-:Y:S05]  /*7480*/  BPT.TRAP 0x1 ;  /* 0x000000040000795c */ /* 0x002fea0000300000 */
.L_x_145:
[----:B------:R-:W-:-:S13]  /*7490*/  ELECT P0, URZ, PT ;  /* 0x0000000000ff782f */ /* 0x000fda0003800000 */
[----:B-1----:R-:W-:Y:S05]  /*74a0*/  @!P0 EXIT ;  /* 0x000000000000894d */ /* 0x002fea0003800000 */
[----:B------:R-:W-:-:S09]  /*74b0*/  UIADD3 UR4, UPT, UPT, UR20, 0x29898, URZ ;  /* 0x0002989814047890 */ /* 0x000fd2000fffe0ff */
[----:B------:R1:W-:Y:S01]  /*74c0*/  UTCBAR [UR4], URZ ;  /* 0x000000ff040073e9 */ /* 0x0003e200080000ff */
[----:B------:R-:W-:Y:S01]  /*74d0*/  NOP ;  /* 0x0000000000007918 */ /* 0x000fe20000000000 */
[----:B-1----:R-:W-:Y:S05]  /*74e0*/  EXIT ;  /* 0x000000000000794d */ /* 0x002fea0003800000 */
.L_x_48:
[----:B------:R-:W-:Y:S01]  /*74f0*/  R2UR UR4, R3 ;  /* 0x00000000030472ca */ /* 0x000fe200000e0000 */
[----:B-1----:R-:W-:-:S12]  /*7500*/  IMAD.MOV.U32 R5, RZ, RZ, -0x3 ;  /* 0xfffffffdff057424 */ /* 0x002fd800078e00ff */
[----:B------:R-:W-:-:S05]  /*7510*/  IMAD.U32 R4, RZ, RZ, UR4 ;  /* 0x00000004ff047e24 */ /* 0x000fca000f8e00ff */
[----:B------:R-:W-:-:S05]  /*7520*/  VIADDMNMX.U32 R4, R4, R5, 0x2, PT ;  /* 0x0000000204047446 */ /* 0x000fca0003800005 */
[----:B------:R-:W-:-:S06]  /*7530*/  IMAD.SHL.U32 R4, R4, 0x4, RZ ;  /* 0x0000000404047824 */ /* 0x000fcc00078e00ff */
[----:B------:R-:W1:Y:S02]  /*7540*/  LDC R4, c[0x2][R4+0xc] ;  /* 0x0080030004047b82 */ /* 0x000e640000000800 */
[----:B-1----:R-:W-:-:S04]  /*7550*/  SHF.R.S32.HI R5, RZ, 0x1f, R4 ;  /* 0x0000001fff057819 */ /* 0x002fc80000011404 */
.L_x_306:
[----:B------:R-:W-:Y:S05]  /*7560*/  BRX R4 -0x7570                                                                                                                                                                                                                                      (*"BRANCH_TARGETS .L_x_166,.L_x_146,.L_x_305"*) ;  /* 0xffffff8804a47949 */ /* 0x000fea000383ffff */
.L_x_146:
[----:B------:R-:W-:-:S08]  /*7570*/  NOP ;  /* 0x0000000000007918 */ /* 0x000fd00000000000 */
[----:B------:R-:W1:Y:S02]  /*7580*/  USETMAXREG.TRY_ALLOC.CTAPOOL UP0, 0x98 ;  /* 0x00000098000079c8 */ /* 0x000e640008000600 */
[----:B-1----:R-:W-:Y:S05]  /*7590*/  BRA.U !UP0, `(.L_x_146) ;  /* 0xfffffffd08f47547 */ /* 0x002fea000b83ffff */
[C---:B------:R-:W-:Y:S01]  /*75a0*/  IMAD.U32 R4, R2.reuse, 0x10000, RZ ;  /* 0x0001000002047824 */ /* 0x040fe200078e00ff */
[C---:B------:R-:W-:Y:S01]  /*75b0*/  LOP3.LUT R101, R2.reuse, 0x7f, RZ, 0xc0, !PT ;  /* 0x0000007f02657812 */ /* 0x040fe200078ec0ff */
[----:B------:R-:W-:Y:S01]  /*75c0*/  IMAD.SHL.U32 R103, R2, 0x20, RZ ;  /* 0x0000002002677824 */ /* 0x000fe200078e00ff */
[----:B------:R-:W-:Y:S01]  /*75d0*/  CS2R R114, SRZ ;  /* 0x0000000000727805 */ /* 0x000fe2000001ff00 */
[----:B------:R-:W1:Y:S01]  /*75e0*/  LDCU.64 UR18, c[0x0][0x348] ;  /* 0x00006900ff1277ac */ /* 0x000e620008000a00 */
[----:B------:R-:W-:Y:S02]  /*75f0*/  LOP3.LUT R2, R4, 0xe00000, RZ, 0xc0, !PT ;  /* 0x00e0000004027812 */ /* 0x000fe400078ec0ff */
[----:B------:R-:W-:Y:S01]  /*7600*/  LOP3.LUT R103, R103, 0x1fe0, RZ, 0xc0, !PT ;  /* 0x00001fe067677812 */ /* 0x000fe200078ec0ff */
[----:B------:R-:W-:Y:S01]  /*7610*/  UMOV UR17, URZ ;  /* 0x000000ff00117c82 */ /* 0x000fe20008000000 */
[C---:B------:R-:W-:Y:S01]  /*7620*/  LOP3.LUT R102, R2.reuse, 0xa0, RZ, 0xfc, !PT ;  /* 0x000000a002667812 */ /* 0x040fe200078efcff */
[----:B------:R-:W-:Y:S01]  /*7630*/  UMOV UR7, URZ ;  /* 0x000000ff00077c82 */ /* 0x000fe20008000000 */
[C---:B------:R-:W-:Y:S01]  /*7640*/  LOP3.LUT R100, R2.reuse, 0xc0, RZ, 0xfc, !PT ;  /* 0x000000c002647812 */ /* 0x040fe200078efcff */
[----:B------:R-:W-:Y:S01]  /*7650*/  UMOV UR11, URZ ;  /* 0x000000ff000b7c82 */ /* 0x000fe20008000000 */
[----:B------:R-:W-:-:S02]  /*7660*/  LOP3.LUT R2, R2, 0xe0, RZ, 0xfc, !PT ;  /* 0x000000e002027812 */ /* 0x000fc400078efcff */
.L_x_165:
[----:B------:R-:W-:-:S13]  /*7670*/  R2UR UR4, R3 ;  /* 0x00000000030472ca */ /* 0x000fda00000e0000 */
[----:B------:R-:W-:-:S09]  /*7680*/  UISETP.NE.AND UP0, UPT, UR4, 0x4, UPT ;  /* 0x000000040400788c */ /* 0x000fd2000bf05270 */
[----:B--2---:R-:W-:Y:S05]  /*7690*/  BRA.U !UP0, `(.L_x_147) ;  /* 0x0000000108047547 */ /* 0x004fea000b800000 */
[----:B-1----:R-:W-:Y:S05]  /*76a0*/  BPT.TRAP 0x1 ;  /* 0x000000040000795c */ /* 0x002fea0000300000 */
.L_x_147:
[----:B------:R-:W2:Y:S01]  /*76b0*/  S2UR UR8, SR_CgaCtaId ;  /* 0x00000000000879c3 */ /* 0x000ea20000008800 */
[----:B------:R-:W-:Y:S01]  /*76c0*/  UMOV UR16, 0x400 ;  /* 0x0000040000107882 */ /* 0x000fe20000000000 */
[----:B------:R-:W-:Y:S01]  /*76d0*/  SHF.L.U32 R5, R114, 0x1f, RZ ;  /* 0x0000001f72057819 */ /* 0x000fe200000006ff */
[----:B--2---:R-:W-:-:S09]  /*76e0*/  ULEA UR16, UR8, UR16, 0x18 ;  /* 0x0000001008107291 */ /* 0x004fd2000f8ec0ff */
[----:B------:R-:W2:Y:S02]  /*76f0*/  SYNCS.PHASECHK.TRANS64.TRYWAIT P0, [UR16+0x29870], R5 ;  /* 0x02987005ff0075a7 */ /* 0x000ea40008001110 */
[----:B--2---:R-:W-:Y:S05]  /*7700*/  @!P0 BRA `(.L_x_148) ;  /* 0x0000007c00dc8947 */ /* 0x004fea0003800000 */
.L_x_291:
[----:B------:R-:W-:Y:S02]  /*7710*/  R2UR UR6, R102 ;  /* 0x00000000660672ca */ /* 0x000fe400000e0000 */
[----:B------:R-:W-:Y:S02]  /*7720*/  R2UR UR5, R100 ;  /* 0x00000000640572ca */ /* 0x000fe400000e0000 */
[----:B------:R-:W-:-:S09]  /*7730*/  R2UR UR4, R2 ;  /* 0x00000000020472ca */ /* 0x000fd200000e0000 */
[----:B------:R-:W3:Y:S02]  /*7740*/  LDTM.x32 R68, tmem[UR6] ;  /* 0x00000006004479ee */ /* 0x000ee400082c0000 */
[----:B------:R-:W4:Y:S02]  /*7750*/  LDTM.x32 R36, tmem[UR5] ;  /* 0x00000005002479ee */ /* 0x000f2400082c0000 */
[----:B--2---:R-:W2:Y:S01]  /*7760*/  LDTM.x32 R4, tmem[UR4] ;  /* 0x00000004000479ee */ /* 0x004ea200082c0000 */
[----:B------:R-:W-:Y:S01]  /*7770*/  NOP ;  /* 0x0000000000007918 */ /* 0x000fe20000000000 */
[----:B------:R-:W-:Y:S05]  /*7780*/  BRA.U !UP0, `(.L_x_149) ;  /* 0x0000000108087547 */ /* 0x000fea000b800000 */
[----:B-1----:R-:W-:Y:S05]  /*7790*/  BPT.TRAP 0x1 ;  /* 0x000000040000795c */ /* 0x002fea0000300000 */
[----:B------:R-:W-:Y:S05]  /*77a0*/  BPT.TRAP 0x1 ;  /* 0x000000040000795c */ /* 0x000fea0000300000 */
.L_x_149:
[----:B------:R-:W-:Y:S01]  /*77b0*/  ISETP.GE.U32.AND P0, PT, R115, 0x2, PT ;  /* 0x000000027300780c */ /* 0x000fe20003f06070 */
[----:B------:R-:W-:Y:S01]  /*77c0*/  UIADD3 UR4, UPT, UPT, UR16, 0x29878, URZ ;  /* 0x0002987810047890 */ /* 0x000fe2000fffe0ff */
[----:B------:R-:W-:Y:S02]  /*77d0*/  BSSY.RECONVERGENT B0, `(.L_x_150) ;  /* 0x0000006000007945 */ /* 0x000fe40003800200 */
[----:B------:R-:W-:Y:S01]  /*77e0*/  ISETP.NE.OR P0, PT, R101, RZ, !P0 ;  /* 0x000000ff6500720c */ /* 0x000fe20004705670 */
[----:B------:R-:W-:-:S09]  /*77f0*/  UPRMT UR4, UR8, 0x654, UR4 ;  /* 0x0000065408047896 */ /* 0x000fd20008000004 */
[----:B--2---:R-:W-:Y:S03]  /*7800*/  SYNCS.ARRIVE.TRANS64.RED.A1T0 RZ, [UR4], RZ ;  /* 0x000000ffffff79a7 */ /* 0x004fe60008100404 */
[----:B------:R-:W-:Y:S05]  /*7810*/  @P0 BRA `(.L_x_151) ;  /* 0x0000000000040947 */ /* 0x000fea0003800000 */
[----:B------:R-:W-:-:S04]  /*7820*/  DEPBAR.LE SB0, 0x1 ;  /* 0x000080400000791a */ /* 0x000fc80000000000 */
.L_x_151:
[----:B-1----:R-:W-:Y:S05]  /*7830*/  BSYNC.RECONVERGENT B0 ;  /* 0x0000000000007941 */ /* 0x002fea0003800200 */
.L_x_150:
[----:B------:R-:W1:Y:S01]  /*7840*/  S2UR UR5, SR_SWINHI ;  /* 0x00000000000579c3 */ /* 0x000e620000002f00 */
[----:B------:R-:W-:-:S07]  /*7850*/  USHF.L.U32 UR4, UR7, 0xc, URZ ;  /* 0x0000000c07047899 */ /* 0x000fce00080006ff */
[----:B------:R-:W-:Y:S01]  /*7860*/  BAR.SYNC.DEFER_BLOCKING 0x2, 0x80 ;  /* 0x0082000000007b1d */ /* 0x000fe20000010000 */
[----:B------:R-:W-:Y:S01]  /*7870*/  ISETP.NE.AND P4, PT, R101, RZ, PT ;  /* 0x000000ff6500720c */ /* 0x000fe20003f85270 */
[----:B------:R-:W-:Y:S01]  /*7880*/  USHF.L.U32 UR10, UR17, 0x7, URZ ;  /* 0x00000007110a7899 */ /* 0x000fe200080006ff */
[----:B------:R-:W-:Y:S01]  /*7890*/  IMAD.U32 R104, RZ, RZ, UR4 ;  /* 0x00000004ff687e24 */ /* 0x000fe2000f8e00ff */
[----:B------:R-:W-:Y:S02]  /*78a0*/  IADD3 R106, P0, PT, R103, UR4, RZ ;  /* 0x00000004676a7c10 */ /* 0x000fe4000ff1e0ff */
[----:B------:R-:W-:Y:S02]  /*78b0*/  BSSY.RECONVERGENT B0, `(.L_x_152) ;  /* 0x0000044000007945 */ /* 0x000fe40003800200 */
[----:B------:R-:W-:Y:S01]  /*78c0*/  LEA.HI.X.SX32 R104, R104, RZ, 0x1, P0 ;  /* 0x000000ff68687211 */ /* 0x000fe200000f0eff */
[----:B------:R-:W-:Y:S01]  /*78d0*/  UMOV UR14, UR16 ;  /* 0x00000010000e7c82 */ /* 0x000fe20008000000 */
[----:B-1----:R-:W-:Y:S01]  /*78e0*/  UMOV UR15, UR5 ;  /* 0x00000005000f7c82 */ /* 0x002fe20008000000 */
[----:B------:R-:W-:-:S04]  /*78f0*/  LEA R105, P0, R106, UR14, 0x2 ;  /* 0x0000000e6a697c11 */ /* 0x000fc8000f8010ff */
[----:B------:R-:W-:Y:S02]  /*7900*/  LEA.HI.X R104, R106, UR15, R104, 0x2, P0 ;  /* 0x0000000f6a687c11 */ /* 0x000fe400080f1468 */
[C---:B------:R-:W-:Y:S02]  /*7910*/  IADD3 R106, P3, PT, R105.reuse, 0x21000, RZ ;  /* 0x00021000696a7810 */ /* 0x040fe40007f7e0ff */
[C---:B------:R-:W-:Y:S02]  /*7920*/  IADD3 R108, P2, PT, R105.reuse, 0x21010, RZ ;  /* 0x00021010696c7810 */ /* 0x040fe40007f5e0ff */
[C---:B------:R-:W-:Y:S01]  /*7930*/  IADD3 R112, P0, PT, R105.reuse, 0x21030, RZ ;  /* 0x0002103069707810 */ /* 0x040fe20007f1e0ff */
[--C-:B------:R-:W-:Y:S01]  /*7940*/  IMAD.X R123, RZ, RZ, R104.reuse, P3 ;  /* 0x000000ffff7b7224 */ /* 0x100fe200018e0668 */
[----:B------:R-:W-:Y:S01]  /*7950*/  IADD3 R110, P1, PT, R105, 0x21020, RZ ;  /* 0x00021020696e7810 */ /* 0x000fe20007f3e0ff */
[--C-:B------:R-:W-:Y:S02]  /*7960*/  IMAD.X R121, RZ, RZ, R104.reuse, P2 ;  /* 0x000000ffff797224 */ /* 0x100fe400010e0668 */
[--C-:B------:R-:W-:Y:S01]  /*7970*/  IMAD.X R117, RZ, RZ, R104.reuse, P0 ;  /* 0x000000ffff757224 */ /* 0x100fe200000e0668 */
[----:B------:R-:W-:Y:S01]  /*7980*/  SHF.R.U64 R107, R106, 0x3, R123 ;  /* 0x000000036a6b7819 */ /* 0x000fe2000000127b */
[----:B------:R-:W-:Y:S01]  /*7990*/  IMAD.X R119, RZ, RZ, R104, P1 ;  /* 0x000000ffff777224 */ /* 0x000fe200008e0668 */
[----:B------:R-:W-:-:S02]  /*79a0*/  SHF.R.U64 R109, R108, 0x3, R121 ;  /* 0x000000036c6d7819 */ /* 0x000fc40000001279 */
[----:B------:R-:W-:Y:S02]  /*79b0*/  LOP3.LUT R122, R106, 0x70, R107, 0x78, !PT ;  /* 0x000000706a7a7812 */ /* 0x000fe400078e786b */
[C---:B------:R-:W-:Y:S02]  /*79c0*/  IADD3 R106, P3, PT, R105.reuse, 0x21040, RZ ;  /* 0x00021040696a7810 */ /* 0x040fe40007f7e0ff */
[----:B------:R-:W-:Y:S01]  /*79d0*/  LOP3.LUT R120, R108, 0x70, R109, 0x78, !PT ;  /* 0x000000706c787812 */ /* 0x000fe200078e786d */
[----:B---3--:R1:W-:Y:S01]  /*79e0*/  ST.E.128 desc[UR54][R122.64], R68 ;  /* 0x000000447a007985 */ /* 0x0083e2000c101d36 */
[C---:B------:R-:W-:Y:S01]  /*79f0*/  IADD3 R107, P2, PT, R105.reuse, 0x21050, RZ ;  /* 0x00021050696b7810 */ /* 0x040fe20007f5e0ff */
[--C-:B------:R-:W-:Y:S01]  /*7a00*/  IMAD.X R127, RZ, RZ, R104.reuse, P3 ;  /* 0x000000ffff7f7224 */ /* 0x100fe200018e0668 */
[----:B------:R-:W-:Y:S01]  /*7a10*/  SHF.R.U64 R113, R112, 0x3, R117 ;  /* 0x0000000370717819 */ /* 0x000fe20000001275 */
[----:B------:R1:W-:Y:S01]  /*7a20*/  ST.E.128 desc[UR54][R120.64], R72 ;  /* 0x0000004878007985 */ /* 0x0003e2000c101d36 */
[C---:B------:R-:W-:Y:S01]  /*7a30*/  IADD3 R108, P1, PT, R105.reuse, 0x21060, RZ ;  /* 0x00021060696c7810 */ /* 0x040fe20007f3e0ff */
[----:B------:R-:W-:Y:S01]  /*7a40*/  IMAD.X R125, RZ, RZ, R104, P2 ;  /* 0x000000ffff7d7224 */ /* 0x000fe200010e0668 */
[----:B------:R-:W-:-:S02]  /*7a50*/  IADD3 R105, P0, PT, R105, 0x21070, RZ ;  /* 0x0002107069697810 */ /* 0x000fc40007f1e0ff */
[----:B------:R-:W-:Y:S01]  /*7a60*/  LOP3.LUT R116, R112, 0x70, R113, 0x78, !PT ;  /* 0x0000007070747812 */ /* 0x000fe200078e7871 */
[--C-:B------:R-:W-:Y:S01]  /*7a70*/  IMAD.X R113, RZ, RZ, R104.reuse, P1 ;  /* 0x000000ffff717224 */ /* 0x100fe200008e0668 */
[----:B------:R-:W-:Y:S01]  /*7a80*/  SHF.R.U64 R111, R110, 0x3, R119 ;  /* 0x000000036e6f7819 */ /* 0x000fe20000001277 */
[----:B------:R-:W-:Y:S01]  /*7a90*/  IMAD.X R129, RZ, RZ, R104, P0 ;  /* 0x000000ffff817224 */ /* 0x000fe200000e0668 */
[----:B------:R-:W-:Y:S02]  /*7aa0*/  SHF.R.U64 R104, R106, 0x3, R127 ;  /* 0x000000036a687819 */ /* 0x000fe4000000127f */
[----:B------:R-:W-:Y:S02]  /*7ab0*/  LOP3.LUT R118, R110, 0x70, R111, 0x78, !PT ;  /* 0x000000706e767812 */ /* 0x000fe400078e786f */
[----:B------:R-:W-:Y:S02]  /*7ac0*/  SHF.R.U64 R109, R107, 0x3, R125 ;  /* 0x000000036b6d7819 */ /* 0x000fe4000000127d */
[----:B------:R-:W-:Y:S01]  /*7ad0*/  SHF.R.U64 R110, R108, 0x3, R113 ;  /* 0x000000036c6e7819 */ /* 0x000fe20000001271 */
[----:B------:R1:W-:Y:S01]  /*7ae0*/  ST.E.128 desc[UR54][R118.64], R76 ;  /* 0x0000004c76007985 */ /* 0x0003e2000c101d36 */
[----:B------:R-:W-:-:S02]  /*7af0*/  SHF.R.U64 R111, R105, 0x3, R129 ;  /* 0x00000003696f7819 */ /* 0x000fc40000001281 */
[----:B------:R-:W-:Y:S01]  /*7b00*/  LOP3.LUT R126, R106, 0x70, R104, 0x78, !PT ;  /* 0x000000706a7e7812 */ /* 0x000fe200078e7868 */
[----:B------:R1:W-:Y:S01]  /*7b10*/  ST.E.128 desc[UR54][R116.64], R80 ;  /* 0x0000005074007985 */ /* 0x0003e2000c101d36 */
[----:B------:R-:W-:Y:S02]  /*7b20*/  LOP3.LUT R124, R107, 0x70, R109, 0x78, !PT ;  /* 0x000000706b7c7812 */ /* 0x000fe400078e786d */
[----:B------:R-:W-:Y:S01]  /*7b30*/  LOP3.LUT R112, R108, 0x70, R110, 0x78, !PT ;  /* 0x000000706c707812 */ /* 0x000fe200078e786e */
[----:B------:R1:W-:Y:S01]  /*7b40*/  ST.E.128 desc[UR54][R126.64], R84 ;  /* 0x000000547e007985 */ /* 0x0003e2000c101d36 */
[----:B------:R-:W-:-:S03]  /*7b50*/  LOP3.LUT R128, R105, 0x70, R111, 0x78, !PT ;  /* 0x0000007069807812 */ /* 0x000fc600078e786f */
[----:B------:R1:W-:Y:S04]  /*7b60*/  ST.E.128 desc[UR54][R124.64], R88 ;  /* 0x000000587c007985 */ /* 0x0003e8000c101d36 */
[----:B------:R1:W-:Y:S04]  /*7b70*/  ST.E.128 desc[UR54][R112.64], R92 ;  /* 0x0000005c70007985 */ /* 0x0003e8000c101d36 */
[----:B------:R1:W-:Y:S01]  /*7b80*/  ST.E.128 desc[UR54][R128.64], R96 ;  /* 0x0000006080007985 */ /* 0x0003e2000c101d36 */
[----:B------:R-:W-:Y:S01]  /*7b90*/  @!PT LDS RZ, [RZ] ;  /* 0x00000000fffff984 */ /* 0x000fe20000000800 */
[----:B------:R-:W-:Y:S01]  /*7ba0*/  @!PT LDS RZ, [RZ] ;  /* 0x00000000fffff984 */ /* 0x000fe20000000800 */
[----:B------:R-:W-:Y:S01]  /*7bb0*/  @!PT LDS RZ, [RZ] ;  /* 0x00000000fffff984 */ /* 0x000fe20000000800 */
[----:B------:R-:W-:Y:S01]  /*7bc0*/  @!PT LDS RZ, [RZ] ;  /* 0x00000000fffff984 */ /* 0x000fe20000000800 */
[----:B------:R2:W-:Y:S06]  /*7bd0*/  MEMBAR.ALL.CTA ;  /* 0x0000000000007992 */ /* 0x0005ec0000008000 */
[----:B--2---:R-:W2:Y:S02]  /*7be0*/  FENCE.VIEW.ASYNC.S ;  /* 0x00000000000073c6 */ /* 0x004ea40000000000 */
[----:B--2---:R-:W-:Y:S06]  /*7bf0*/  BAR.SYNC.DEFER_BLOCKING 0x2, 0x80 ;  /* 0x0082000000007b1d */ /* 0x004fec0000010000 */
[----:B------:R-:W-:Y:S05]  /*7c00*/  @P4 BRA `(.L_x_153) ;  /* 0x0000000000384947 */ /* 0x000fea0003800000 */
[----:B------:R-:W-:Y:S01]  /*7c10*/  UIADD3 UR4, UP0, UPT, UR18, 0x500, URZ ;  /* 0x0000050012047890 */ /* 0x000fe2000ff1e0ff */
[----:B------:R-:W-:Y:S01]  /*7c20*/  PLOP3.LUT P0, PT, PT, PT, PT, 0x80, 0x8 ;  /* 0x000000000008781c */ /* 0x000fe20003f0f070 */
[----:B------:R-:W-:Y:S02]  /*7c30*/  ULEA UR8, UR7, UR16, 0xe ;  /* 0x0000001007087291 */ /* 0x000fe4000f8e70ff */
[----:B------:R-:W-:Y:S02]  /*7c40*/  UIADD3.X UR5, UPT, UPT, URZ, UR19, URZ, UP0, !UPT ;  /* 0x00000013ff057290 */ /* 0x000fe400087fe4ff */
[----:B------:R-:W-:Y:S01]  /*7c50*/  UIADD3 UR8, UPT, UPT, UR8, 0x21000, URZ ;  /* 0x0002100008087890 */ /* 0x000fe2000fffe0ff */
[----:B------:R-:W-:-:S11]  /*7c60*/  UMOV UR9, URZ ;  /* 0x000000ff00097c82 */ /* 0x000fd60008000000 */
.L_x_154:
[----:B------:R-:W-:Y:S01]  /*7c70*/  @P0 ELECT P1, URZ, PT ;  /* 0x0000000000ff082f */ /* 0x000fe20003820000 */
[----:B------:R-:W-:Y:S01]  /*7c80*/  UMOV UR12, UR45 ;  /* 0x0000002d000c7c82 */ /* 0x000fe20008000000 */
[----:B------:R-:W-:Y:S02]  /*7c90*/  UMOV UR13, UR46 ;  /* 0x0000002e000d7c82 */ /* 0x000fe40008000000 */
[----:B------:R2:W-:Y:S09]  /*7ca0*/  UTMAREDG.5D.ADD [UR8], [UR4] ;  /* 0x00000008040073b6 */ /* 0x0005f20008020000 */
[----:B------:R-:W-:-:S02]  /*7cb0*/  @P1 PLOP3.LUT P0, PT, P1, PT, PT, 0x8, 0x80 ;  /* 0x000000000080181c */ /* 0x000fc40000f0e170 */
[----:B------:R-:W-:-:S11]  /*7cc0*/  PLOP3.LUT P1, PT, PT, PT, PT, 0x8, 0x80 ;  /* 0x000000000080781c */ /* 0x000fd60003f2e170 */
[----:B--2---:R-:W-:Y:S05]  /*7cd0*/  @P0 BRA.U.ANY `(.L_x_154) ;  /* 0xfffffffd00e40947 */ /* 0x004fea000393ffff */
[----:B------:R0:W-:Y:S02]  /*7ce0*/  UTMACMDFLUSH ;  /* 0x00000000000079b7 */ /* 0x0001e40000000000 */
.L_x_153:
[----:B------:R-:W-:Y:S05]  /*7cf0*/  BSYNC.RECONVERGENT B0 ;  /* 0x0000000000007941 */ /* 0x000fea0003800200 */
.L_x_152:
[----:B-1----:R-:W-:Y:S01]  /*7d00*/  VIADD R68, R115, 0xffffffff ;  /* 0xffffffff73447836 */ /* 0x002fe20000000000 */
[----:B------:R-:W-:Y:S01]  /*7d10*/  UIADD3 UR4, UPT, UPT, UR7, 0x1, URZ ;  /* 0x0000000107047890 */ /* 0x000fe2000fffe0ff */
[----:B------:R-:W-:Y:S03]  /*7d20*/  BSSY.RECONVERGENT B0, `(.L_x_155) ;  /* 0x0000007000007945 */ /* 0x000fe60003800200 */
[----:B------:R-:W-:Y:S01]  /*7d30*/  ISETP.GT.U32.AND P0, PT, R68, -0x3, PT ;  /* 0xfffffffd4400780c */ /* 0x000fe20003f04070 */
[----:B------:R-:W-:-:S03]  /*7d40*/  UISETP.NE.AND UP0, UPT, UR4, 0x2, UPT ;  /* 0x000000020400788c */ /* 0x000fc6000bf05270 */
[----:B------:R-:W-:Y:S01]  /*7d50*/  ISETP.NE.OR P0, PT, R101, RZ, P0 ;  /* 0x000000ff6500720c */ /* 0x000fe20000705670 */
[----:B------:R-:W-:-:S12]  /*7d60*/  USEL UR6, UR4, URZ, UP0 ;  /* 0x000000ff04067287 */ /* 0x000fd80008000000 */
[----:B------:R-:W-:Y:S05]  /*7d70*/  @P0 BRA `(.L_x_156) ;  /* 0x0000000000040947 */ /* 0x000fea0003800000 */
[----:B------:R-:W-:-:S04]  /*7d80*/  DEPBAR.LE SB0, 0x1 ;  /* 0x000080400000791a */ /* 0x000fc80000000000 */
.L_x_156:
[----:B------:R-:W-:Y:S05]  /*7d90*/  BSYNC.RECONVERGENT B0 ;  /* 0x0000000000007941 */ /* 0x000fea0003800200 */
.L_x_155:
[----:B------:R-:W-:Y:S01]  /*7da0*/  USHF.L.U32 UR4, UR6, 0xc, URZ ;  /* 0x0000000c06047899 */ /* 0x000fe200080006ff */
[----:B------:R-:W-:Y:S05]  /*7db0*/  BAR.SYNC.DEFER_BLOCKING 0x2, 0x80 ;  /* 0x0082000000007b1d */ /* 0x000fea0000010000 */
[----:B------:R-:W-:Y:S01]  /*7dc0*/  IMAD.U32 R68, RZ, RZ, UR4 ;  /* 0x00000004ff447e24 */ /* 0x000fe2000f8e00ff */
[----:B------:R-:W-:Y:S01]  /*7dd0*/  IADD3 R70, P0, PT, R103, UR4, RZ ;  /* 0x0000000467467c10 */ /* 0x000fe2000ff1e0ff */
[----:B------:R-:W-:Y:S03]  /*7de0*/  BSSY.RECONVERGENT B0, `(.L_x_157) ;  /* 0x0000042000007945 */ /* 0x000fe60003800200 */
[----:B------:R-:W-:-:S02]  /*7df0*/  LEA.HI.X.SX32 R68, R68, RZ, 0x1, P0 ;  /* 0x000000ff44447211 */ /* 0x000fc400000f0eff */
        /* <DEDUP_REMOVED lines=15> */
[----:B----4-:R1:W-:Y:S01]  /*7ef0*/  ST.E.128 desc[UR54][R84.64], R36 ;  /* 0x0000002454007985 */ /* 0x0103e2000c101d36 */
        /* <DEDUP_REMOVED lines=39> */
[----:B------:R-:W-:-:S11]  /*8170*/  UMOV UR9, 0x20 ;  /* 0x0000002000097882 */ /* 0x000fd60000000000 */
.L_x_159:
        /* <DEDUP_REMOVED lines=8> */
.L_x_158:
[----:B------:R-:W-:Y:S05]  /*8200*/  BSYNC.RECONVERGENT B0 ;  /* 0x0000000000007941 */ /* 0x000fea0003800200 */
.L_x_157:
[----:B------:R-:W-:Y:S01]  /*8210*/  ISETP.GT.U32.AND P0, PT, R115, -0x3, PT ;  /* 0xfffffffd7300780c */ /* 0x000fe20003f04070 */
[----:B------:R-:W-:Y:S01]  /*8220*/  UIADD3 UR4, UPT, UPT, UR6, 0x1, URZ ;  /* 0x0000000106047890 */ /* 0x000fe2000fffe0ff */
[----:B------:R-:W-:Y:S02]  /*8230*/  BSSY.RECONVERGENT B0, `(.L_x_160) ;  /* 0x0000006000007945 */ /* 0x000fe40003800200 */
[----:B------:R-:W-:Y:S01]  /*8240*/  ISETP.NE.OR P0, PT, R101, RZ, P0 ;  /* 0x000000ff6500720c */ /* 0x000fe20000705670 */
[----:B------:R-:W-:-:S04]  /*8250*/  UISETP.NE.AND UP0, UPT, UR4, 0x2, UPT ;  /* 0x000000020400788c */ /* 0x000fc8000bf05270 */
[----:B------:R-:W-:-:S08]  /*8260*/  USEL UR7, UR4, URZ, UP0 ;  /* 0x000000ff04077287 */ /* 0x000fd00008000000 */
[----:B------:R-:W-:Y:S05]  /*8270*/  @P0 BRA `(.L_x_161) ;  /* 0x0000000000040947 */ /* 0x000fea0003800000 */
[----:B------:R-:W-:-:S04]  /*8280*/  DEPBAR.LE SB0, 0x1 ;  /* 0x000080400000791a */ /* 0x000fc80000000000 */
.L_x_161:
[----:B------:R-:W-:Y:S05]  /*8290*/  BSYNC.RECONVERGENT B0 ;  /* 0x0000000000007941 */ /* 0x000fea0003800200 */
.L_x_160:
[----:B------:R-:W-:Y:S01]  /*82a0*/  USHF.L.U32 UR4, UR7, 0xc, URZ ;  /* 0x0000000c07047899 */ /* 0x000fe200080006ff */
[----:B------:R-:W-:Y:S05]  /*82b0*/  BAR.SYNC.DEFER_BLOCKING 0x2, 0x80 ;  /* 0x0082000000007b1d */ /* 0x000fea0000010000 */
[----:B-1----:R-:W-:Y:S01]  /*82c0*/  IMAD.U32 R36, RZ, RZ, UR4 ;  /* 0x00000004ff247e24 */ /* 0x002fe2000f8e00ff */
        /* <DEDUP_REMOVED lines=18> */
[----:B------:R1:W-:Y:S01]  /*83f0*/  ST.E.128 desc[UR54][R52.64], R4 ;  /* 0x0000000434007985 */ /* 0x0003e2000c101d36 */
        /* <DEDUP_REMOVED lines=40> */
.L_x_164:
        /* <DEDUP_REMOVED lines=8> */
.L_x_163:
[----:B------:R-:W-:Y:S05]  /*8700*/  BSYNC.RECONVERGENT B0 ;  /* 0x0000000000007941 */ /* 0x000fea0003800200 */
.L_x_162:
[----:B-1----:R-:W2:Y:S01]  /*8710*/  LDL.LU R4, [R1] ;  /* 0x0000000001047983 */ /* 0x002ea20000300800 */
[----:B------:R-:W-:Y:S01]  /*8720*/  R2UR UR4, R0 ;  /* 0x00000000000472ca */ /* 0x000fe200000e0000 */
[----:B------:R-:W-:Y:S01]  /*8730*/  UIADD3 UR6, UPT, UPT, UR17, 0x1, URZ ;  /* 0x0000000111067890 */ /* 0x000fe2000fffe0ff */
[----:B------:R-:W-:Y:S01]  /*8740*/  VIADD R115, R115, 0x3 ;  /* 0x0000000373737836 */ /* 0x000fe20000000000 */
[----:B------:R-:W-:Y:S01]  /*8750*/  UIADD3 UR5, UPT, UPT, UR7, 0x1, URZ ;  /* 0x0000000107057890 */ /* 0x000fe2000fffe0ff */
[----:B------:R-:W-:-:S03]  /*8760*/  LOP3.LUT R114, R114, 0x1, RZ, 0x3c, !PT ;  /* 0x0000000172727812 */ /* 0x000fc600078e3cff */
[----:B------:R-:W-:-:S04]  /*8770*/  UISETP.NE.AND UP1, UPT, UR5, 0x2, UPT ;  /* 0x000000020500788c */ /* 0x000fc8000bf25270 */
[----:B------:R-:W-:Y:S02]  /*8780*/  USEL UR7, UR5, URZ, UP1 ;  /* 0x000000ff05077287 */ /* 0x000fe40008800000 */
[----:B------:R-:W-:Y:S02]  /*8790*/  UISETP.NE.AND UP0, UPT, UR6, UR4, UPT ;  /* 0x000000040600728c */ /* 0x000fe4000bf05270 */
[----:B------:R-:W-:Y:S02]  /*87a0*/  UIADD3 UR4, UPT, UPT, UR11, 0x1, URZ ;  /* 0x000000010b047890 */ /* 0x000fe4000fffe0ff */
[----:B------:R-:W-:-:S07]  /*87b0*/  USEL UR17, UR6, URZ, UP0 ;  /* 0x000000ff06117287 */ /* 0x000fce0008000000 */
[----:B------:R-:W-:-:S07]  /*87c0*/  @UP0 UIADD3 UR4, UPT, UPT, UR11, URZ, URZ ;  /* 0x000000ff0b040290 */ /* 0x000fce000fffe0ff */
[----:B------:R-:W-:Y:S01]  /*87d0*/  UMOV UR11, UR4 ;  /* 0x00000004000b7c82 */ /* 0x000fe20008000000 */
[C---:B--2---:R-:W-:Y:S01]  /*87e0*/  ISETP.GT.U32.AND P0, PT, R4.reuse, 0x1, PT ;  /* 0x000000010400780c */ /* 0x044fe20003f04070 */
[----:B------:R-:W-:-:S05]  /*87f0*/  VIADD R4, R4, 0xffffffff ;  /* 0xffffffff04047836 */ /* 0x000fca0000000000 */
[----:B------:R2:W-:Y:S07]  /*8800*/  STL [R1], R4 ;  /* 0x0000000401007387 */ /* 0x0005ee0000100800 */
[----:B------:R-:W-:Y:S05]  /*8810*/  @P0 BRA `(.L_x_165) ;  /* 0xffffffec00940947 */ /* 0x000fea000383ffff */
[----:B------:R-:W-:-:S04]  /*8820*/  DEPBAR.LE SB0, 0x0 ;  /* 0x000080000000791a */ /* 0x000fc80000000000 */
[----:B------:R-:W-:Y:S05]  /*8830*/  EXIT ;  /* 0x000000000000794d */ /* 0x000fea0003800000 */
.L_x_305:
[----:B------:R-:W-:-:S08]  /*8840*/  NOP ;  /* 0x0000000000007918 */ /* 0x000fd00000000000 */
[----:B------:R-:W-:-:S00]  /*8850*/  USETMAXREG.DEALLOC.CTAPOOL 0x60 ;  /* 0x00000060000079c8 */ /* 0x000fc000080e0500 */
[----:B------:R-:W-:Y:S05]  /*8860*/  EXIT ;  /* 0x000000000000794d */ /* 0x000fea0003800000 */
.L_x_166:
[----:B------:R-:W-:-:S08]  /*8870*/  NOP ;  /* 0x0000000000007918 */ /* 0x000fd00000000000 */
[----:B------:R-:W1:Y:S02]  /*8880*/  USETMAXREG.TRY_ALLOC.CTAPOOL UP0, 0x80 ;  /* 0x00000080000079c8 */ /* 0x000e640008000600 */
[----:B-1----:R-:W-:Y:S05]  /*8890*/  BRA.U !UP0, `(.L_x_166) ;  /* 0xfffffffd08f47547 */ /* 0x002fea000b83ffff */
[----:B------:R-:W-:Y:S02]  /*88a0*/  IMAD.MOV.U32 R2, RZ, RZ, 0x1 ;  /* 0x00000001ff027424 */ /* 0x000fe400078e00ff */
[----:B------:R-:W-:Y:S01]  /*88b0*/  HFMA2 R0, -RZ, RZ, 0, 5.9604644775390625e-08 ;  /* 0x00000001ff007431 */ /* 0x000fe200000001ff */
[----:B------:R1:W-:Y:S01]  /*88c0*/  STL [R1+0x10], RZ ;  /* 0x000010ff01007387 */ /* 0x0003e20000100800 */
[----:B------:R-:W-:Y:S01]  /*88d0*/  USHF.L.U32 UR4, UR39, 0x2, URZ ;  /* 0x0000000227047899 */ /* 0x000fe200080006ff */
[----:B------:R-:W-:Y:S02]  /*88e0*/  CS2R R124, SRZ ;  /* 0x00000000007c7805 */ /* 0x000fe4000001ff00 */
[----:B------:R1:W-:Y:S03]  /*88f0*/  STL [R1+0xc], R2 ;  /* 0x00000c0201007387 */ /* 0x0003e60000100800 */
[----:B------:R-:W-:Y:S01]  /*8900*/  IMAD.U32 R54, RZ, RZ, UR4 ;  /* 0x00000004ff367e24 */ /* 0x000fe2000f8e00ff */
[----:B------:R1:W-:Y:S04]  /*8910*/  STL [R1+0x4], RZ ;  /* 0x000004ff01007387 */ /* 0x0003e80000100800 */
[----:B------:R1:W-:Y:S02]  /*8920*/  STL [R1+0x8], R0 ;  /* 0x0000080001007387 */ /* 0x0003e40000100800 */
.L_x_211:
[----:B-12---:R-:W-:Y:S01]  /*8930*/  IMAD.MOV.U32 R0, RZ, RZ, 0x33334444 ;  /* 0x33334444ff007424 */ /* 0x006fe200078e00ff */
[----:B------:R-:W-:Y:S05]  /*8940*/  YIELD ;  /* 0x0000000000007946 */ /* 0x000fea0003800000 */
[----:B------:R-:W-:Y:S01]  /*8950*/  SHF.R.U64 R0, R0, R54, 0x123333 ;  /* 0x0012333300007419 */ /* 0x000fe20000001236 */
[----:B------:R-:W-:Y:S03]  /*8960*/  BSSY.RECONVERGENT B0, `(.L_x_167) ;  /* 0x0000007000007945 */ /* 0x000fe60003800200 */
[----:B------:R-:W-:Y:S04]  /*8970*/  LOP3.LUT R2, R0, 0x7, RZ, 0xc0, !PT ;  /* 0x0000000700027812 */ /* 0x000fe800078ec0ff */
[----:B------:R-:W-:Y:S01]  /*8980*/  ISETP.NE.AND P0, PT, R2, 0x3, PT ;  /* 0x000000030200780c */ /* 0x000fe20003f05270 */
[----:B------:R1:W-:Y:S11]  /*8990*/  STL [R1+0x14], R2 ;  /* 0x0000140201007387 */ /* 0x0003f60000100800 */
[----:B------:R-:W-:Y:S01]  /*89a0*/  @!UPT UIADD3 URZ, UPT, UPT, URZ, URZ, URZ ;  /* 0x000000fffffff290 */ /* 0x000fe2000fffe0ff */
[----:B------:R-:W-:Y:S05]  /*89b0*/  @!P0 BRA `(.L_x_168) ;  /* 0x0000000000048947 */ /* 0x000fea0003800000 */
[----:B------:R-:W-:Y:S05]  /*89c0*/  BPT.TRAP 0x1 ;  /* 0x000000040000795c */ /* 0x000fea0000300000 */
.L_x_168:
[----:B------:R-:W-:Y:S05]  /*89d0*/  BSYNC.RECONVERGENT B0 ;  /* 0x0000000000007941 */ /* 0x000fea0003800200 */
.L_x_167:
[----:B------:R-:W2:Y:S01]  /*89e0*/  LDL R0, [R1+0x4] ;  /* 0x0000040001007983 */ /* 0x000ea20000100800 */
[----:B-1----:R-:W-:Y:S01]  /*89f0*/  MOV R2, 0x400 ;  /* 0x0000040000027802 */ /* 0x002fe20000000f00 */
[----:B------:R-:W-:Y:S01]  /*8a00*/  BSSY B0, `(.L_x_169) ;  /* 0x0000006000007945 */ /* 0x000fe20003800000 */
[----:B------:R-:W1:Y:S01]  /*8a10*/  S2R R72, SR_CgaCtaId ;  /* 0x0000000000487919 */ /* 0x000e620000008800 */
[----:B--2---:R-:W-:Y:S02]  /*8a20*/  SHF.L.U32 R0, R0, 0x1f, RZ ;  /* 0x0000001f00007819 */ /* 0x004fe400000006ff */
[----:B-1----:R-:W-:Y:S04]  /*8a30*/  LEA R2, R72, R2, 0x18 ;  /* 0x0000000248027211 */ /* 0x002fe800078ec0ff */
[----:B------:R-:W1:Y:S02]  /*8a40*/  SYNCS.PHASECHK.TRANS64.TRYWAIT P1, [R2+URZ+0x29850], R0 ;  /* 0x02985000020075a7 */ /* 0x000e6400080211ff */
[----:B-1----:R-:W-:Y:S05]  /*8a50*/  @!P1 BRA `(.L_x_170) ;  /* 0x0000006c00209947 */ /* 0x002fea0003800000 */
.L_x_292:
[----:B------:R-:W-:Y:S05]  /*8a60*/  BSYNC B0 ;  /* 0x0000000000007941 */ /* 0x000fea0003800000 */
.L_x_169:
[----:B------:R-:W-:Y:S04]  /*8a70*/  BSSY.RECONVERGENT B0, `(.L_x_171) ;  /* 0x0000003000007945 */ /* 0x000fe80003800200 */
[----:B------:R-:W-:Y:S05]  /*8a80*/  @!P0 BRA `(.L_x_172) ;  /* 0x0000000000048947 */ /* 0x000fea0003800000 */
[----:B------:R-:W-:Y:S05]  /*8a90*/  BPT.TRAP 0x1 ;  /* 0x000000040000795c */ /* 0x000fea0000300000 */
.L_x_172:
[----:B------:R-:W-:Y:S05]  /*8aa0*/  BSYNC.RECONVERGENT B0 ;  /* 0x0000000000007941 */ /* 0x000fea0003800200 */
.L_x_171:
[----:B-1----:R-:W2:Y:S01]  /*8ab0*/  LDL R0, [R1+0x8] ;  /* 0x0000080001007983 */ /* 0x002ea20000100800 */
[----:B------:R-:W-:Y:S01]  /*8ac0*/  BSSY B0, `(.L_x_173) ;  /* 0x0000004000007945 */ /* 0x000fe20003800000 */
[----:B--2---:R-:W-:Y:S04]  /*8ad0*/  SHF.L.U32 R0, R0, 0x1f, RZ ;  /* 0x0000001f00007819 */ /* 0x004fe800000006ff */
[----:B------:R-:W1:Y:S02]  /*8ae0*/  SYNCS.PHASECHK.TRANS64.TRYWAIT P1, [R2+URZ+0x29888], R0 ;  /* 0x02988800020075a7 */ /* 0x000e6400080211ff */
[----:B-1----:R-:W-:Y:S05]  /*8af0*/  @!P1 BRA `(.L_x_174) ;  /* 0x0000006c000c9947 */ /* 0x002fea0003800000 */
.L_x_293:
[----:B------:R-:W-:Y:S05]  /*8b00*/  BSYNC B0 ;  /* 0x0000000000007941 */ /* 0x000fea0003800000 */
.L_x_173:
[----:B------:R-:W-:Y:S04]  /*8b10*/  BSSY.RECONVERGENT B0, `(.L_x_175) ;  /* 0x0000003000007945 */ /* 0x000fe80003800200 */
[----:B------:R-:W-:Y:S05]  /*8b20*/  @!P0 BRA `(.L_x_176) ;  /* 0x0000000000048947 */ /* 0x000fea0003800000 */
[----:B------:R-:W-:Y:S05]  /*8b30*/  BPT.TRAP 0x1 ;  /* 0x000000040000795c */ /* 0x000fea0000300000 */
.L_x_176:
[----:B------:R-:W-:Y:S05]  /*8b40*/  BSYNC.RECONVERGENT B0 ;  /* 0x0000000000007941 */ /* 0x000fea0003800200 */
.L_x_175:
[----:B------:R-:W-:Y:S01]  /*8b50*/  SHF.L.U32 R3, R124, 0x1f, RZ ;  /* 0x0000001f7c037819 */ /* 0x000fe200000006ff */
[----:B------:R-:W2:Y:S03]  /*8b60*/  S2R R73, SR_TID.X ;  /* 0x0000000000497919 */ /* 0x000ea60000002100 */
[----:B------:R-:W3:Y:S01]  /*8b70*/  SYNCS.PHASECHK.TRANS64.TRYWAIT P0, [R2+URZ+0x29830], R3 ;  /* 0x02983003020075a7 */ /* 0x000ee200080011ff */
[----:B--2---:R-:W-:Y:S01]  /*8b80*/  SHF.R.U32.HI R75, RZ, 0x3, R73 ;  /* 0x00000003ff4b7819 */ /* 0x004fe20000011649 */
[----:B-1----:R-:W-:Y:S05]  /*8b90*/  IMAD.U32 R0, R73, 0x10000, RZ ;  /* 0x0001000049007824 */ /* 0x002fea00078e00ff */
[----:B------:R-:W-:Y:S04]  /*8ba0*/  LOP3.LUT R75, R0, 0x600010, R75, 0xc8, !PT ;  /* 0x00600010004b7812 */ /* 0x000fe800078ec84b */
[----:B------:R-:W-:Y:S01]  /*8bb0*/  LOP3.LUT R74, R75, 0x120, RZ, 0xfc, !PT ;  /* 0x000001204b4a7812 */ /* 0x000fe200078efcff */
[----:B---3--:R-:W-:Y:S06]  /*8bc0*/  @!P0 BRA `(.L_x_177) ;  /* 0x0000006800ec8947 */ /* 0x008fec0003800000 */
.L_x_294:
[----:B-1----:R-:W-:Y:S01]  /*8bd0*/  SHF.R.U32.HI R3, RZ, 0x5, R73 ;  /* 0x00000005ff037819 */ /* 0x002fe20000011649 */
[----:B------:R-:W-:Y:S05]  /*8be0*/  WARPSYNC.ALL ;  /* 0x0000000000007948 */ /* 0x000fea0003800000 */
[C---:B------:R-:W-:Y:S01]  /*8bf0*/  R2UR UR4, R74.reuse ;  /* 0x000000004a0472ca */ /* 0x040fe200000e0000 */
[----:B------:R-:W-:Y:S01]  /*8c00*/  VIADD R0, R74, 0x20 ;  /* 0x000000204a007836 */ /* 0x000fe20000000000 */
[----:B------:R-:W-:Y:S04]  /*8c10*/  LOP3.LUT R16, R3, 0x3, RZ, 0xc0, !PT ;  /* 0x0000000303107812 */ /* 0x000fe800078ec0ff */
[----:B------:R-:W-:Y:S04]  /*8c20*/  SHF.R.U32.HI R0, RZ, 0x15, R0 ;  /* 0x00000015ff007819 */ /* 0x000fe80000011600 */
[----:B------:R-:W-:Y:S03]  /*8c30*/  ISETP.NE.AND P0, PT, R16, R0, PT ;  /* 0x000000001000720c */ /* 0x000fe60003f05270 */
[----:B------:R-:W1:Y:S10]  /*8c40*/  LDTM.x16 R56, tmem[UR4] ;  /* 0x00000004003879ee */ /* 0x000e740008240000 */
[----:B-1----:R-:W-:Y:S05]  /*8c50*/  @!P0 BRA `(.L_x_178) ;  /* 0x0000000000408947 */ /* 0x002fea0003800000 */
[----:B------:R-:W1:Y:S01]  /*8c60*/  LDCU.64 UR8, c[0x4][0x80] ;  /* 0x01001000ff0877ac */ /* 0x000e620008000a00 */
[----:B------:R-:W-:Y:S01]  /*8c70*/  MOV R15, 0x0 ;  /* 0x00000000000f7802 */ /* 0x000fe20000000f00 */
[----:B------:R-:W-:Y:S02]  /*8c80*/  HFMA2 R12, -RZ, RZ, 0, 5.9604644775390625e-08 ;  /* 0x00000001ff0c7431 */ /* 0x000fe400000001ff */
[----:B------:R-:W-:Y:S02]  /*8c90*/  IMAD.MOV.U32 R8, RZ, RZ, 0x192 ;  /* 0x00000192ff087424 */ /* 0x000fe400078e00ff */
[----:B------:R-:W-:Y:S01]  /*8ca0*/  IMAD.MOV.U32 R13, RZ, RZ, RZ ;  /* 0x000000ffff0d7224 */ /* 0x000fe200078e00ff */
[----:B------:R-:W2:Y:S01]  /*8cb0*/  LDCU.64 UR6, c[0x4][0x88] ;  /* 0x01001100ff0677ac */ /* 0x000ea20008000a00 */
[----:B------:R-:W3:Y:S01]  /*8cc0*/  LDC.64 R14, c[0x4][R15] ;  /* 0x010000000f0e7b82 */ /* 0x000ee20000000a00 */
[----:B------:R-:W4:Y:S01]  /*8cd0*/  LDCU.64 UR4, c[0x4][0x8] ;  /* 0x01000100ff0477ac */ /* 0x000f220008000a00 */
[----:B-1----:R-:W-:Y:S01]  /*8ce0*/  MOV R5, UR9 ;  /* 0x0000000900057c02 */ /* 0x002fe20008000f00 */
[----:B------:R-:W-:Y:S01]  /*8cf0*/  IMAD.U32 R4, RZ, RZ, UR8 ;  /* 0x00000008ff047e24 */ /* 0x000fe2000f8e00ff */
[----:B--2---:R-:W-:Y:S01]  /*8d00*/  MOV R7, UR7 ;  /* 0x0000000700077c02 */ /* 0x004fe20008000f00 */
[----:B------:R-:W-:Y:S01]  /*8d10*/  IMAD.U32 R6, RZ, RZ, UR6 ;  /* 0x00000006ff067e24 */ /* 0x000fe2000f8e00ff */
[----:B----4-:R-:W-:Y:S01]  /*8d20*/  MOV R11, UR5 ;  /* 0x00000005000b7c02 */ /* 0x010fe20008000f00 */
[----:B------:R-:W-:Y:S02]  /*8d30*/  IMAD.U32 R10, RZ, RZ, UR4 ;  /* 0x00000004ff0a7e24 */ /* 0x000fe4000f8e00ff */
[----:B------:R-:W-:Y:S07]  /*8d40*/  LEPC R20, `(.L_x_178) ;  /* 0x000000001014794e */ /* 0x000fee0000000000 */
[----:B---3--:R-:W-:Y:S05]  /*8d50*/  CALL.ABS.NOINC R14 ;  /* 0x000000000e007343 */ /* 0x008fea0003c00000 */
.L_x_178:
[----:B------:R-:W-:Y:S05]  /*8d60*/  WARPSYNC.ALL ;  /* 0x0000000000007948 */ /* 0x000fea0003800000 */
[C---:B------:R-:W-:Y:S01]  /*8d70*/  R2UR UR4, R74.reuse ;  /* 0x000000004a0472ca */ /* 0x040fe200000e0000 */
[----:B------:R-:W-:Y:S05]  /*8d80*/  VIADD R0, R74, 0x40 ;  /* 0x000000404a007836 */ /* 0x000fea0000000000 */
[----:B------:R-:W-:Y:S04]  /*8d90*/  SHF.R.U32.HI R0, RZ, 0x15, R0 ;  /* 0x00000015ff007819 */ /* 0x000fe80000011600 */
[----:B------:R-:W-:Y:S03]  /*8da0*/  ISETP.NE.AND P0, PT, R16, R0, PT ;  /* 0x000000001000720c */ /* 0x000fe60003f05270 */
[----:B------:R-:W1:Y:S10]  /*8db0*/  LDTM.x16 R40, tmem[UR4+0x20] ;  /* 0x00002004002879ee */ /* 0x000e740008240000 */
        /* <DEDUP_REMOVED lines=17> */
.L_x_179:
[----:B------:R-:W-:Y:S05]  /*8ed0*/  WARPSYNC.ALL ;  /* 0x0000000000007948 */ /* 0x000fea0003800000 */
[C---:B------:R-:W-:Y:S01]  /*8ee0*/  R2UR UR4, R74.reuse ;  /* 0x000000004a0472ca */ /* 0x040fe200000e0000 */
[----:B------:R-:W-:Y:S01]  /*8ef0*/  VIADD R0, R74, 0x60 ;  /* 0x000000604a007836 */ /* 0x000fe20000000000 */
[----:B------:R-:W-:Y:S04]  /*8f00*/  BSSY.RECONVERGENT B6, `(.L_x_180) ;  /* 0x0000015000067945 */ /* 0x000fe80003800200 */
        /* <DEDUP_REMOVED lines=20> */
.L_x_181:
[----:B------:R-:W-:Y:S05]  /*9050*/  BSYNC.RECONVERGENT B6 ;  /* 0x0000000000067941 */ /* 0x000fea0003800200 */
.L_x_180:
[----:B------:R-:W1:Y:S01]  /*9060*/  LDC R3, c[0x0][0x448] ;  /* 0x00011200ff037b82 */ /* 0x000e620000000800 */
[----:B------:R-:W-:Y:S05]  /*9070*/  WARPSYNC.ALL ;  /* 0x0000000000007948 */ /* 0x000fea0003800000 */
[----:B------:R-:W-:Y:S02]  /*9080*/  R2UR UR4, R74 ;  /* 0x000000004a0472ca */ /* 0x000fe400000e0000 */
[----:B------:R-:W-:Y:S04]  /*9090*/  SHF.R.U32.HI R0, RZ, 0x1, R73 ;  /* 0x00000001ff007819 */ /* 0x000fe80000011649 */
[----:B------:R-:W-:Y:S04]  /*90a0*/  LOP3.LUT R0, R0, 0x40, RZ, 0xc0, !PT ;  /* 0x0000004000007812 */ /* 0x000fe800078ec0ff */
[----:B------:R-:W-:Y:S05]  /*90b0*/  IADD3 R0, PT, PT, R2, R0, RZ ;  /* 0x0000000002007210 */ /* 0x000fea0007ffe0ff */
[----:B------:R-:W2:Y:S08]  /*90c0*/  LDS.128 R4, [R0+0x29000] ;  /* 0x0290000000047984 */ /* 0x000eb00000000c00 */
[----:B------:R-:W3:Y:S08]  /*90d0*/  LDS.128 R8, [R0+0x29010] ;  /* 0x0290100000087984 */ /* 0x000ef00000000c00 */
[----:B------:R-:W4:Y:S08]  /*90e0*/  LDS.128 R12, [R0+0x29020] ;  /* 0x02902000000c7984 */ /* 0x000f300000000c00 */
[----:B------:R-:W5:Y:S08]  /*90f0*/  LDS.128 R16, [R0+0x29030] ;  /* 0x0290300000107984 */ /* 0x000f700000000c00 */
[----:B------:R-:W-:Y:S01]  /*9100*/  LDS.128 R20, [R0+0x29130] ;  /* 0x0291300000147984 */ /* 0x000fe20000000c00 */
[----:B-1----:R-:W-:Y:S04]  /*9110*/  FMUL R3, R3, 1.4426950216293334961 ;  /* 0x3fb8aa3b03037820 */ /* 0x002fe80000400000 */
[C---:B--2---:R-:W-:Y:S02]  /*9120*/  FFMA2 R4, R3.reuse.F32, R56.F32x2.HI_LO, R4.F32x2.HI_LO ;  /* 0x0000003803047249 */ /* 0x044fe40000040004 */
[----:B------:R-:W-:Y:S03]  /*9130*/  FFMA2 R6, R3.F32, R58.F32x2.HI_LO, R6.F32x2.HI_LO ;  /* 0x0000003a03067249 */ /* 0x000fe60000040006 */
[----:B------:R-:W-:Y:S02]  /*9140*/  FSETP.GEU.AND P2, PT, R4, -126, PT ;  /* 0xc2fc00000400780b */ /* 0x000fe40003f4e000 */
[----:B------:R-:W-:Y:S01]  /*9150*/  FSETP.GEU.AND P1, PT, R5, -126, PT ;  /* 0xc2fc00000500780b */ /* 0x000fe20003f2e000 */
[C---:B---3--:R-:W-:Y:S01]  /*9160*/  FFMA2 R8, R3.reuse.F32, R60.F32x2.HI_LO, R8.F32x2.HI_LO ;  /* 0x0000003c03087249 */ /* 0x048fe20000040008 */
[----:B------:R-:W-:Y:S01]  /*9170*/  FSETP.GEU.AND P6, PT, R6, -126, PT ;  /* 0xc2fc00000600780b */ /* 0x000fe20003fce000 */
[----:B------:R-:W-:Y:S01]  /*9180*/  FFMA2 R10, R3.F32, R62.F32x2.HI_LO, R10.F32x2.HI_LO ;  /* 0x0000003e030a7249 */ /* 0x000fe2000004000a */
[----:B------:R-:W-:Y:S02]  /*9190*/  FSETP.GEU.AND P5, PT, R7, -126, PT ;  /* 0xc2fc00000700780b */ /* 0x000fe40003fae000 */
[----:B------:R-:W-:Y:S02]  /*91a0*/  FSETP.GEU.AND P4, PT, R8, -126, PT ;  /* 0xc2fc00000800780b */ /* 0x000fe40003f8e000 */
[----:B------:R-:W-:Y:S01]  /*91b0*/  FSETP.GEU.AND P3, PT, R9, -126, PT ;  /* 0xc2fc00000900780b */ /* 0x000fe20003f6e000 */
[C---:B----4-:R-:W-:Y:S01]  /*91c0*/  FFMA2 R12, R3.reuse.F32, R64.F32x2.HI_LO, R12.F32x2.HI_LO ;  /* 0x00000040030c7249 */ /* 0x050fe2000004000c */
[----:B------:R-:W-:Y:S01]  /*91d0*/  FSETP.GEU.AND P0, PT, R10, -126, PT ;  /* 0xc2fc00000a00780b */ /* 0x000fe20003f0e000 */
[----:B------:R-:W-:Y:S01]  /*91e0*/  @!P2 FMUL R4, R4, 0.5 ;  /* 0x3f0000000404a820 */ /* 0x000fe20000400000 */
[----:B------:R-:W-:Y:S02]  /*91f0*/  FFMA2 R14, R3.F32, R66.F32x2.HI_LO, R14.F32x2.HI_LO ;  /* 0x00000042030e7249 */ /* 0x000fe4000004000e */
[----:B------:R-:W-:Y:S01]  /*9200*/  @!P1 FMUL R5, R5, 0.5 ;  /* 0x3f00000005059820 */ /* 0x000fe20000400000 */
[----:B------:R-:W1:Y:S01]  /*9210*/  MUFU.EX2 R56, R4 ;  /* 0x0000000400387308 */ /* 0x000e620000000800 */
[----:B------:R-:W-:Y:S01]  /*9220*/  @!P6 FMUL R6, R6, 0.5 ;  /* 0x3f0000000606e820 */ /* 0x000fe20000400000 */
[----:B------:R-:W-:Y:S01]  /*9230*/  @!P5 FMUL R7, R7, 0.5 ;  /* 0x3f0000000707d820 */ /* 0x000fe20000400000 */
[----:B-----5:R-:W-:Y:S02]  /*9240*/  FFMA2 R16, R3.F32, R68.F32x2.HI_LO, R16.F32x2.HI_LO ;  /* 0x0000004403107249 */ /* 0x020fe40000040010 */
[----:B------:R-:W-:Y:S01]  /*9250*/  @!P4 FMUL R8, R8, 0.5 ;  /* 0x3f0000000808c820 */ /* 0x000fe20000400000 */
[----:B------:R-:W-:Y:S01]  /*9260*/  @!P3 FMUL R9, R9, 0.5 ;  /* 0x3f0000000909b820 */ /* 0x000fe20000400000 */
[----:B------:R-:W-:Y:S03]  /*9270*/  FFMA2 R18, R3.F32, R70.F32x2.HI_LO, R18.F32x2.HI_LO ;  /* 0x0000004603127249 */ /* 0x000fe60000040012 */
[----:B------:R-:W2:Y:S01]  /*9280*/  MUFU.EX2 R57, R5 ;  /* 0x0000000500397308 */ /* 0x000ea20000000800 */
[----:B------:R-:W-:Y:S09]  /*9290*/  @!P0 FMUL R10, R10, 0.5 ;  /* 0x3f0000000a0a8820 */ /* 0x000ff20000400000 */
[----:B------:R-:W3:Y:S01]  /*92a0*/  MUFU.EX2 R58, R6 ;  /* 0x00000006003a7308 */ /* 0x000ee20000000800 */
[----:B-1----:R-:W-:Y:S01]  /*92b0*/  @!P2 FMUL R56, R56, R56 ;  /* 0x000000383838a220 */ /* 0x002fe20000400000 */
[----:B------:R-:W-:Y:S08]  /*92c0*/  FSETP.GEU.AND P2, PT, R11, -126, PT ;  /* 0xc2fc00000b00780b */ /* 0x000ff00003f4e000 */
[----:B------:R1:W4:Y:S01]  /*92d0*/  MUFU.EX2 R59, R7 ;  /* 0x00000007003b7308 */ /* 0x0003220000000800 */
[----:B--2---:R-:W-:Y:S01]  /*92e0*/  @!P1 FMUL R57, R57, R57 ;  /* 0x0000003939399220 */ /* 0x004fe20000400000 */
[----:B------:R-:W-:Y:S03]  /*92f0*/  FSETP.GEU.AND P1, PT, R12, -126, PT ;  /* 0xc2fc00000c00780b */ /* 0x000fe60003f2e000 */
[----:B------:R-:W-:Y:S05]  /*9300*/  @!P2 FMUL R11, R11, 0.5 ;  /* 0x3f0000000b0ba820 */ /* 0x000fea0000400000 */
[----:B------:R-:W2:Y:S01]  /*9310*/  MUFU.EX2 R60, R8 ;  /* 0x00000008003c7308 */ /* 0x000ea20000000800 */
[----:B---3--:R-:W-:Y:S01]  /*9320*/  @!P6 FMUL R58, R58, R58 ;  /* 0x0000003a3a3ae220 */ /* 0x008fe20000400000 */
[----:B------:R-:W-:Y:S03]  /*9330*/  FSETP.GEU.AND P6, PT, R13, -126, PT ;  /* 0xc2fc00000d00780b */ /* 0x000fe60003fce000 */
[----:B------:R-:W-:Y:S05]  /*9340*/  @!P1 FMUL R12, R12, 0.5 ;  /* 0x3f0000000c0c9820 */ /* 0x000fea0000400000 */
[----:B------:R-:W3:Y:S01]  /*9350*/  MUFU.EX2 R61, R9 ;  /* 0x00000009003d7308 */ /* 0x000ee20000000800 */
[----:B-1----:R-:W1:Y:S01]  /*9360*/  LDS.128 R4, [R0+0x29080] ;  /* 0x0290800000047984 */ /* 0x002e620000000c00 */
[----:B----4-:R-:W-:Y:S01]  /*9370*/  @!P5 FMUL R59, R59, R59 ;  /* 0x0000003b3b3bd220 */ /* 0x010fe20000400000 */
[----:B------:R-:W-:Y:S02]  /*9380*/  FSETP.GEU.AND P5, PT, R14, -126, PT ;  /* 0xc2fc00000e00780b */ /* 0x000fe40003fae000 */
[----:B------:R-:W-:Y:S05]  /*9390*/  @!P6 FMUL R13, R13, 0.5 ;  /* 0x3f0000000d0de820 */ /* 0x000fea0000400000 */
[----:B------:R-:W4:Y:S01]  /*93a0*/  MUFU.EX2 R62, R10 ;  /* 0x0000000a003e7308 */ /* 0x000f220000000800 */
[----:B--2---:R-:W-:Y:S01]  /*93b0*/  @!P4 FMUL R60, R60, R60 ;  /* 0x0000003c3c3cc220 */ /* 0x004fe20000400000 */
[----:B------:R-:W-:Y:S08]  /*93c0*/  FSETP.GEU.AND P4, PT, R15, -126, PT ;  /* 0xc2fc00000f00780b */ /* 0x000ff00003f8e000 */
[----:B------:R2:W5:Y:S01]  /*93d0*/  MUFU.EX2 R63, R11 ;  /* 0x0000000b003f7308 */ /* 0x0005620000000800 */
[----:B------:R-:W-:Y:S01]  /*93e0*/  @!P5 FMUL R14, R14, 0.5 ;  /* 0x3f0000000e0ed820 */ /* 0x000fe20000400000 */
[----:B---3--:R-:W-:Y:S01]  /*93f0*/  @!P3 FMUL R61, R61, R61 ;  /* 0x0000003d3d3db220 */ /* 0x008fe20000400000 */
[----:B------:R-:W-:Y:S02]  /*9400*/  FSETP.GEU.AND P3, PT, R16, -126, PT ;  /* 0xc2fc00001000780b */ /* 0x000fe40003f6e000 */
[----:B------:R-:W-:Y:S05]  /*9410*/  @!P4 FMUL R15, R15, 0.5 ;  /* 0x3f0000000f0fc820 */ /* 0x000fea0000400000 */
[----:B------:R-:W3:Y:S01]  /*9420*/  MUFU.EX2 R64, R12 ;  /* 0x0000000c00407308 */ /* 0x000ee20000000800 */
[----:B----4-:R-:W-:Y:S01]  /*9430*/  @!P0 FMUL R62, R62, R62 ;  /* 0x0000003e3e3e8220 */ /* 0x010fe20000400000 */
[----:B------:R-:W-:Y:S08]  /*9440*/  FSETP.GEU.AND P0, PT, R17, -126, PT ;  /* 0xc2fc00001100780b */ /* 0x000ff00003f0e000 */
[----:B------:R-:W4:Y:S01]  /*9450*/  MUFU.EX2 R65, R13 ;  /* 0x0000000d00417308 */ /* 0x000f220000000800 */
[----:B--2---:R-:W2:Y:S01]  /*9460*/  LDS.128 R8, [R0+0x29090] ;  /* 0x0290900000087984 */ /* 0x004ea20000000c00 */
[----:B------:R-:W-:Y:S01]  /*9470*/  @!P3 FMUL R16, R16, 0.5 ;  /* 0x3f0000001010b820 */ /* 0x000fe20000400000 */
[----:B-----5:R-:W-:Y:S01]  /*9480*/  @!P2 FMUL R63, R63, R63 ;  /* 0x0000003f3f3fa220 */ /* 0x020fe20000400000 */
[----:B------:R-:W-:Y:S01]  /*9490*/  FSETP.GEU.AND P2, PT, R18, -126, PT ;  /* 0xc2fc00001200780b */ /* 0x000fe20003f4e000 */
[----:B------:R-:W-:Y:S05]  /*94a0*/  @!P0 FMUL R17, R17, 0.5 ;  /* 0x3f00000011118820 */ /* 0x000fea0000400000 */
[----:B------:R-:W5:Y:S01]  /*94b0*/  MUFU.EX2 R66, R14 ;  /* 0x0000000e00427308 */ /* 0x000f620000000800 */
[C---:B-1----:R-:W-:Y:S02]  /*94c0*/  FFMA2 R4, R3.reuse.F32, R40.F32x2.HI_LO, R4.F32x2.HI_LO ;  /* 0x0000002803047249 */ /* 0x042fe40000040004 */
[----:B------:R-:W-:Y:S02]  /*94d0*/  FFMA2 R6, R3.F32, R42.F32x2.HI_LO, R6.F32x2.HI_LO ;  /* 0x0000002a03067249 */ /* 0x000fe40000040006 */
[----:B---3--:R-:W-:Y:S01]  /*94e0*/  @!P1 FMUL R64, R64, R64 ;  /* 0x0000004040409220 */ /* 0x008fe20000400000 */
[----:B------:R-:W-:Y:S04]  /*94f0*/  FSETP.GEU.AND P1, PT, R19, -126, PT ;  /* 0xc2fc00001300780b */ /* 0x000fe80003f2e000 */
[----:B------:R1:W3:Y:S01]  /*9500*/  MUFU.EX2 R67, R15 ;  /* 0x0000000f00437308 */ /* 0x0002e20000000800 */
[----:B------:R-:W-:Y:S01]  /*9510*/  @!P2 FMUL R18, R18, 0.5 ;  /* 0x3f0000001212a820 */ /* 0x000fe20000400000 */
[----:B----4-:R-:W-:Y:S01]  /*9520*/  @!P6 FMUL R65, R65, R65 ;  /* 0x000000414141e220 */ /* 0x010fe20000400000 */
[----:B------:R-:W-:Y:S07]  /*9530*/  FSETP.GEU.AND P6, PT, R4, -126, PT ;  /* 0xc2fc00000400780b */ /* 0x000fee0003fce000 */
[----:B------:R-:W4:Y:S01]  /*9540*/  MUFU.EX2 R68, R16 ;  /* 0x0000001000447308 */ /* 0x000f220000000800 */
[----:B-----5:R-:W-:Y:S01]  /*9550*/  @!P5 FMUL R66, R66, R66 ;  /* 0x000000424242d220 */ /* 0x020fe20000400000 */
[----:B------:R-:W-:Y:S01]  /*9560*/  FSETP.GEU.AND P5, PT, R5, -126, PT ;  /* 0xc2fc00000500780b */ /* 0x000fe20003fae000 */
[----:B------:R-:W-:Y:S07]  /*9570*/  @!P1 FMUL R19, R19, 0.5 ;  /* 0x3f00000013139820 */ /* 0x000fee0000400000 */
[----:B------:R-:W5:Y:S01]  /*9580*/  MUFU.EX2 R69, R17 ;  /* 0x0000001100457308 */ /* 0x000f620000000800 */
[----:B-1----:R-:W1:Y:S01]  /*9590*/  LDS.128 R12, [R0+0x290a0] ;  /* 0x0290a000000c7984 */ /* 0x002e620000000c00 */
[----:B------:R-:W-:Y:S01]  /*95a0*/  @!P6 FMUL R4, R4, 0.5 ;  /* 0x3f0000000404e820 */ /* 0x000fe20000400000 */
[----:B---3--:R-:W-:Y:S01]  /*95b0*/  @!P4 FMUL R67, R67, R67 ;  /* 0x000000434343c220 */ /* 0x008fe20000400000 */
[----:B------:R-:W-:Y:S01]  /*95c0*/  FSETP.GEU.AND P4, PT, R6, -126, PT ;  /* 0xc2fc00000600780b */ /* 0x000fe20003f8e000 */
[----:B------:R-:W-:Y:S05]  /*95d0*/  @!P5 FMUL R5, R5, 0.5 ;  /* 0x3f0000000505d820 */ /* 0x000fea0000400000 */
[----:B------:R-:W3:Y:S01]  /*95e0*/  MUFU.EX2 R70, R18 ;  /* 0x0000001200467308 */ /* 0x000ee20000000800 */
[C---:B--2---:R-:W-:Y:S02]  /*95f0*/  FFMA2 R8, R3.reuse.F32, R44.F32x2.HI_LO, R8.F32x2.HI_LO ;  /* 0x0000002c03087249 */ /* 0x044fe40000040008 */
[----:B------:R-:W-:Y:S02]  /*9600*/  FFMA2 R10, R3.F32, R46.F32x2.HI_LO, R10.F32x2.HI_LO ;  /* 0x0000002e030a7249 */ /* 0x000fe4000004000a */
[----:B----4-:R-:W-:Y:S01]  /*9610*/  @!P3 FMUL R68, R68, R68 ;  /* 0x000000444444b220 */ /* 0x010fe20000400000 */
[----:B------:R-:W-:Y:S04]  /*9620*/  FSETP.GEU.AND P3, PT, R7, -126, PT ;  /* 0xc2fc00000700780b */ /* 0x000fe80003f6e000 */
[----:B------:R2:W4:Y:S01]  /*9630*/  MUFU.EX2 R71, R19 ;  /* 0x0000001300477308 */ /* 0x0005220000000800 */
[----:B------:R-:W-:Y:S01]  /*9640*/  @!P4 FMUL R6, R6, 0.5 ;  /* 0x3f0000000606c820 */ /* 0x000fe20000400000 */
[----:B-----5:R-:W-:Y:S01]  /*9650*/  @!P0 FMUL R69, R69, R69 ;  /* 0x0000004545458220 */ /* 0x020fe20000400000 */
[----:B------:R-:W-:Y:S07]  /*9660*/  FSETP.GEU.AND P0, PT, R8, -126, PT ;  /* 0xc2fc00000800780b */ /* 0x000fee0003f0e000 */
[----:B------:R-:W5:Y:S01]  /*9670*/  MUFU.EX2 R76, R4 ;  /* 0x00000004004c7308 */ /* 0x000f620000000800 */
[----:B---3--:R-:W-:Y:S01]  /*9680*/  @!P2 FMUL R70, R70, R70 ;  /* 0x000000464646a220 */ /* 0x008fe20000400000 */
[----:B------:R-:W-:Y:S01]  /*9690*/  FSETP.GEU.AND P2, PT, R9, -126, PT ;  /* 0xc2fc00000900780b */ /* 0x000fe20003f4e000 */
[----:B------:R-:W-:Y:S07]  /*96a0*/  @!P3 FMUL R7, R7, 0.5 ;  /* 0x3f0000000707b820 */ /* 0x000fee0000400000 */
[----:B------:R-:W3:Y:S01]  /*96b0*/  MUFU.EX2 R77, R5 ;  /* 0x00000005004d7308 */ /* 0x000ee20000000800 */
[----:B--2---:R-:W2:Y:S01]  /*96c0*/  LDS.128 R16, [R0+0x290b0] ;  /* 0x0290b00000107984 */ /* 0x004ea20000000c00 */
[----:B------:R-:W-:Y:S01]  /*96d0*/  @!P0 FMUL R8, R8, 0.5 ;  /* 0x3f00000008088820 */ /* 0x000fe20000400000 */
[----:B----4-:R-:W-:Y:S01]  /*96e0*/  @!P1 FMUL R71, R71, R71 ;  /* 0x0000004747479220 */ /* 0x010fe20000400000 */
[----:B------:R-:W-:Y:S01]  /*96f0*/  FSETP.GEU.AND P1, PT, R10, -126, PT ;  /* 0xc2fc00000a00780b */ /* 0x000fe20003f2e000 */
[----:B------:R-:W-:Y:S05]  /*9700*/  @!P2 FMUL R9, R9, 0.5 ;  /* 0x3f0000000909a820 */ /* 0x000fea0000400000 */
[----:B------:R-:W4:Y:S01]  /*9710*/  MUFU.EX2 R78, R6 ;  /* 0x00000006004e7308 */ /* 0x000f220000000800 */
[----:B-1----:R-:W-:Y:S01]  /*9720*/  FFMA2 R12, R3.F32, R48.F32x2.HI_LO, R12.F32x2.HI_LO ;  /* 0x00000030030c7249 */ /* 0x002fe2000004000c */
[----:B------:R-:W-:Y:S01]  /*9730*/  F2FP.BF16.F32.PACK_AB R48, R57, R56 ;  /* 0x000000383930723e */ /* 0x000fe200000010ff */
[----:B------:R-:W-:Y:S01]  /*9740*/  FFMA2 R14, R3.F32, R50.F32x2.HI_LO, R14.F32x2.HI_LO ;  /* 0x00000032030e7249 */ /* 0x000fe2000004000e */
[----:B------:R-:W-:Y:S01]  /*9750*/  F2FP.BF16.F32.PACK_AB R49, R59, R58 ;  /* 0x0000003a3b31723e */ /* 0x000fe200000010ff */
[----:B-----5:R-:W-:Y:S01]  /*9760*/  @!P6 FMUL R76, R76, R76 ;  /* 0x0000004c4c4ce220 */ /* 0x020fe20000400000 */
[----:B------:R-:W-:Y:S04]  /*9770*/  FSETP.GEU.AND P6, PT, R11, -126, PT ;  /* 0xc2fc00000b00780b */ /* 0x000fe80003fce000 */
[----:B------:R1:W5:Y:S01]  /*9780*/  MUFU.EX2 R79, R7 ;  /* 0x00000007004f7308 */ /* 0x0003620000000800 */
[----:B------:R-:W-:Y:S01]  /*9790*/  @!P1 FMUL R10, R10, 0.5 ;  /* 0x3f0000000a0a9820 */ /* 0x000fe20000400000 */
[----:B---3--:R-:W-:Y:S01]  /*97a0*/  @!P5 FMUL R77, R77, R77 ;  /* 0x0000004d4d4dd220 */ /* 0x008fe20000400000 */
[----:B------:R-:W-:Y:S02]  /*97b0*/  FSETP.GEU.AND P5, PT, R12, -126, PT ;  /* 0xc2fc00000c00780b */ /* 0x000fe40003fae000 */
[----:B------:R-:W-:Y:S02]  /*97c0*/  F2FP.BF16.F32.PACK_AB R50, R61, R60 ;  /* 0x0000003c3d32723e */ /* 0x000fe400000010ff */
[----:B------:R-:W-:Y:S03]  /*97d0*/  F2FP.BF16.F32.PACK_AB R51, R63, R62 ;  /* 0x0000003e3f33723e */ /* 0x000fe600000010ff */
[----:B------:R-:W3:Y:S01]  /*97e0*/  MUFU.EX2 R82, R8 ;  /* 0x0000000800527308 */ /* 0x000ee20000000800 */
[----:B----4-:R-:W-:Y:S01]  /*97f0*/  @!P4 FMUL R78, R78, R78 ;  /* 0x0000004e4e4ec220 */ /* 0x010fe20000400000 */
[----:B------:R-:W-:Y:S01]  /*9800*/  FSETP.GEU.AND P4, PT, R13, -126, PT ;  /* 0xc2fc00000d00780b */ /* 0x000fe20003f8e000 */
[----:B------:R-:W-:Y:S01]  /*9810*/  @!P6 FMUL R11, R11, 0.5 ;  /* 0x3f0000000b0be820 */ /* 0x000fe20000400000 */
[----:B------:R-:W-:Y:S06]  /*9820*/  F2FP.BF16.F32.PACK_AB R40, R77, R76 ;  /* 0x0000004c4d28723e */ /* 0x000fec00000010ff */
[----:B------:R-:W4:Y:S01]  /*9830*/  MUFU.EX2 R83, R9 ;  /* 0x0000000900537308 */ /* 0x000f220000000800 */
[----:B-1----:R-:W1:Y:S01]  /*9840*/  LDS.128 R4, [R0+0x29100] ;  /* 0x0291000000047984 */ /* 0x002e620000000c00 */
[----:B------:R-:W-:Y:S01]  /*9850*/  @!P5 FMUL R12, R12, 0.5 ;  /* 0x3f0000000c0cd820 */ /* 0x000fe20000400000 */
[----:B-----5:R-:W-:Y:S01]  /*9860*/  @!P3 FMUL R79, R79, R79 ;  /* 0x0000004f4f4fb220 */ /* 0x020fe20000400000 */
[----:B------:R-:W-:Y:S01]  /*9870*/  FSETP.GEU.AND P3, PT, R14, -126, PT ;  /* 0xc2fc00000e00780b */ /* 0x000fe20003f6e000 */
[----:B------:R-:W-:Y:S05]  /*9880*/  @!P4 FMUL R13, R13, 0.5 ;  /* 0x3f0000000d0dc820 */ /* 0x000fea0000400000 */
[----:B------:R-:W5:Y:S01]  /*9890*/  MUFU.EX2 R86, R10 ;  /* 0x0000000a00567308 */ /* 0x000f620000000800 */
[----:B--2---:R-:W-:Y:S01]  /*98a0*/  FFMA2 R16, R3.F32, R52.F32x2.HI_LO, R16.F32x2.HI_LO ;  /* 0x0000003403107249 */ /* 0x004fe20000040010 */
[----:B------:R-:W-:Y:S01]  /*98b0*/  F2FP.BF16.F32.PACK_AB R52, R65, R64 ;  /* 0x000000404134723e */ /* 0x000fe200000010ff */
[----:B------:R-:W-:Y:S01]  /*98c0*/  FFMA2 R18, R3.F32, R54.F32x2.HI_LO, R18.F32x2.HI_LO ;  /* 0x0000003603127249 */ /* 0x000fe20000040012 */
[----:B------:R-:W-:Y:S01]  /*98d0*/  F2FP.BF16.F32.PACK_AB R53, R67, R66 ;  /* 0x000000424335723e */ /* 0x000fe200000010ff */
[----:B---3--:R-:W-:Y:S01]  /*98e0*/  @!P0 FMUL R82, R82, R82 ;  /* 0x0000005252528220 */ /* 0x008fe20000400000 */
[----:B------:R-:W-:Y:S04]  /*98f0*/  FSETP.GEU.AND P0, PT, R15, -126, PT ;  /* 0xc2fc00000f00780b */ /* 0x000fe80003f0e000 */
[----:B------:R2:W3:Y:S01]  /*9900*/  MUFU.EX2 R87, R11 ;  /* 0x0000000b00577308 */ /* 0x0004e20000000800 */
[----:B------:R-:W-:Y:S01]  /*9910*/  @!P3 FMUL R14, R14, 0.5 ;  /* 0x3f0000000e0eb820 */ /* 0x000fe20000400000 */
[----:B----4-:R-:W-:Y:S01]  /*9920*/  @!P2 FMUL R83, R83, R83 ;  /* 0x000000535353a220 */ /* 0x010fe20000400000 */
[----:B------:R-:W-:Y:S02]  /*9930*/  FSETP.GEU.AND P2, PT, R16, -126, PT ;  /* 0xc2fc00001000780b */ /* 0x000fe40003f4e000 */
[----:B------:R-:W-:Y:S02]  /*9940*/  F2FP.BF16.F32.PACK_AB R54, R69, R68 ;  /* 0x000000444536723e */ /* 0x000fe400000010ff */
[----:B------:R-:W-:Y:S03]  /*9950*/  F2FP.BF16.F32.PACK_AB R55, R71, R70 ;  /* 0x000000464737723e */ /* 0x000fe600000010ff */
[----:B------:R-:W4:Y:S01]  /*9960*/  MUFU.EX2 R80, R12 ;  /* 0x0000000c00507308 */ /* 0x000f220000000800 */
[----:B-----5:R-:W-:Y:S01]  /*9970*/  @!P1 FMUL R86, R86, R86 ;  /* 0x0000005656569220 */ /* 0x020fe20000400000 */
[----:B------:R-:W-:Y:S01]  /*9980*/  FSETP.GEU.AND P1, PT, R17, -126, PT ;  /* 0xc2fc00001100780b */ /* 0x000fe20003f2e000 */
[----:B------:R-:W-:Y:S01]  /*9990*/  @!P0 FMUL R15, R15, 0.5 ;  /* 0x3f0000000f0f8820 */ /* 0x000fe20000400000 */
[----:B------:R-:W-:Y:S02]  /*99a0*/  F2FP.BF16.F32.PACK_AB R41, R79, R78 ;  /* 0x0000004e4f29723e */ /* 0x000fe400000010ff */
[----:B------:R-:W-:Y:S04]  /*99b0*/  F2FP.BF16.F32.PACK_AB R42, R83, R82 ;  /* 0x00000052532a723e */ /* 0x000fe800000010ff */
[----:B------:R-:W5:Y:S01]  /*99c0*/  MUFU.EX2 R81, R13 ;  /* 0x0000000d00517308 */ /* 0x000f620000000800 */
[----:B--2---:R-:W2:Y:S01]  /*99d0*/  LDS.128 R8, [R0+0x29110] ;  /* 0x0291100000087984 */ /* 0x004ea20000000c00 */
[----:B------:R-:W-:Y:S01]  /*99e0*/  @!P2 FMUL R16, R16, 0.5 ;  /* 0x3f0000001010a820 */ /* 0x000fe20000400000 */
[----:B---3--:R-:W-:Y:S01]  /*99f0*/  @!P6 FMUL R87, R87, R87 ;  /* 0x000000575757e220 */ /* 0x008fe20000400000 */
[----:B------:R-:W-:Y:S01]  /*9a00*/  FSETP.GEU.AND P6, PT, R18, -126, PT ;  /* 0xc2fc00001200780b */ /* 0x000fe20003fce000 */
[----:B------:R-:W-:Y:S05]  /*9a10*/  @!P1 FMUL R17, R17, 0.5 ;  /* 0x3f00000011119820 */ /* 0x000fea0000400000 */
[----:B------:R-:W3:Y:S01]  /*9a20*/  MUFU.EX2 R84, R14 ;  /* 0x0000000e00547308 */ /* 0x000ee20000000800 */
[----:B-1----:R-:W-:Y:S01]  /*9a30*/  FFMA2 R4, R3.F32, R24.F32x2.HI_LO, R4.F32x2.HI_LO ;  /* 0x0000001803047249 */ /* 0x002fe20000040004 */
[----:B------:R-:W-:Y:S01]  /*9a40*/  F2FP.BF16.F32.PACK_AB R43, R87, R86 ;  /* 0x00000056572b723e */ /* 0x000fe200000010ff */
[----:B------:R-:W-:Y:S02]  /*9a50*/  FFMA2 R6, R3.F32, R26.F32x2.HI_LO, R6.F32x2.HI_LO ;  /* 0x0000001a03067249 */ /* 0x000fe40000040006 */
[----:B------:R-:W-:Y:S01]  /*9a60*/  LDS.128 R24, [R0+0x29180] ;  /* 0x0291800000187984 */ /* 0x000fe20000000c00 */
[----:B----4-:R-:W-:Y:S01]  /*9a70*/  @!P5 FMUL R80, R80, R80 ;  /* 0x000000505050d220 */ /* 0x010fe20000400000 */
[----:B------:R-:W-:Y:S03]  /*9a80*/  FSETP.GEU.AND P5, PT, R19, -126, PT ;  /* 0xc2fc00001300780b */ /* 0x000fe60003fae000 */
[----:B------:R1:W4:Y:S01]  /*9a90*/  MUFU.EX2 R85, R15 ;  /* 0x0000000f00557308 */ /* 0x0003220000000800 */
[----:B------:R-:W-:Y:S01]  /*9aa0*/  @!P6 FMUL R18, R18, 0.5 ;  /* 0x3f0000001212e820 */ /* 0x000fe20000400000 */
[----:B-----5:R-:W-:Y:S01]  /*9ab0*/  @!P4 FMUL R81, R81, R81 ;  /* 0x000000515151c220 */ /* 0x020fe20000400000 */
[----:B------:R-:W-:Y:S04]  /*9ac0*/  FSETP.GEU.AND P4, PT, R4, -126, PT ;  /* 0xc2fc00000400780b */ /* 0x000fe80003f8e000 */
[----:B------:R-:W-:Y:S03]  /*9ad0*/  F2FP.BF16.F32.PACK_AB R44, R81, R80 ;  /* 0x00000050512c723e */ /* 0x000fe600000010ff */
[----:B------:R-:W5:Y:S01]  /*9ae0*/  MUFU.EX2 R88, R16 ;  /* 0x0000001000587308 */ /* 0x000f620000000800 */
[----:B---3--:R-:W-:Y:S01]  /*9af0*/  @!P3 FMUL R84, R84, R84 ;  /* 0x000000545454b220 */ /* 0x008fe20000400000 */
[----:B------:R-:W-:Y:S01]  /*9b00*/  FSETP.GEU.AND P3, PT, R5, -126, PT ;  /* 0xc2fc00000500780b */ /* 0x000fe20003f6e000 */
[----:B------:R-:W-:Y:S07]  /*9b10*/  @!P5 FMUL R19, R19, 0.5 ;  /* 0x3f0000001313d820 */ /* 0x000fee0000400000 */
[----:B------:R-:W3:Y:S01]  /*9b20*/  MUFU.EX2 R89, R17 ;  /* 0x0000001100597308 */ /* 0x000ee20000000800 */
[----:B-1----:R-:W1:Y:S01]  /*9b30*/  LDS.128 R12, [R0+0x29120] ;  /* 0x02912000000c7984 */ /* 0x002e620000000c00 */
[----:B------:R-:W-:Y:S01]  /*9b40*/  @!P4 FMUL R4, R4, 0.5 ;  /* 0x3f0000000404c820 */ /* 0x000fe20000400000 */
[----:B----4-:R-:W-:Y:S01]  /*9b50*/  @!P0 FMUL R85, R85, R85 ;  /* 0x0000005555558220 */ /* 0x010fe20000400000 */
[----:B------:R-:W-:Y:S01]  /*9b60*/  FSETP.GEU.AND P0, PT, R6, -126, PT ;  /* 0xc2fc00000600780b */ /* 0x000fe20003f0e000 */
[----:B------:R-:W-:Y:S05]  /*9b70*/  @!P3 FMUL R5, R5, 0.5 ;  /* 0x3f0000000505b820 */ /* 0x000fea0000400000 */
[----:B------:R-:W4:Y:S01]  /*9b80*/  MUFU.EX2 R90, R18 ;  /* 0x00000012005a7308 */ /* 0x000f220000000800 */
[----:B--2---:R-:W-:Y:S01]  /*9b90*/  FFMA2 R8, R3.F32, R28.F32x2.HI_LO, R8.F32x2.HI_LO ;  /* 0x0000001c03087249 */ /* 0x004fe20000040008 */
[----:B------:R-:W-:Y:S01]  /*9ba0*/  F2FP.BF16.F32.PACK_AB R45, R85, R84 ;  /* 0x00000054552d723e */ /* 0x000fe200000010ff */
[----:B------:R-:W-:Y:S02]  /*9bb0*/  FFMA2 R10, R3.F32, R30.F32x2.HI_LO, R10.F32x2.HI_LO ;  /* 0x0000001e030a7249 */ /* 0x000fe4000004000a */
[----:B------:R-:W2:Y:S01]  /*9bc0*/  LDS.128 R28, [R0+0x29190] ;  /* 0x02919000001c7984 */ /* 0x000ea20000000c00 */
[----:B-----5:R-:W-:Y:S01]  /*9bd0*/  @!P2 FMUL R88, R88, R88 ;  /* 0x000000585858a220 */ /* 0x020fe20000400000 */
[----:B------:R-:W-:Y:S03]  /*9be0*/  FSETP.GEU.AND P2, PT, R7, -126, PT ;  /* 0xc2fc00000700780b */ /* 0x000fe60003f4e000 */
[----:B------:R-:W5:Y:S01]  /*9bf0*/  MUFU.EX2 R91, R19 ;  /* 0x00000013005b7308 */ /* 0x000f620000000800 */
[----:B------:R-:W-:Y:S01]  /*9c00*/  @!P0 FMUL R6, R6, 0.5 ;  /* 0x3f00000006068820 */ /* 0x000fe20000400000 */
[----:B---3--:R-:W-:Y:S01]  /*9c10*/  @!P1 FMUL R89, R89, R89 ;  /* 0x0000005959599220 */ /* 0x008fe20000400000 */
[----:B------:R-:W-:Y:S04]  /*9c20*/  FSETP.GEU.AND P1, PT, R8, -126, PT ;  /* 0xc2fc00000800780b */ /* 0x000fe80003f2e000 */
[----:B------:R-:W-:Y:S03]  /*9c30*/  F2FP.BF16.F32.PACK_AB R46, R89, R88 ;  /* 0x00000058592e723e */ /* 0x000fe600000010ff */
[----:B------:R-:W3:Y:S01]  /*9c40*/  MUFU.EX2 R92, R4 ;  /* 0x00000004005c7308 */ /* 0x000ee20000000800 */
[----:B----4-:R-:W-:Y:S01]  /*9c50*/  @!P6 FMUL R90, R90, R90 ;  /* 0x0000005a5a5ae220 */ /* 0x010fe20000400000 */
[----:B------:R-:W-:Y:S01]  /*9c60*/  FSETP.GEU.AND P6, PT, R9, -126, PT ;  /* 0xc2fc00000900780b */ /* 0x000fe20003fce000 */
[----:B------:R-:W-:Y:S07]  /*9c70*/  @!P2 FMUL R7, R7, 0.5 ;  /* 0x3f0000000707a820 */ /* 0x000fee0000400000 */
[----:B------:R-:W4:Y:S01]  /*9c80*/  MUFU.EX2 R93, R5 ;  /* 0x00000005005d7308 */ /* 0x000f220000000800 */
[----:B------:R-:W-:Y:S01]  /*9c90*/  @!P1 FMUL R8, R8, 0.5 ;  /* 0x3f00000008089820 */ /* 0x000fe20000400000 */
[----:B-----5:R-:W-:Y:S01]  /*9ca0*/  @!P5 FMUL R91, R91, R91 ;  /* 0x0000005b5b5bd220 */ /* 0x020fe20000400000 */
[----:B------:R-:W-:Y:S02]  /*9cb0*/  FSETP.GEU.AND P5, PT, R10, -126, PT ;  /* 0xc2fc00000a00780b */ /* 0x000fe40003fae000 */
[----:B------:R-:W-:Y:S05]  /*9cc0*/  @!P6 FMUL R9, R9, 0.5 ;  /* 0x3f0000000909e820 */ /* 0x000fea0000400000 */
[----:B------:R-:W5:Y:S01]  /*9cd0*/  MUFU.EX2 R94, R6 ;  /* 0x00000006005e7308 */ /* 0x000f620000000800 */
[----:B-1----:R-:W-:Y:S01]  /*9ce0*/  FFMA2 R12, R3.F32, R32.F32x2.HI_LO, R12.F32x2.HI_LO ;  /* 0x00000020030c7249 */ /* 0x002fe2000004000c */
[----:B------:R-:W-:Y:S01]  /*9cf0*/  F2FP.BF16.F32.PACK_AB R47, R91, R90 ;  /* 0x0000005a5b2f723e */ /* 0x000fe200000010ff */
[----:B------:R-:W-:Y:S02]  /*9d00*/  FFMA2 R34, R3.F32, R34.F32x2.HI_LO, R14.F32x2.HI_LO ;  /* 0x0000002203227249 */ /* 0x000fe4000004000e */
[----:B---3--:R-:W-:Y:S01]  /*9d10*/  @!P4 FMUL R92, R92, R92 ;  /* 0x0000005c5c5cc220 */ /* 0x008fe20000400000 */
[----:B------:R-:W-:Y:S01]  /*9d20*/  FSETP.GEU.AND P4, PT, R11, -126, PT ;  /* 0xc2fc00000b00780b */ /* 0x000fe20003f8e000 */
[C---:B------:R-:W-:Y:S03]  /*9d30*/  FFMA2 R20, R3.reuse.F32, R36.F32x2.HI_LO, R20.F32x2.HI_LO ;  /* 0x0000002403147249 */ /* 0x040fe60000040014 */
[----:B------:R-:W1:Y:S01]  /*9d40*/  MUFU.EX2 R95, R7 ;  /* 0x00000007005f7308 */ /* 0x000e620000000800 */
[----:B------:R-:W-:Y:S01]  /*9d50*/  @!P5 FMUL R10, R10, 0.5 ;  /* 0x3f0000000a0ad820 */ /* 0x000fe20000400000 */
[----:B------:R-:W-:Y:S02]  /*9d60*/  FFMA2 R22, R3.F32, R38.F32x2.HI_LO, R22.F32x2.HI_LO ;  /* 0x0000002603167249 */ /* 0x000fe40000040016 */
[----:B----4-:R-:W-:Y:S01]  /*9d70*/  @!P3 FMUL R93, R93, R93 ;  /* 0x0000005d5d5db220 */ /* 0x010fe20000400000 */
[----:B------:R-:W-:Y:S05]  /*9d80*/  FSETP.GEU.AND P3, PT, R12, -126, PT ;  /* 0xc2fc00000c00780b */ /* 0x000fea0003f6e000 */
[----:B------:R-:W3:Y:S01]  /*9d90*/  MUFU.EX2 R98, R8 ;  /* 0x0000000800627308 */ /* 0x000ee20000000800 */
[----:B-----5:R-:W-:Y:S01]  /*9da0*/  @!P0 FMUL R94, R94, R94 ;  /* 0x0000005e5e5e8220 */ /* 0x020fe20000400000 */
[----:B------:R-:W-:Y:S01]  /*9db0*/  FSETP.GEU.AND P0, PT, R13, -126, PT ;  /* 0xc2fc00000d00780b */ /* 0x000fe20003f0e000 */
[----:B------:R-:W-:Y:S01]  /*9dc0*/  @!P4 FMUL R11, R11, 0.5 ;  /* 0x3f0000000b0bc820 */ /* 0x000fe20000400000 */
[----:B------:R-:W-:Y:S06]  /*9dd0*/  F2FP.BF16.F32.PACK_AB R32, R93, R92 ;  /* 0x0000005c5d20723e */ /* 0x000fec00000010ff */
[----:B------:R-:W4:Y:S01]  /*9de0*/  MUFU.EX2 R99, R9 ;  /* 0x0000000900637308 */ /* 0x000f220000000800 */
[----:B-1----:R-:W-:Y:S01]  /*9df0*/  @!P2 FMUL R95, R95, R95 ;  /* 0x0000005f5f5fa220 */ /* 0x002fe20000400000 */
[----:B------:R-:W-:Y:S01]  /*9e00*/  @!P3 FMUL R12, R12, 0.5 ;  /* 0x3f0000000c0cb820 */ /* 0x000fe20000400000 */
[----:B------:R-:W-:Y:S03]  /*9e10*/  FSETP.GEU.AND P2, PT, R34, -126, PT ;  /* 0xc2fc00002200780b */ /* 0x000fe60003f4e000 */
[----:B------:R-:W-:Y:S01]  /*9e20*/  F2FP.BF16.F32.PACK_AB R33, R95, R94 ;  /* 0x0000005e5f21723e */ /* 0x000fe200000010ff */
[----:B------:R-:W-:Y:S03]  /*9e30*/  @!P0 FMUL R13, R13, 0.5 ;  /* 0x3f0000000d0d8820 */ /* 0x000fe60000400000 */
[----:B------:R-:W1:Y:S01]  /*9e40*/  MUFU.EX2 R102, R10 ;  /* 0x0000000a00667308 */ /* 0x000e620000000800 */
[----:B---3--:R-:W-:Y:S01]  /*9e50*/  @!P1 FMUL R98, R98, R98 ;  /* 0x0000006262629220 */ /* 0x008fe20000400000 */
[----:B------:R-:W-:Y:S08]  /*9e60*/  FSETP.GEU.AND P1, PT, R35, -126, PT ;  /* 0xc2fc00002300780b */ /* 0x000ff00003f2e000 */
[----:B------:R-:W3:Y:S01]  /*9e70*/  MUFU.EX2 R103, R11 ;  /* 0x0000000b00677308 */ /* 0x000ee20000000800 */
[----:B------:R-:W-:Y:S01]  /*9e80*/  @!P2 FMUL R34, R34, 0.5 ;  /* 0x3f0000002222a820 */ /* 0x000fe20000400000 */
[----:B----4-:R-:W-:Y:S01]  /*9e90*/  @!P6 FMUL R99, R99, R99 ;  /* 0x000000636363e220 */ /* 0x010fe20000400000 */
[----:B------:R-:W-:Y:S02]  /*9ea0*/  FSETP.GEU.AND P6, PT, R20, -126, PT ;  /* 0xc2fc00001400780b */ /* 0x000fe40003fce000 */
[----:B------:R-:W-:Y:S05]  /*9eb0*/  @!P1 FMUL R35, R35, 0.5 ;  /* 0x3f00000023239820 */ /* 0x000fea0000400000 */
[----:B------:R-:W4:Y:S01]  /*9ec0*/  MUFU.EX2 R96, R12 ;  /* 0x0000000c00607308 */ /* 0x000f220000000800 */
[----:B-1----:R-:W-:Y:S01]  /*9ed0*/  @!P5 FMUL R102, R102, R102 ;  /* 0x000000666666d220 */ /* 0x002fe20000400000 */
[----:B------:R-:W-:Y:S08]  /*9ee0*/  FSETP.GEU.AND P5, PT, R21, -126, PT ;  /* 0xc2fc00001500780b */ /* 0x000ff00003fae000 */
[----:B------:R1:W5:Y:S01]  /*9ef0*/  MUFU.EX2 R97, R13 ;  /* 0x0000000d00617308 */ /* 0x0003620000000800 */
[----:B---3--:R-:W-:Y:S01]  /*9f00*/  @!P4 FMUL R103, R103, R103 ;  /* 0x000000676767c220 */ /* 0x008fe20000400000 */
[----:B------:R-:W-:Y:S01]  /*9f10*/  FSETP.GEU.AND P4, PT, R22, -126, PT ;  /* 0xc2fc00001600780b */ /* 0x000fe20003f8e000 */
[----:B------:R-:W-:Y:S02]  /*9f20*/  @!P6 FMUL R20, R20, 0.5 ;  /* 0x3f0000001414e820 */ /* 0x000fe40000400000 */
[----:B------:R-:W-:Y:S05]  /*9f30*/  @!P5 FMUL R21, R21, 0.5 ;  /* 0x3f0000001515d820 */ /* 0x000fea0000400000 */
[----:B------:R-:W3:Y:S01]  /*9f40*/  MUFU.EX2 R100, R34 ;  /* 0x0000002200647308 */ /* 0x000ee20000000800 */
[----:B----4-:R-:W-:Y:S01]  /*9f50*/  @!P3 FMUL R96, R96, R96 ;  /* 0x000000606060b220 */ /* 0x010fe20000400000 */
[----:B------:R-:W-:Y:S03]  /*9f60*/  FSETP.GEU.AND P3, PT, R23, -126, PT ;  /* 0xc2fc00001700780b */ /* 0x000fe60003f6e000 */
[----:B------:R-:W-:Y:S05]  /*9f70*/  @!P4 FMUL R22, R22, 0.5 ;  /* 0x3f0000001616c820 */ /* 0x000fea0000400000 */
[----:B------:R-:W4:Y:S01]  /*9f80*/  MUFU.EX2 R101, R35 ;  /* 0x0000002300657308 */ /* 0x000f220000000800 */
[----:B-1----:R-:W1:Y:S01]  /*9f90*/  LDTM.x16 R4, tmem[UR4+0x60] ;  /* 0x00006004000479ee */ /* 0x002e620008240000 */
[----:B-----5:R-:W-:Y:S03]  /*9fa0*/  @!P0 FMUL R97, R97, R97 ;  /* 0x0000006161618220 */ /* 0x020fe60000400000 */
[----:B------:R-:W-:Y:S05]  /*9fb0*/  @!P3 FMUL R23, R23, 0.5 ;  /* 0x3f0000001717b820 */ /* 0x000fea0000400000 */
[----:B------:R-:W5:Y:S01]  /*9fc0*/  MUFU.EX2 R104, R20 ;  /* 0x0000001400687308 */ /* 0x000f620000000800 */
[----:B---3--:R-:W-:Y:S01]  /*9fd0*/  @!P2 FMUL R100, R100, R100 ;  /* 0x000000646464a220 */ /* 0x008fe20000400000 */
[----:B------:R-:W-:Y:S02]  /*9fe0*/  F2FP.BF16.F32.PACK_AB R34, R99, R98 ;  /* 0x000000626322723e */ /* 0x000fe400000010ff */
[----:B------:R-:W-:Y:S06]  /*9ff0*/  F2FP.BF16.F32.PACK_AB R36, R97, R96 ;  /* 0x000000606124723e */ /* 0x000fec00000010ff */
[----:B------:R-:W3:Y:S01]  /*a000*/  MUFU.EX2 R105, R21 ;  /* 0x0000001500697308 */ /* 0x000ee20000000800 */
[----:B----4-:R-:W-:Y:S01]  /*a010*/  @!P1 FMUL R101, R101, R101 ;  /* 0x0000006565659220 */ /* 0x010fe20000400000 */
[----:B------:R-:W-:Y:S04]  /*a020*/  F2FP.BF16.F32.PACK_AB R35, R103, R102 ;  /* 0x000000666723723e */ /* 0x000fe800000010ff */
[----:B------:R-:W-:Y:S04]  /*a030*/  F2FP.BF16.F32.PACK_AB R37, R101, R100 ;  /* 0x000000646525723e */ /* 0x000fe800000010ff */
[----:B------:R-:W4:Y:S01]  /*a040*/  MUFU.EX2 R106, R22 ;  /* 0x00000016006a7308 */ /* 0x000f220000000800 */
[C---:B-1----:R-:W-:Y:S02]  /*a050*/  FFMA2 R24, R3.reuse.F32, R4.F32x2.HI_LO, R24.F32x2.HI_LO ;  /* 0x0000000403187249 */ /* 0x042fe40000040018 */
[C---:B------:R-:W-:Y:S02]  /*a060*/  FFMA2 R26, R3.reuse.F32, R6.F32x2.HI_LO, R26.F32x2.HI_LO ;  /* 0x00000006031a7249 */ /* 0x040fe4000004001a */
[----:B------:R-:W1:Y:S01]  /*a070*/  LDS.128 R4, [R0+0x291a0] ;  /* 0x0291a00000047984 */ /* 0x000e620000000c00 */
[----:B--2---:R-:W-:Y:S01]  /*a080*/  FFMA2 R28, R3.F32, R8.F32x2.HI_LO, R28.F32x2.HI_LO ;  /* 0x00000008031c7249 */ /* 0x004fe2000004001c */
[----:B------:R-:W-:Y:S03]  /*a090*/  FSETP.GEU.AND P2, PT, R25, -126, PT ;  /* 0xc2fc00001900780b */ /* 0x000fe60003f4e000 */
[----:B------:R-:W2:Y:S01]  /*a0a0*/  MUFU.EX2 R107, R23 ;  /* 0x00000017006b7308 */ /* 0x000ea20000000800 */
[----:B------:R-:W-:Y:S01]  /*a0b0*/  FFMA2 R30, R3.F32, R10.F32x2.HI_LO, R30.F32x2.HI_LO ;  /* 0x0000000a031e7249 */ /* 0x000fe2000004001e */
[----:B------:R-:W-:Y:S01]  /*a0c0*/  FSETP.GEU.AND P1, PT, R26, -126, PT ;  /* 0xc2fc00001a00780b */ /* 0x000fe20003f2e000 */
[----:B-----5:R-:W-:Y:S01]  /*a0d0*/  @!P6 FMUL R104, R104, R104 ;  /* 0x000000686868e220 */ /* 0x020fe20000400000 */
[----:B------:R-:W-:Y:S01]  /*a0e0*/  FSETP.GEU.AND P0, PT, R24, -126, PT ;  /* 0xc2fc00001800780b */ /* 0x000fe20003f0e000 */
[----:B------:R5:W1:Y:S01]  /*a0f0*/  LDS.128 R8, [R0+0x291b0] ;  /* 0x0291b00000087984 */ /* 0x000a620000000c00 */
[----:B------:R-:W-:Y:S01]  /*a100*/  NOP ;  /* 0x0000000000007918 */ /* 0x000fe20000000000 */
[----:B---3--:R-:W-:Y:S01]  /*a110*/  @!P5 FMUL R105, R105, R105 ;  /* 0x000000696969d220 */ /* 0x008fe20000400000 */
[----:B------:R-:W-:Y:S01]  /*a120*/  FSETP.GEU.AND P6, PT, R27, -126, PT ;  /* 0xc2fc00001b00780b */ /* 0x000fe20003fce000 */
[----:B----4-:R-:W-:Y:S01]  /*a130*/  @!P4 FMUL R106, R106, R106 ;  /* 0x0000006a6a6ac220 */ /* 0x010fe20000400000 */
[----:B------:R-:W-:Y:S01]  /*a140*/  FSETP.GEU.AND P5, PT, R28, -126, PT ;  /* 0xc2fc00001c00780b */ /* 0x000fe20003fae000 */
[----:B------:R-:W-:Y:S01]  /*a150*/  @!P2 FMUL R25, R25, 0.5 ;  /* 0x3f0000001919a820 */ /* 0x000fe20000400000 */
[----:B------:R-:W-:Y:S01]  /*a160*/  BAR.SYNC.DEFER_BLOCKING 0x3, 0x100 ;  /* 0x00c4000000007b1d */ /* 0x000fe20000010000 */
[----:B------:R-:W-:Y:S02]  /*a170*/  FSETP.GEU.AND P4, PT, R29, -126, PT ;  /* 0xc2fc00001d00780b */ /* 0x000fe40003f8e000 */
[----:B------:R-:W-:Y:S01]  /*a180*/  @!P1 FMUL R26, R26, 0.5 ;  /* 0x3f0000001a1a9820 */ /* 0x000fe20000400000 */
[----:B------:R-:W-:Y:S01]  /*a190*/  F2FP.BF16.F32.PACK_AB R38, R105, R104 ;  /* 0x000000686926723e */ /* 0x000fe200000010ff */
[----:B--2---:R-:W-:Y:S01]  /*a1a0*/  @!P3 FMUL R107, R107, R107 ;  /* 0x0000006b6b6bb220 */ /* 0x004fe20000400000 */
[----:B------:R-:W-:Y:S01]  /*a1b0*/  FSETP.GEU.AND P3, PT, R30, -126, PT ;  /* 0xc2fc00001e00780b */ /* 0x000fe20003f6e000 */
[----:B------:R-:W2:Y:S01]  /*a1c0*/  MUFU.EX2 R109, R25 ;  /* 0x00000019006d7308 */ /* 0x000ea20000000800 */
[----:B------:R-:W-:Y:S01]  /*a1d0*/  @!P0 FMUL R24, R24, 0.5 ;  /* 0x3f00000018188820 */ /* 0x000fe20000400000 */
[----:B------:R-:W-:Y:S01]  /*a1e0*/  @!P6 FMUL R27, R27, 0.5 ;  /* 0x3f0000001b1be820 */ /* 0x000fe20000400000 */
[----:B------:R-:W3:Y:S01]  /*a1f0*/  S2R R22, SR_TID.X ;  /* 0x0000000000167919 */ /* 0x000ee20000002100 */
[----:B------:R-:W-:Y:S01]  /*a200*/  @!P5 FMUL R28, R28, 0.5 ;  /* 0x3f0000001c1cd820 */ /* 0x000fe20000400000 */
[----:B------:R-:W-:Y:S05]  /*a210*/  F2FP.BF16.F32.PACK_AB R39, R107, R106 ;  /* 0x0000006a6b27723e */ /* 0x000fea00000010ff */
[----:B------:R-:W4:Y:S01]  /*a220*/  MUFU.EX2 R110, R26 ;  /* 0x0000001a006e7308 */ /* 0x000f220000000800 */
[----:B------:R-:W-:Y:S01]  /*a230*/  @!P4 FMUL R29, R29, 0.5 ;  /* 0x3f0000001d1dc820 */ /* 0x000fe20000400000 */
[----:B-----5:R-:W-:Y:S01]  /*a240*/  SHF.R.U32.HI R0, RZ, 0x4, R73 ;  /* 0x00000004ff007819 */ /* 0x020fe20000011649 */
[----:B------:R-:W-:Y:S03]  /*a250*/  @!P3 FMUL R30, R30, 0.5 ;  /* 0x3f0000001e1eb820 */ /* 0x000fe60000400000 */
[----:B------:R-:W-:Y:S04]  /*a260*/  LOP3.LUT R0, R0, 0x8, RZ, 0xc0, !PT ;  /* 0x0000000800007812 */ /* 0x000fe800078ec0ff */
[----:B------:R-:W5:Y:S01]  /*a270*/  MUFU.EX2 R108, R24 ;  /* 0x00000018006c7308 */ /* 0x000f620000000800 */
[----:B--2---:R-:W-:Y:S01]  /*a280*/  @!P2 FMUL R109, R109, R109 ;  /* 0x0000006d6d6da220 */ /* 0x004fe20000400000 */
[C---:B-1----:R-:W-:Y:S02]  /*a290*/  FFMA2 R4, R3.reuse.F32, R12.F32x2.HI_LO, R4.F32x2.HI_LO ;  /* 0x0000000c03047249 */ /* 0x042fe40000040004 */
[----:B------:R-:W-:Y:S03]  /*a2a0*/  FFMA2 R6, R3.F32, R14.F32x2.HI_LO, R6.F32x2.HI_LO ;  /* 0x0000000e03067249 */ /* 0x000fe60000040006 */
[----:B------:R-:W-:Y:S03]  /*a2b0*/  FSETP.GEU.AND P2, PT, R4, -126, PT ;  /* 0xc2fc00000400780b */ /* 0x000fe60003f4e000 */
[----:B------:R-:W1:Y:S01]  /*a2c0*/  MUFU.EX2 R111, R27 ;  /* 0x0000001b006f7308 */ /* 0x000e620000000800 */
[----:B----4-:R-:W-:Y:S01]  /*a2d0*/  @!P1 FMUL R110, R110, R110 ;  /* 0x0000006e6e6e9220 */ /* 0x010fe20000400000 */
[----:B------:R-:W-:Y:S01]  /*a2e0*/  FSETP.GEU.AND P1, PT, R5, -126, PT ;  /* 0xc2fc00000500780b */ /* 0x000fe20003f2e000 */
[C---:B------:R-:W-:Y:S01]  /*a2f0*/  FFMA2 R8, R3.reuse.F32, R16.F32x2.HI_LO, R8.F32x2.HI_LO ;  /* 0x0000001003087249 */ /* 0x040fe20000040008 */
[----:B------:R-:W-:Y:S01]  /*a300*/  IADD3 R16, PT, PT, R74, -R0, RZ ;  /* 0x800000004a107210 */ /* 0x000fe20007ffe0ff */
[----:B------:R-:W-:Y:S05]  /*a310*/  FFMA2 R10, R3.F32, R18.F32x2.HI_LO, R10.F32x2.HI_LO ;  /* 0x00000012030a7249 */ /* 0x000fea000004000a */
[----:B------:R-:W2:Y:S01]  /*a320*/  MUFU.EX2 R112, R28 ;  /* 0x0000001c00707308 */ /* 0x000ea20000000800 */
[----:B-----5:R-:W-:Y:S01]  /*a330*/  @!P0 FMUL R108, R108, R108 ;  /* 0x0000006c6c6c8220 */ /* 0x020fe20000400000 */
[----:B------:R-:W-:Y:S01]  /*a340*/  FSETP.GEU.AND P0, PT, R31, -126, PT ;  /* 0xc2fc00001f00780b */ /* 0x000fe20003f0e000 */
[----:B------:R-:W-:Y:S01]  /*a350*/  @!P2 FMUL R4, R4, 0.5 ;  /* 0x3f0000000404a820 */ /* 0x000fe20000400000 */
[----:B---3--:R-:W-:Y:S01]  /*a360*/  SHF.R.U32.HI R22, RZ, 0x5, R22 ;  /* 0x00000005ff167819 */ /* 0x008fe20000011616 */
[----:B------:R-:W-:Y:S05]  /*a370*/  @!P1 FMUL R5, R5, 0.5 ;  /* 0x3f00000005059820 */ /* 0x000fea0000400000 */
[----:B------:R-:W3:Y:S01]  /*a380*/  MUFU.EX2 R113, R29 ;  /* 0x0000001d00717308 */ /* 0x000ee20000000800 */
[----:B-1----:R-:W-:Y:S01]  /*a390*/  @!P6 FMUL R111, R111, R111 ;  /* 0x0000006f6f6fe220 */ /* 0x002fe20000400000 */
[----:B------:R-:W-:Y:S02]  /*a3a0*/  FSETP.GEU.AND P6, PT, R6, -126, PT ;  /* 0xc2fc00000600780b */ /* 0x000fe40003fce000 */
[----:B------:R-:W-:Y:S02]  /*a3b0*/  SHF.R.U32.HI R0, RZ, 0x15, R16 ;  /* 0x00000015ff007819 */ /* 0x000fe40000011610 */
[----:B------:R-:W-:Y:S01]  /*a3c0*/  LOP3.LUT R22, R22, 0x3, RZ, 0xc0, !PT ;  /* 0x0000000316167812 */ /* 0x000fe200078ec0ff */
[----:B------:R-:W-:Y:S03]  /*a3d0*/  @!P0 FMUL R31, R31, 0.5 ;  /* 0x3f0000001f1f8820 */ /* 0x000fe60000400000 */
[----:B------:R-:W1:Y:S01]  /*a3e0*/  MUFU.EX2 R114, R30 ;  /* 0x0000001e00727308 */ /* 0x000e620000000800 */
[----:B--2---:R-:W-:Y:S01]  /*a3f0*/  @!P5 FMUL R112, R112, R112 ;  /* 0x000000707070d220 */ /* 0x004fe20000400000 */
[----:B------:R-:W-:Y:S02]  /*a400*/  FSETP.GEU.AND P5, PT, R7, -126, PT ;  /* 0xc2fc00000700780b */ /* 0x000fe40003fae000 */
[----:B------:R-:W-:Y:S02]  /*a410*/  F2FP.BF16.F32.PACK_AB R24, R109, R108 ;  /* 0x0000006c6d18723e */ /* 0x000fe400000010ff */
[----:B------:R-:W-:Y:S01]  /*a420*/  F2FP.BF16.F32.PACK_AB R25, R111, R110 ;  /* 0x0000006e6f19723e */ /* 0x000fe200000010ff */
[----:B------:R-:W-:Y:S03]  /*a430*/  @!P6 FMUL R6, R6, 0.5 ;  /* 0x3f0000000606e820 */ /* 0x000fe60000400000 */
[----:B------:R-:W2:Y:S01]  /*a440*/  MUFU.EX2 R116, R4 ;  /* 0x0000000400747308 */ /* 0x000ea20000000800 */
[----:B---3--:R-:W-:Y:S01]  /*a450*/  @!P4 FMUL R113, R113, R113 ;  /* 0x000000717171c220 */ /* 0x008fe20000400000 */
[----:B------:R-:W-:Y:S04]  /*a460*/  FSETP.GEU.AND P4, PT, R8, -126, PT ;  /* 0xc2fc00000800780b */ /* 0x000fe80003f8e000 */
[----:B------:R-:W-:Y:S01]  /*a470*/  F2FP.BF16.F32.PACK_AB R26, R113, R112 ;  /* 0x00000070711a723e */ /* 0x000fe200000010ff */
[----:B------:R-:W-:Y:S03]  /*a480*/  @!P5 FMUL R7, R7, 0.5 ;  /* 0x3f0000000707d820 */ /* 0x000fe60000400000 */
[----:B------:R-:W3:Y:S01]  /*a490*/  MUFU.EX2 R117, R5 ;  /* 0x0000000500757308 */ /* 0x000ee20000000800 */
[----:B-1----:R-:W-:Y:S01]  /*a4a0*/  @!P3 FMUL R114, R114, R114 ;  /* 0x000000727272b220 */ /* 0x002fe20000400000 */
[C---:B------:R-:W-:Y:S03]  /*a4b0*/  FSETP.GEU.AND P3, PT, R9.reuse, -126, PT ;  /* 0xc2fc00000900780b */ /* 0x040fe60003f6e000 */
[----:B------:R-:W-:Y:S05]  /*a4c0*/  @!P4 FMUL R8, R8, 0.5 ;  /* 0x3f0000000808c820 */ /* 0x000fea0000400000 */
[----:B------:R-:W1:Y:S01]  /*a4d0*/  MUFU.EX2 R115, R31 ;  /* 0x0000001f00737308 */ /* 0x000e620000000800 */
[----:B--2---:R-:W-:Y:S01]  /*a4e0*/  @!P2 FMUL R116, R116, R116 ;  /* 0x000000747474a220 */ /* 0x004fe20000400000 */
[C---:B------:R-:W-:Y:S03]  /*a4f0*/  FSETP.GEU.AND P2, PT, R10.reuse, -126, PT ;  /* 0xc2fc00000a00780b */ /* 0x040fe60003f4e000 */
[----:B------:R-:W-:Y:S05]  /*a500*/  @!P3 FMUL R9, R9, 0.5 ;  /* 0x3f0000000909b820 */ /* 0x000fea0000400000 */
[----:B------:R-:W2:Y:S01]  /*a510*/  MUFU.EX2 R118, R6 ;  /* 0x0000000600767308 */ /* 0x000ea20000000800 */
[----:B---3--:R-:W-:Y:S01]  /*a520*/  @!P1 FMUL R117, R117, R117 ;  /* 0x0000007575759220 */ /* 0x008fe20000400000 */
[----:B------:R-:W-:Y:S04]  /*a530*/  FSETP.GEU.AND P1, PT, R11, -126, PT ;  /* 0xc2fc00000b00780b */ /* 0x000fe80003f2e000 */
[----:B------:R-:W-:Y:S01]  /*a540*/  F2FP.BF16.F32.PACK_AB R28, R117, R116 ;  /* 0x00000074751c723e */ /* 0x000fe200000010ff */
[----:B------:R-:W-:Y:S03]  /*a550*/  @!P2 FMUL R10, R10, 0.5 ;  /* 0x3f0000000a0aa820 */ /* 0x000fe60000400000 */
[----:B------:R-:W3:Y:S01]  /*a560*/  MUFU.EX2 R119, R7 ;  /* 0x0000000700777308 */ /* 0x000ee20000000800 */
[----:B-1----:R-:W-:Y:S01]  /*a570*/  @!P0 FMUL R115, R115, R115 ;  /* 0x0000007373738220 */ /* 0x002fe20000400000 */
[----:B------:R-:W-:Y:S04]  /*a580*/  ISETP.NE.AND P0, PT, R22, R0, PT ;  /* 0x000000001600720c */ /* 0x000fe80003f05270 */
[----:B------:R-:W-:Y:S01]  /*a590*/  F2FP.BF16.F32.PACK_AB R27, R115, R114 ;  /* 0x00000072731b723e */ /* 0x000fe200000010ff */
[----:B------:R-:W-:Y:S03]  /*a5a0*/  @!P1 FMUL R11, R11, 0.5 ;  /* 0x3f0000000b0b9820 */ /* 0x000fe60000400000 */
[----:B------:R-:W1:Y:S01]  /*a5b0*/  MUFU.EX2 R120, R8 ;  /* 0x0000000800787308 */ /* 0x000e620000000800 */
[----:B--2---:R-:W-:Y:S09]  /*a5c0*/  @!P6 FMUL R118, R118, R118 ;  /* 0x000000767676e220 */ /* 0x004ff20000400000 */
[----:B------:R-:W2:Y:S01]  /*a5d0*/  MUFU.EX2 R121, R9 ;  /* 0x0000000900797308 */ /* 0x000ea20000000800 */
[----:B---3--:R-:W-:Y:S05]  /*a5e0*/  @!P5 FMUL R119, R119, R119 ;  /* 0x000000777777d220 */ /* 0x008fea0000400000 */
[----:B------:R-:W-:Y:S04]  /*a5f0*/  F2FP.BF16.F32.PACK_AB R29, R119, R118 ;  /* 0x00000076771d723e */ /* 0x000fe800000010ff */
[----:B------:R-:W3:Y:S01]  /*a600*/  MUFU.EX2 R122, R10 ;  /* 0x0000000a007a7308 */ /* 0x000ee20000000800 */
[----:B-1----:R-:W-:Y:S09]  /*a610*/  @!P4 FMUL R120, R120, R120 ;  /* 0x000000787878c220 */ /* 0x002ff20000400000 */
[----:B------:R-:W1:Y:S01]  /*a620*/  MUFU.EX2 R123, R11 ;  /* 0x0000000b007b7308 */ /* 0x000e620000000800 */
[----:B--2---:R-:W-:Y:S05]  /*a630*/  @!P3 FMUL R121, R121, R121 ;  /* 0x000000797979b220 */ /* 0x004fea0000400000 */
[----:B------:R-:W-:Y:S01]  /*a640*/  F2FP.BF16.F32.PACK_AB R30, R121, R120 ;  /* 0x00000078791e723e */ /* 0x000fe200000010ff */
[----:B---3--:R-:W-:Y:S01]  /*a650*/  @!P2 FMUL R122, R122, R122 ;  /* 0x0000007a7a7aa220 */ /* 0x008fe20000400000 */
[----:B-1----:R-:W-:Y:S05]  /*a660*/  @!P1 FMUL R123, R123, R123 ;  /* 0x0000007b7b7b9220 */ /* 0x002fea0000400000 */
[----:B------:R-:W-:Y:S01]  /*a670*/  F2FP.BF16.F32.PACK_AB R31, R123, R122 ;  /* 0x0000007a7b1f723e */ /* 0x000fe200000010ff */
[----:B------:R-:W-:Y:S06]  /*a680*/  @!P0 BRA `(.L_x_182) ;  /* 0x0000000000408947 */ /* 0x000fec0003800000 */
        /* <DEDUP_REMOVED lines=16> */
.L_x_182:
[----:B------:R-:W-:Y:S05]  /*a790*/  WARPSYNC.ALL ;  /* 0x0000000000007948 */ /* 0x000fea0003800000 */
[C---:B------:R-:W-:Y:S01]  /*a7a0*/  R2UR UR4, R16.reuse ;  /* 0x00000000100472ca */ /* 0x040fe200000e0000 */
[----:B------:R-:W-:Y:S05]  /*a7b0*/  VIADD R0, R16, 0x10 ;  /* 0x0000001010007836 */ /* 0x000fea0000000000 */
[----:B------:R-:W-:Y:S04]  /*a7c0*/  SHF.R.U32.HI R0, RZ, 0x15, R0 ;  /* 0x00000015ff007819 */ /* 0x000fe80000011600 */
[----:B------:R-:W-:Y:S03]  /*a7d0*/  ISETP.NE.AND P0, PT, R22, R0, PT ;  /* 0x000000001600720c */ /* 0x000fe60003f05270 */
[----:B------:R1:W-:Y:S10]  /*a7e0*/  STTM.x8 tmem[UR4], R48 ;  /* 0x00000030000079ed */ /* 0x0003f400081c0004 */
[----:B------:R-:W-:Y:S05]  /*a7f0*/  @!P0 BRA `(.L_x_183) ;  /* 0x0000000000408947 */ /* 0x000fea0003800000 */
[----:B------:R-:W2:Y:S01]  /*a800*/  LDCU.64 UR8, c[0x4][0x80] ;  /* 0x01001000ff0877ac */ /* 0x000ea20008000a00 */
[----:B------:R-:W-:Y:S01]  /*a810*/  MOV R15, 0x0 ;  /* 0x00000000000f7802 */ /* 0x000fe20000000f00 */
[----:B------:R-:W-:Y:S02]  /*a820*/  HFMA2 R12, -RZ, RZ, 0, 5.9604644775390625e-08 ;  /* 0x00000001ff0c7431 */ /* 0x000fe400000001ff */
[----:B------:R-:W-:Y:S02]  /*a830*/  IMAD.MOV.U32 R8, RZ, RZ, 0x1be ;  /* 0x000001beff087424 */ /* 0x000fe400078e00ff */
[----:B------:R-:W-:Y:S01]  /*a840*/  IMAD.MOV.U32 R13, RZ, RZ, RZ ;  /* 0x000000ffff0d7224 */ /* 0x000fe200078e00ff */
[----:B------:R-:W3:Y:S01]  /*a850*/  LDCU.64 UR6, c[0x4][0x88] ;  /* 0x01001100ff0677ac */ /* 0x000ee20008000a00 */
[----:B------:R-:W4:Y:S01]  /*a860*/  LDC.64 R14, c[0x4][R15] ;  /* 0x010000000f0e7b82 */ /* 0x000f220000000a00 */
[----:B------:R-:W5:Y:S01]  /*a870*/  LDCU.64 UR4, c[0x4][0x10] ;  /* 0x01000200ff0477ac */ /* 0x000f620008000a00 */
[----:B--2---:R-:W-:Y:S01]  /*a880*/  MOV R5, UR9 ;  /* 0x0000000900057c02 */ /* 0x004fe20008000f00 */
[----:B------:R-:W-:Y:S01]  /*a890*/  IMAD.U32 R4, RZ, RZ, UR8 ;  /* 0x00000008ff047e24 */ /* 0x000fe2000f8e00ff */
[----:B---3--:R-:W-:Y:S01]  /*a8a0*/  MOV R7, UR7 ;  /* 0x0000000700077c02 */ /* 0x008fe20008000f00 */
[----:B------:R-:W-:Y:S01]  /*a8b0*/  IMAD.U32 R6, RZ, RZ, UR6 ;  /* 0x00000006ff067e24 */ /* 0x000fe2000f8e00ff */
[----:B-----5:R-:W-:Y:S01]  /*a8c0*/  MOV R11, UR5 ;  /* 0x00000005000b7c02 */ /* 0x020fe20008000f00 */
[----:B------:R-:W-:Y:S02]  /*a8d0*/  IMAD.U32 R10, RZ, RZ, UR4 ;  /* 0x00000004ff0a7e24 */ /* 0x000fe4000f8e00ff */
[----:B------:R-:W-:Y:S07]  /*a8e0*/  LEPC R20, `(.L_x_183) ;  /* 0x000000001014794e */ /* 0x000fee0000000000 */
[----:B-1--4-:R-:W-:Y:S05]  /*a8f0*/  CALL.ABS.NOINC R14 ;  /* 0x000000000e007343 */ /* 0x012fea0003c00000 */
.L_x_183:
[----:B------:R-:W-:Y:S05]  /*a900*/  WARPSYNC.ALL ;  /* 0x0000000000007948 */ /* 0x000fea0003800000 */
[C---:B------:R-:W-:Y:S01]  /*a910*/  R2UR UR4, R16.reuse ;  /* 0x00000000100472ca */ /* 0x040fe200000e0000 */
[----:B------:R-:W-:Y:S05]  /*a920*/  VIADD R0, R16, 0x20 ;  /* 0x0000002010007836 */ /* 0x000fea0000000000 */
[----:B------:R-:W-:Y:S04]  /*a930*/  SHF.R.U32.HI R0, RZ, 0x15, R0 ;  /* 0x00000015ff007819 */ /* 0x000fe80000011600 */
[----:B------:R-:W-:Y:S03]  /*a940*/  ISETP.NE.AND P0, PT, R22, R0, PT ;  /* 0x000000001600720c */ /* 0x000fe60003f05270 */
[----:B------:R2:W-:Y:S10]  /*a950*/  STTM.x8 tmem[UR4+0x10], R40 ;  /* 0x00001028000079ed */ /* 0x0005f400081c0004 */
[----:B------:R-:W-:Y:S05]  /*a960*/  @!P0 BRA `(.L_x_184) ;  /* 0x0000000000408947 */ /* 0x000fea0003800000 */
[----:B------:R-:W3:Y:S01]  /*a970*/  LDCU.64 UR8, c[0x4][0x80] ;  /* 0x01001000ff0877ac */ /* 0x000ee20008000a00 */
[----:B------:R-:W-:Y:S01]  /*a980*/  MOV R15, 0x0 ;  /* 0x00000000000f7802 */ /* 0x000fe20000000f00 */
[----:B------:R-:W-:Y:S02]  /*a990*/  HFMA2 R12, -RZ, RZ, 0, 5.9604644775390625e-08 ;  /* 0x00000001ff0c7431 */ /* 0x000fe400000001ff */
[----:B------:R-:W-:Y:S02]  /*a9a0*/  IMAD.MOV.U32 R8, RZ, RZ, 0x1be ;  /* 0x000001beff087424 */ /* 0x000fe400078e00ff */
[----:B------:R-:W-:Y:S01]  /*a9b0*/  IMAD.MOV.U32 R13, RZ, RZ, RZ ;  /* 0x000000ffff0d7224 */ /* 0x000fe200078e00ff */
[----:B------:R-:W4:Y:S01]  /*a9c0*/  LDCU.64 UR6, c[0x4][0x88] ;  /* 0x01001100ff0677ac */ /* 0x000f220008000a00 */
[----:B------:R-:W1:Y:S01]  /*a9d0*/  LDC.64 R14, c[0x4][R15] ;  /* 0x010000000f0e7b82 */ /* 0x000e620000000a00 */
[----:B------:R-:W5:Y:S01]  /*a9e0*/  LDCU.64 UR4, c[0x4][0x10] ;  /* 0x01000200ff0477ac */ /* 0x000f620008000a00 */
[----:B---3--:R-:W-:Y:S01]  /*a9f0*/  MOV R5, UR9 ;  /* 0x0000000900057c02 */ /* 0x008fe20008000f00 */
[----:B------:R-:W-:Y:S01]  /*aa00*/  IMAD.U32 R4, RZ, RZ, UR8 ;  /* 0x00000008ff047e24 */ /* 0x000fe2000f8e00ff */
[----:B----4-:R-:W-:Y:S01]  /*aa10*/  MOV R7, UR7 ;  /* 0x0000000700077c02 */ /* 0x010fe20008000f00 */
[----:B------:R-:W-:Y:S01]  /*aa20*/  IMAD.U32 R6, RZ, RZ, UR6 ;  /* 0x00000006ff067e24 */ /* 0x000fe2000f8e00ff */
[----:B-----5:R-:W-:Y:S01]  /*aa30*/  MOV R11, UR5 ;  /* 0x00000005000b7c02 */ /* 0x020fe20008000f00 */
[----:B------:R-:W-:Y:S02]  /*aa40*/  IMAD.U32 R10, RZ, RZ, UR4 ;  /* 0x00000004ff0a7e24 */ /* 0x000fe4000f8e00ff */
[----:B------:R-:W-:Y:S07]  /*aa50*/  LEPC R20, `(.L_x_184) ;  /* 0x000000001014794e */ /* 0x000fee0000000000 */
[----:B-12---:R-:W-:Y:S05]  /*aa60*/  CALL.ABS.NOINC R14 ;  /* 0x000000000e007343 */ /* 0x006fea0003c00000 */
.L_x_184:
[----:B------:R-:W-:Y:S05]  /*aa70*/  WARPSYNC.ALL ;  /* 0x0000000000007948 */ /* 0x000fea0003800000 */
[C---:B------:R-:W-:Y:S01]  /*aa80*/  R2UR UR4, R16.reuse ;  /* 0x00000000100472ca */ /* 0x040fe200000e0000 */
[----:B------:R-:W-:Y:S05]  /*aa90*/  VIADD R0, R16, 0x30 ;  /* 0x0000003010007836 */ /* 0x000fea0000000000 */
[----:B------:R-:W-:Y:S04]  /*aaa0*/  SHF.R.U32.HI R0, RZ, 0x15, R0 ;  /* 0x00000015ff007819 */ /* 0x000fe80000011600 */
[----:B------:R-:W-:Y:S03]  /*aab0*/  ISETP.NE.AND P0, PT, R22, R0, PT ;  /* 0x000000001600720c */ /* 0x000fe60003f05270 */
[----:B------:R3:W-:Y:S10]  /*aac0*/  STTM.x8 tmem[UR4+0x20], R32 ;  /* 0x00002020000079ed */ /* 0x0007f400081c0004 */
[----:B------:R-:W-:Y:S05]  /*aad0*/  @!P0 BRA `(.L_x_185) ;  /* 0x0000000000408947 */ /* 0x000fea0003800000 */
[----:B------:R-:W4:Y:S01]  /*aae0*/  LDCU.64 UR8, c[0x4][0x80] ;  /* 0x01001000ff0877ac */ /* 0x000f220008000a00 */
[----:B------:R-:W-:Y:S01]  /*aaf0*/  MOV R15, 0x0 ;  /* 0x00000000000f7802 */ /* 0x000fe20000000f00 */
[----:B------:R-:W-:Y:S02]  /*ab00*/  HFMA2 R12, -RZ, RZ, 0, 5.9604644775390625e-08 ;  /* 0x00000001ff0c7431 */ /* 0x000fe400000001ff */
[----:B------:R-:W-:Y:S02]  /*ab10*/  IMAD.MOV.U32 R8, RZ, RZ, 0x1be ;  /* 0x000001beff087424 */ /* 0x000fe400078e00ff */
[----:B------:R-:W-:Y:S01]  /*ab20*/  IMAD.MOV.U32 R13, RZ, RZ, RZ ;  /* 0x000000ffff0d7224 */ /* 0x000fe200078e00ff */
[----:B------:R-:W5:Y:S01]  /*ab30*/  LDCU.64 UR6, c[0x4][0x88] ;  /* 0x01001100ff0677ac */ /* 0x000f620008000a00 */
[----:B------:R-:W1:Y:S01]  /*ab40*/  LDC.64 R14, c[0x4][R15] ;  /* 0x010000000f0e7b82 */ /* 0x000e620000000a00 */
[----:B------:R-:W2:Y:S01]  /*ab50*/  LDCU.64 UR4, c[0x4][0x10] ;  /* 0x01000200ff0477ac */ /* 0x000ea20008000a00 */
[----:B----4-:R-:W-:Y:S01]  /*ab60*/  MOV R5, UR9 ;  /* 0x0000000900057c02 */ /* 0x010fe20008000f00 */
[----:B------:R-:W-:Y:S01]  /*ab70*/  IMAD.U32 R4, RZ, RZ, UR8 ;  /* 0x00000008ff047e24 */ /* 0x000fe2000f8e00ff */
[----:B-----5:R-:W-:Y:S01]  /*ab80*/  MOV R7, UR7 ;  /* 0x0000000700077c02 */ /* 0x020fe20008000f00 */
[----:B------:R-:W-:Y:S01]  /*ab90*/  IMAD.U32 R6, RZ, RZ, UR6 ;  /* 0x00000006ff067e24 */ /* 0x000fe2000f8e00ff */
[----:B--2---:R-:W-:Y:S01]  /*aba0*/  MOV R11, UR5 ;  /* 0x00000005000b7c02 */ /* 0x004fe20008000f00 */
[----:B------:R-:W-:Y:S02]  /*abb0*/  IMAD.U32 R10, RZ, RZ, UR4 ;  /* 0x00000004ff0a7e24 */ /* 0x000fe4000f8e00ff */
[----:B------:R-:W-:Y:S07]  /*abc0*/  LEPC R20, `(.L_x_185) ;  /* 0x000000001014794e */ /* 0x000fee0000000000 */
[----:B-1-3--:R-:W-:Y:S05]  /*abd0*/  CALL.ABS.NOINC R14 ;  /* 0x000000000e007343 */ /* 0x00afea0003c00000 */
.L_x_185:
[----:B------:R-:W4:Y:S01]  /*abe0*/  LDL.LU R17, [R1+0x14] ;  /* 0x0000140001117983 */ /* 0x000f220000300800 */
[----:B------:R-:W-:Y:S05]  /*abf0*/  WARPSYNC.ALL ;  /* 0x0000000000007948 */ /* 0x000fea0003800000 */
[----:B------:R-:W-:Y:S01]  /*ac00*/  R2UR UR4, R16 ;  /* 0x00000000100472ca */ /* 0x000fe200000e0000 */
[----:B------:R-:W-:Y:S11]  /*ac10*/  BSSY.RECONVERGENT B0, `(.L_x_186) ;  /* 0x0000008000007945 */ /* 0x000ff60003800200 */
[----:B------:R-:W-:Y:S01]  /*ac20*/  @!UPT UIADD3 URZ, UPT, UPT, URZ, URZ, URZ ;  /* 0x000000fffffff290 */ /* 0x000fe2000fffe0ff */
[----:B------:R1:W-:Y:S01]  /*ac30*/  STTM.x8 tmem[UR4+0x30], R24 ;  /* 0x00003018000079ed */ /* 0x0003e200081c0004 */
[----:B------:R-:W1:Y:S01]  /*ac40*/  FENCE.VIEW.ASYNC.T ;  /* 0x00000000000073c6 */ /* 0x000e620000000200 */
[----:B----4-:R-:W-:Y:S11]  /*ac50*/  ISETP.NE.AND P0, PT, R17, 0x3, PT ;  /* 0x000000031100780c */ /* 0x010ff60003f05270 */
[----:B------:R-:W-:Y:S02]  /*ac60*/  @!UPT UIADD3 URZ, UPT, UPT, URZ, URZ, URZ ;  /* 0x000000fffffff290 */ /* 0x000fe4000fffe0ff */
[----:B-1----:R-:W-:Y:S05]  /*ac70*/  @!P0 BRA `(.L_x_187) ;  /* 0x0000000000048947 */ /* 0x002fea0003800000 */
[----:B------:R-:W-:Y:S05]  /*ac80*/  BPT.TRAP 0x1 ;  /* 0x000000040000795c */ /* 0x000fea0000300000 */
.L_x_187:
[----:B------:R-:W-:Y:S05]  /*ac90*/  BSYNC.RECONVERGENT B0 ;  /* 0x0000000000007941 */ /* 0x000fea0003800200 */
.L_x_186:
[----:B------:R1:W-:Y:S01]  /*aca0*/  SYNCS.ARRIVE.TRANS64.A1T0 RZ, [R2+URZ+0x29880], RZ ;  /* 0x029880ff02ff79a7 */ /* 0x0003e200081000ff */
[----:B------:R-:W-:Y:S04]  /*acb0*/  BSSY.RECONVERGENT B0, `(.L_x_188) ;  /* 0x0000004000007945 */ /* 0x000fe80003800200 */
[----:B------:R-:W-:Y:S05]  /*acc0*/  @!P0 BRA `(.L_x_189) ;  /* 0x0000000000088947 */ /* 0x000fea0003800000 */
[----:B------:R-:W-:Y:S05]  /*acd0*/  BPT.TRAP 0x1 ;  /* 0x000000040000795c */ /* 0x000fea0000300000 */
[----:B------:R-:W-:Y:S05]  /*ace0*/  BPT.TRAP 0x1 ;  /* 0x000000040000795c */ /* 0x000fea0000300000 */
.L_x_189:
[----:B------:R-:W-:Y:S05]  /*acf0*/  BSYNC.RECONVERGENT B0 ;  /* 0x0000000000007941 */ /* 0x000fea0003800200 */
.L_x_188:
[----:B------:R-:W-:Y:S01]  /*ad00*/  IADD3 R0, PT, PT, R2, 0x29858, RZ ;  /* 0x0002985802007810 */ /* 0x000fe20007ffe0ff */
[----:B------:R-:W-:Y:S03]  /*ad10*/  BSSY.RECONVERGENT B0, `(.L_x_190) ;  /* 0x0000005000007945 */ /* 0x000fe60003800200 */
[----:B------:R-:W-:Y:S04]  /*ad20*/  PRMT R0, R72, 0x654, R0 ;  /* 0x0000065448007816 */ /* 0x000fe80000000000 */
[----:B------:R4:W-:Y:S01]  /*ad30*/  SYNCS.ARRIVE.TRANS64.RED.A1T0 RZ, [R0+URZ], RZ ;  /* 0x000000ff00ff79a7 */ /* 0x0009e200081004ff */
[----:B------:R-:W-:Y:S05]  /*ad40*/  @!P0 BRA `(.L_x_191) ;  /* 0x0000000000048947 */ /* 0x000fea0003800000 */
[----:B------:R-:W-:Y:S05]  /*ad50*/  BPT.TRAP 0x1 ;  /* 0x000000040000795c */ /* 0x000fea0000300000 */
.L_x_191:
[----:B------:R-:W-:Y:S05]  /*ad60*/  BSYNC.RECONVERGENT B0 ;  /* 0x0000000000007941 */ /* 0x000fea0003800200 */
.L_x_190:
[----:B----4-:R-:W-:Y:S01]  /*ad70*/  IADD3 R0, PT, PT, R2, 0x29838, RZ ;  /* 0x0002983802007810 */ /* 0x010fe20007ffe0ff */
[----:B------:R-:W-:Y:S03]  /*ad80*/  BSSY.RECONVERGENT B0, `(.L_x_192) ;  /* 0x0000005000007945 */ /* 0x000fe60003800200 */
[----:B------:R-:W-:Y:S04]  /*ad90*/  PRMT R0, R72, 0x654, R0 ;  /* 0x0000065448007816 */ /* 0x000fe80000000000 */
[----:B------:R4:W-:Y:S01]  /*ada0*/  SYNCS.ARRIVE.TRANS64.RED.A1T0 RZ, [R0+URZ], RZ ;  /* 0x000000ff00ff79a7 */ /* 0x0009e200081004ff */
[----:B------:R-:W-:Y:S05]  /*adb0*/  @!P0 BRA `(.L_x_193) ;  /* 0x0000000000048947 */ /* 0x000fea0003800000 */
[----:B------:R-:W-:Y:S05]  /*adc0*/  BPT.TRAP 0x1 ;  /* 0x000000040000795c */ /* 0x000fea0000300000 */
.L_x_193:
[----:B------:R-:W-:Y:S05]  /*add0*/  BSYNC.RECONVERGENT B0 ;  /* 0x0000000000007941 */ /* 0x000fea0003800200 */
.L_x_192:
[----:B----4-:R-:W-:Y:S01]  /*ade0*/  SHF.L.U32 R0, R125, 0x1f, RZ ;  /* 0x0000001f7d007819 */ /* 0x010fe200000006ff */
[----:B------:R-:W-:Y:S03]  /*adf0*/  BSSY B0, `(.L_x_194) ;  /* 0x0000003000007945 */ /* 0x000fe60003800000 */
[----:B------:R-:W4:Y:S02]  /*ae00*/  SYNCS.PHASECHK.TRANS64.TRYWAIT P1, [R2+URZ+0x29840], R0 ;  /* 0x02984000020075a7 */ /* 0x000f2400080211ff */
[----:B----4-:R-:W-:Y:S05]  /*ae10*/  @!P1 BRA `(.L_x_195) ;  /* 0x00000048006c9947 */ /* 0x010fea0003800000 */
.L_x_295:
[----:B------:R-:W-:Y:S05]  /*ae20*/  BSYNC B0 ;  /* 0x0000000000007941 */ /* 0x000fea0003800000 */
.L_x_194:
[----:B------:R-:W-:Y:S04]  /*ae30*/  BSSY.RECONVERGENT B0, `(.L_x_196) ;  /* 0x0000003000007945 */ /* 0x000fe80003800200 */
[----:B------:R-:W-:Y:S05]  /*ae40*/  @!P0 BRA `(.L_x_197) ;  /* 0x0000000000048947 */ /* 0x000fea0003800000 */
[----:B------:R-:W-:Y:S05]  /*ae50*/  BPT.TRAP 0x1 ;  /* 0x000000040000795c */ /* 0x000fea0000300000 */
.L_x_197:
[----:B------:R-:W-:Y:S05]  /*ae60*/  BSYNC.RECONVERGENT B0 ;  /* 0x0000000000007941 */ /* 0x000fea0003800200 */
.L_x_196:
[----:B----4-:R-:W4:Y:S01]  /*ae70*/  LDL R0, [R1+0x10] ;  /* 0x0000100001007983 */ /* 0x010f220000100800 */
[----:B------:R-:W-:Y:S01]  /*ae80*/  BSSY B0, `(.L_x_198) ;  /* 0x0000004000007945 */ /* 0x000fe20003800000 */
[----:B----4-:R-:W-:Y:S04]  /*ae90*/  SHF.L.U32 R0, R0, 0x1f, RZ ;  /* 0x0000001f00007819 */ /* 0x010fe800000006ff */
[----:B------:R-:W4:Y:S02]  /*aea0*/  SYNCS.PHASECHK.TRANS64.TRYWAIT P1, [R2+URZ+0x29860], R0 ;  /* 0x02986000020075a7 */ /* 0x000f2400080211ff */
[----:B----4-:R-:W-:Y:S05]  /*aeb0*/  @!P1 BRA `(.L_x_199) ;  /* 0x0000004800589947 */ /* 0x010fea0003800000 */
.L_x_296:
[----:B------:R-:W-:Y:S05]  /*aec0*/  BSYNC B0 ;  /* 0x0000000000007941 */ /* 0x000fea0003800000 */
.L_x_198:
[----:B------:R-:W-:Y:S04]  /*aed0*/  BSSY.RECONVERGENT B0, `(.L_x_200) ;  /* 0x0000003000007945 */ /* 0x000fe80003800200 */
[----:B------:R-:W-:Y:S05]  /*aee0*/  @!P0 BRA `(.L_x_201) ;  /* 0x0000000000048947 */ /* 0x000fea0003800000 */
[----:B------:R-:W-:Y:S05]  /*aef0*/  BPT.TRAP 0x1 ;  /* 0x000000040000795c */ /* 0x000fea0000300000 */
.L_x_201:
[----:B------:R-:W-:Y:S05]  /*af00*/  BSYNC.RECONVERGENT B0 ;  /* 0x0000000000007941 */ /* 0x000fea0003800200 */
.L_x_200:
[----:B----4-:R-:W4:Y:S01]  /*af10*/  LDL R0, [R1+0xc] ;  /* 0x00000c0001007983 */ /* 0x010f220000100800 */
[----:B------:R-:W-:Y:S01]  /*af20*/  VIADD R3, R74, 0xffffff80 ;  /* 0xffffff804a037836 */ /* 0x000fe20000000000 */
[----:B------:R-:W-:Y:S01]  /*af30*/  BSSY B0, `(.L_x_202) ;  /* 0x000000a000007945 */ /* 0x000fe20003800000 */
[----:B------:R-:W5:Y:S03]  /*af40*/  S2R R4, SR_TID.X ;  /* 0x0000000000047919 */ /* 0x000f660000002100 */
[----:B------:R-:W-:Y:S02]  /*af50*/  SHF.R.U32.HI R3, RZ, 0x15, R3 ;  /* 0x00000015ff037819 */ /* 0x000fe40000011603 */
[----:B----4-:R-:W-:Y:S02]  /*af60*/  SHF.L.U32 R0, R0, 0x1f, RZ ;  /* 0x0000001f00007819 */ /* 0x010fe400000006ff */
[----:B-----5:R-:W-:Y:S02]  /*af70*/  SHF.R.U32.HI R4, RZ, 0x5, R4 ;  /* 0x00000005ff047819 */ /* 0x020fe40000011604 */
[----:B------:R-:W4:Y:S02]  /*af80*/  SYNCS.PHASECHK.TRANS64.TRYWAIT P1, [R2+URZ+0x29898], R0 ;  /* 0x02989800020075a7 */ /* 0x000f2400080211ff */
[----:B------:R-:W-:Y:S04]  /*af90*/  LOP3.LUT R4, R4, 0x3, RZ, 0xc0, !PT ;  /* 0x0000000304047812 */ /* 0x000fe800078ec0ff */
[----:B------:R-:W-:Y:S01]  /*afa0*/  ISETP.NE.AND P0, PT, R4, R3, PT ;  /* 0x000000030400720c */ /* 0x000fe20003f05270 */
[----:B------:R-:W-:Y:S01]  /*afb0*/  @!UPT UIADD3 URZ, UPT, UPT, URZ, URZ, URZ ;  /* 0x000000fffffff290 */ /* 0x000fe2000fffe0ff */
[----:B----4-:R-:W-:Y:S11]  /*afc0*/  @!P1 BRA `(.L_x_203) ;  /* 0x0000004800289947 */ /* 0x010ff60003800000 */
.L_x_297:
[----:B------:R-:W-:Y:S05]  /*afd0*/  BSYNC B0 ;  /* 0x0000000000007941 */ /* 0x000fea0003800000 */
.L_x_202:
[----:B------:R-:W-:Y:S05]  /*afe0*/  @!P0 BRA `(.L_x_204) ;  /* 0x0000000000408947 */ /* 0x000fea0003800000 */
[----:B------:R-:W5:Y:S01]  /*aff0*/  LDCU.64 UR8, c[0x4][0x80] ;  /* 0x01001000ff0877ac */ /* 0x000f620008000a00 */
[----:B------:R-:W-:Y:S01]  /*b000*/  MOV R3, 0x0 ;  /* 0x0000000000037802 */ /* 0x000fe20000000f00 */
[----:B------:R-:W-:Y:S02]  /*b010*/  HFMA2 R12, -RZ, RZ, 0, 5.9604644775390625e-08 ;  /* 0x00000001ff0c7431 */ /* 0x000fe400000001ff */
[----:B------:R-:W-:Y:S02]  /*b020*/  IMAD.MOV.U32 R8, RZ, RZ, 0x192 ;  /* 0x00000192ff087424 */ /* 0x000fe400078e00ff */
[----:B------:R-:W-:Y:S01]  /*b030*/  IMAD.MOV.U32 R13, RZ, RZ, RZ ;  /* 0x000000ffff0d7224 */ /* 0x000fe200078e00ff */
[----:B------:R-:W2:Y:S01]  /*b040*/  LDCU.64 UR6, c[0x4][0x88] ;  /* 0x01001100ff0677ac */ /* 0x000ea20008000a00 */
[----:B-1--4-:R-:W1:Y:S01]  /*b050*/  LDC.64 R2, c[0x4][R3] ;  /* 0x0100000003027b82 */ /* 0x012e620000000a00 */
[----:B------:R-:W4:Y:S01]  /*b060*/  LDCU.64 UR4, c[0x4][0x8] ;  /* 0x01000100ff0477ac */ /* 0x000f220008000a00 */
[----:B-----5:R-:W-:Y:S01]  /*b070*/  MOV R5, UR9 ;  /* 0x0000000900057c02 */ /* 0x020fe20008000f00 */
[----:B------:R-:W-:Y:S01]  /*b080*/  IMAD.U32 R4, RZ, RZ, UR8 ;  /* 0x00000008ff047e24 */ /* 0x000fe2000f8e00ff */
[----:B--2---:R-:W-:Y:S01]  /*b090*/  MOV R7, UR7 ;  /* 0x0000000700077c02 */ /* 0x004fe20008000f00 */
[----:B------:R-:W-:Y:S01]  /*b0a0*/  IMAD.U32 R6, RZ, RZ, UR6 ;  /* 0x00000006ff067e24 */ /* 0x000fe2000f8e00ff */
[----:B----4-:R-:W-:Y:S01]  /*b0b0*/  MOV R11, UR5 ;  /* 0x00000005000b7c02 */ /* 0x010fe20008000f00 */
[----:B------:R-:W-:Y:S02]  /*b0c0*/  IMAD.U32 R10, RZ, RZ, UR4 ;  /* 0x00000004ff0a7e24 */ /* 0x000fe4000f8e00ff */
[----:B------:R-:W-:Y:S07]  /*b0d0*/  LEPC R20, `(.L_x_204) ;  /* 0x000000001014794e */ /* 0x000fee0000000000 */
[----:B-1-3--:R-:W-:Y:S05]  /*b0e0*/  CALL.ABS.NOINC R2 ;  /* 0x0000000002007343 */ /* 0x00afea0003c00000 */
.L_x_204:
[----:B------:R-:W5:Y:S01]  /*b0f0*/  S2R R16, SR_TID.X ;  /* 0x0000000000107919 */ /* 0x000f620000002100 */
[----:B------:R-:W-:Y:S05]  /*b100*/  WARPSYNC.ALL ;  /* 0x0000000000007948 */ /* 0x000fea0003800000 */
[C---:B------:R-:W-:Y:S01]  /*b110*/  R2UR UR4, R74.reuse ;  /* 0x000000004a0472ca */ /* 0x040fe200000e0000 */
[----:B----4-:R-:W-:Y:S05]  /*b120*/  VIADD R0, R74, 0xffffffa0 ;  /* 0xffffffa04a007836 */ /* 0x010fea0000000000 */
[----:B------:R-:W-:Y:S07]  /*b130*/  SHF.R.U32.HI R0, RZ, 0x15, R0 ;  /* 0x00000015ff007819 */ /* 0x000fee0000011600 */
[----:B--2---:R-:W2:Y:S01]  /*b140*/  LDTM.x16 R40, tmem[UR4+-0x80] ;  /* 0xffff8004002879ee */ /* 0x004ea2000824ff00 */
[----:B-----5:R-:W-:Y:S04]  /*b150*/  SHF.R.U32.HI R16, RZ, 0x5, R16 ;  /* 0x00000005ff107819 */ /* 0x020fe80000011610 */
[----:B------:R-:W-:Y:S04]  /*b160*/  LOP3.LUT R16, R16, 0x3, RZ, 0xc0, !PT ;  /* 0x0000000310107812 */ /* 0x000fe800078ec0ff */
[----:B------:R-:W-:Y:S11]  /*b170*/  ISETP.NE.AND P0, PT, R16, R0, PT ;  /* 0x000000001000720c */ /* 0x000ff60003f05270 */
[----:B------:R-:W-:Y:S02]  /*b180*/  @!UPT UIADD3 URZ, UPT, UPT, URZ, URZ, URZ ;  /* 0x000000fffffff290 */ /* 0x000fe4000fffe0ff */
[----:B--2---:R-:W-:Y:S05]  /*b190*/  @!P0 BRA `(.L_x_205) ;  /* 0x0000000000408947 */ /* 0x004fea0003800000 */
[----:B------:R-:W2:Y:S01]  /*b1a0*/  LDCU.64 UR8, c[0x4][0x80] ;  /* 0x01001000ff0877ac */ /* 0x000ea20008000a00 */
[----:B------:R-:W-:Y:S01]  /*b1b0*/  MOV R3, 0x0 ;  /* 0x0000000000037802 */ /* 0x000fe20000000f00 */
[----:B------:R-:W-:Y:S02]  /*b1c0*/  HFMA2 R12, -RZ, RZ, 0, 5.9604644775390625e-08 ;  /* 0x00000001ff0c7431 */ /* 0x000fe400000001ff */
[----:B------:R-:W-:Y:S02]  /*b1d0*/  IMAD.MOV.U32 R8, RZ, RZ, 0x192 ;  /* 0x00000192ff087424 */ /* 0x000fe400078e00ff */
[----:B------:R-:W-:Y:S01]  /*b1e0*/  IMAD.MOV.U32 R13, RZ, RZ, RZ ;  /* 0x000000ffff0d7224 */ /* 0x000fe200078e00ff */
[----:B------:R-:W4:Y:S01]  /*b1f0*/  LDCU.64 UR6, c[0x4][0x88] ;  /* 0x01001100ff0677ac */ /* 0x000f220008000a00 */
[----:B-1----:R-:W1:Y:S01]  /*b200*/  LDC.64 R2, c[0x4][R3] ;  /* 0x0100000003027b82 */ /* 0x002e620000000a00 */
[----:B------:R-:W5:Y:S01]  /*b210*/  LDCU.64 UR4, c[0x4][0x8] ;  /* 0x01000100ff0477ac */ /* 0x000f620008000a00 */
[----:B--2---:R-:W-:Y:S01]  /*b220*/  MOV R5, UR9 ;  /* 0x0000000900057c02 */ /* 0x004fe20008000f00 */
[----:B------:R-:W-:Y:S01]  /*b230*/  IMAD.U32 R4, RZ, RZ, UR8 ;  /* 0x00000008ff047e24 */ /* 0x000fe2000f8e00ff */
[----:B----4-:R-:W-:Y:S01]  /*b240*/  MOV R7, UR7 ;  /* 0x0000000700077c02 */ /* 0x010fe20008000f00 */
[----:B------:R-:W-:Y:S01]  /*b250*/  IMAD.U32 R6, RZ, RZ, UR6 ;  /* 0x00000006ff067e24 */ /* 0x000fe2000f8e00ff */
[----:B-----5:R-:W-:Y:S01]  /*b260*/  MOV R11, UR5 ;  /* 0x00000005000b7c02 */ /* 0x020fe20008000f00 */
[----:B------:R-:W-:Y:S02]  /*b270*/  IMAD.U32 R10, RZ, RZ, UR4 ;  /* 0x00000004ff0a7e24 */ /* 0x000fe4000f8e00ff */
[----:B------:R-:W-:Y:S07]  /*b280*/  LEPC R20, `(.L_x_205) ;  /* 0x000000001014794e */ /* 0x000fee0000000000 */
[----:B-1-3--:R-:W-:Y:S05]  /*b290*/  CALL.ABS.NOINC R2 ;  /* 0x0000000002007343 */ /* 0x00afea0003c00000 */
.L_x_205:
[----:B------:R-:W-:Y:S05]  /*b2a0*/  WARPSYNC.ALL ;  /* 0x0000000000007948 */ /* 0x000fea0003800000 */
[C---:B------:R-:W-:Y:S01]  /*b2b0*/  R2UR UR4, R74.reuse ;  /* 0x000000004a0472ca */ /* 0x040fe200000e0000 */
[----:B------:R-:W-:Y:S05]  /*b2c0*/  VIADD R0, R74, 0xffffffc0 ;  /* 0xffffffc04a007836 */ /* 0x000fea0000000000 */
[----:B------:R-:W-:Y:S04]  /*b2d0*/  SHF.R.U32.HI R0, RZ, 0x15, R0 ;  /* 0x00000015ff007819 */ /* 0x000fe80000011600 */
[----:B------:R-:W-:Y:S03]  /*b2e0*/  ISETP.NE.AND P0, PT, R16, R0, PT ;  /* 0x000000001000720c */ /* 0x000fe60003f05270 */
[----:B---3--:R-:W2:Y:S10]  /*b2f0*/  LDTM.x16 R24, tmem[UR4+-0x60] ;  /* 0xffffa004001879ee */ /* 0x008eb4000824ff00 */
[----:B--2---:R-:W-:Y:S05]  /*b300*/  @!P0 BRA `(.L_x_206) ;  /* 0x0000000000408947 */ /* 0x004fea0003800000 */
[----:B------:R-:W2:Y:S01]  /*b310*/  LDCU.64 UR8, c[0x4][0x80] ;  /* 0x01001000ff0877ac */ /* 0x000ea20008000a00 */
[----:B------:R-:W-:Y:S01]  /*b320*/  MOV R3, 0x0 ;  /* 0x0000000000037802 */ /* 0x000fe20000000f00 */
[----:B------:R-:W-:Y:S02]  /*b330*/  HFMA2 R12, -RZ, RZ, 0, 5.9604644775390625e-08 ;  /* 0x00000001ff0c7431 */ /* 0x000fe400000001ff */
[----:B------:R-:W-:Y:S02]  /*b340*/  IMAD.MOV.U32 R8, RZ, RZ, 0x192 ;  /* 0x00000192ff087424 */ /* 0x000fe400078e00ff */
[----:B------:R-:W-:Y:S01]  /*b350*/  IMAD.MOV.U32 R13, RZ, RZ, RZ ;  /* 0x000000ffff0d7224 */ /* 0x000fe200078e00ff */
[----:B------:R-:W3:Y:S01]  /*b360*/  LDCU.64 UR6, c[0x4][0x88] ;  /* 0x01001100ff0677ac */ /* 0x000ee20008000a00 */
[----:B-1----:R-:W1:Y:S01]  /*b370*/  LDC.64 R2, c[0x4][R3] ;  /* 0x0100000003027b82 */ /* 0x002e620000000a00 */
[----:B------:R-:W4:Y:S01]  /*b380*/  LDCU.64 UR4, c[0x4][0x8] ;  /* 0x01000100ff0477ac */ /* 0x000f220008000a00 */
[----:B--2---:R-:W-:Y:S01]  /*b390*/  MOV R5, UR9 ;  /* 0x0000000900057c02 */ /* 0x004fe20008000f00 */
[----:B------:R-:W-:Y:S01]  /*b3a0*/  IMAD.U32 R4, RZ, RZ, UR8 ;  /* 0x00000008ff047e24 */ /* 0x000fe2000f8e00ff */
[----:B---3--:R-:W-:Y:S01]  /*b3b0*/  MOV R7, UR7 ;  /* 0x0000000700077c02 */ /* 0x008fe20008000f00 */
[----:B------:R-:W-:Y:S01]  /*b3c0*/  IMAD.U32 R6, RZ, RZ, UR6 ;  /* 0x00000006ff067e24 */ /* 0x000fe2000f8e00ff */
[----:B----4-:R-:W-:Y:S01]  /*b3d0*/  MOV R11, UR5 ;  /* 0x00000005000b7c02 */ /* 0x010fe20008000f00 */
[----:B------:R-:W-:Y:S02]  /*b3e0*/  IMAD.U32 R10, RZ, RZ, UR4 ;  /* 0x00000004ff0a7e24 */ /* 0x000fe4000f8e00ff */
[----:B------:R-:W-:Y:S07]  /*b3f0*/  LEPC R20, `(.L_x_206) ;  /* 0x000000001014794e */ /* 0x000fee0000000000 */
[----:B-1----:R-:W-:Y:S05]  /*b400*/  CALL.ABS.NOINC R2 ;  /* 0x0000000002007343 */ /* 0x002fea0003c00000 */
.L_x_206:
[----:B------:R-:W-:Y:S01]  /*b410*/  LOP3.LUT R75, R75, 0xe0, RZ, 0xfc, !PT ;  /* 0x000000e04b4b7812 */ /* 0x000fe200078efcff */
[----:B------:R-:W-:Y:S05]  /*b420*/  WARPSYNC.ALL ;  /* 0x0000000000007948 */ /* 0x000fea0003800000 */
[----:B------:R-:W-:Y:S01]  /*b430*/  R2UR UR5, R75 ;  /* 0x000000004b0572ca */ /* 0x000fe200000e0000 */
[----:B------:R-:W2:Y:S01]  /*b440*/  S2R R72, SR_TID.X ;  /* 0x0000000000487919 */ /* 0x000ea20000002100 */
[----:B------:R-:W3:Y:S01]  /*b450*/  S2UR UR38, SR_CgaCtaId ;  /* 0x00000000002679c3 */ /* 0x000ee20000008800 */
[----:B------:R-:W-:Y:S01]  /*b460*/  UMOV UR4, 0x400 ;  /* 0x0000040000047882 */ /* 0x000fe20000000000 */
[----:B--2---:R-:W-:Y:S01]  /*b470*/  SHF.R.U32.HI R73, RZ, 0x1, R72 ;  /* 0x00000001ff497819 */ /* 0x004fe20000011648 */
[----:B---3--:R-:W-:Y:S03]  /*b480*/  ULEA UR36, UR38, UR4, 0x18 ;  /* 0x0000000426247291 */ /* 0x008fe6000f8ec0ff */
[----:B------:R-:W-:Y:S06]  /*b490*/  LOP3.LUT R73, R73, 0x40, RZ, 0xc0, !PT ;  /* 0x0000004049497812 */ /* 0x000fec00078ec0ff */
[----:B------:R-:W1:Y:S08]  /*b4a0*/  LDS.128 R12, [R73+UR36+0x29200] ;  /* 0x02920024490c7984 */ /* 0x000e700008000c00 */
[----:B------:R-:W2:Y:S08]  /*b4b0*/  LDS.128 R16, [R73+UR36+0x29210] ;  /* 0x0292102449107984 */ /* 0x000eb00008000c00 */
[----:B------:R-:W3:Y:S08]  /*b4c0*/  LDS.128 R8, [R73+UR36+0x29220] ;  /* 0x0292202449087984 */ /* 0x000ef00008000c00 */
[----:B------:R-:W4:Y:S08]  /*b4d0*/  LDS.128 R4, [R73+UR36+0x29230] ;  /* 0x0292302449047984 */ /* 0x000f300008000c00 */
[----:B------:R-:W5:Y:S01]  /*b4e0*/  LDS.128 R20, [R73+UR36+0x29280] ;  /* 0x0292802449147984 */ /* 0x000f620008000c00 */
[----:B-1----:R-:W-:Y:S01]  /*b4f0*/  FADD2 R2, R40.F32x2.HI_LO, R12.F32x2.HI_LO ;  /* 0x0000000c2802724b */ /* 0x002fe20000000000 */
[----:B------:R-:W-:Y:S01]  /*b500*/  SHF.R.U32.HI R40, RZ, 0x3, R72 ;  /* 0x00000003ff287819 */ /* 0x000fe20000011648 */
[----:B------:R-:W-:Y:S02]  /*b510*/  FADD2 R12, R42.F32x2.HI_LO, R14.F32x2.HI_LO ;  /* 0x0000000e2a0c724b */ /* 0x000fe40000000000 */
[----:B------:R-:W-:Y:S02]  /*b520*/  IMAD.U32 R41, R72, 0x10000, RZ ;  /* 0x0001000048297824 */ /* 0x000fe400078e00ff */
[----:B------:R-:W-:Y:S02]  /*b530*/  FMUL2 R2, R2.F32x2.HI_LO, R56.F32x2.HI_LO ;  /* 0x000000380202724a */ /* 0x000fe40000000000 */
[----:B------:R-:W-:Y:S01]  /*b540*/  FMUL2 R12, R12.F32x2.HI_LO, R58.F32x2.HI_LO ;  /* 0x0000003a0c0c724a */ /* 0x000fe20000000000 */
[----:B------:R-:W-:Y:S01]  /*b550*/  LOP3.LUT R0, R41, 0x600010, R40, 0xc8, !PT ;  /* 0x0060001029007812 */ /* 0x000fe200078ec828 */
[----:B--2---:R-:W-:Y:S01]  /*b560*/  FADD2 R14, R44.F32x2.HI_LO, R16.F32x2.HI_LO ;  /* 0x000000102c0e724b */ /* 0x004fe20000000000 */
[----:B------:R-:W-:Y:S02]  /*b570*/  F2FP.BF16.F32.PACK_AB R2, R3, R2 ;  /* 0x000000020302723e */ /* 0x000fe400000010ff */
[----:B------:R-:W-:Y:S01]  /*b580*/  LOP3.LUT R0, R0, 0x100, RZ, 0xfc, !PT ;  /* 0x0000010000007812 */ /* 0x000fe200078efcff */
[----:B------:R-:W-:Y:S01]  /*b590*/  FMUL2 R14, R14.F32x2.HI_LO, R60.F32x2.HI_LO ;  /* 0x0000003c0e0e724a */ /* 0x000fe20000000000 */
[----:B------:R-:W-:Y:S02]  /*b5a0*/  PRMT R42, R2, 0x7632, R42 ;  /* 0x00007632022a7816 */ /* 0x000fe4000000002a */
[----:B------:R-:W-:Y:S01]  /*b5b0*/  R2UR UR4, R0 ;  /* 0x00000000000472ca */ /* 0x000fe200000e0000 */
[----:B---3--:R-:W-:Y:S01]  /*b5c0*/  FADD2 R48, R48.F32x2.HI_LO, R8.F32x2.HI_LO ;  /* 0x000000083030724b */ /* 0x008fe20000000000 */
[----:B------:R-:W-:Y:S01]  /*b5d0*/  F2FP.BF16.F32.PACK_AB R0, R13, R12 ;  /* 0x0000000c0d00723e */ /* 0x000fe200000010ff */
[----:B------:R-:W-:Y:S02]  /*b5e0*/  FADD2 R12, R46.F32x2.HI_LO, R18.F32x2.HI_LO ;  /* 0x000000122e0c724b */ /* 0x000fe40000000000 */
[----:B------:R-:W1:Y:S01]  /*b5f0*/  LDS.128 R16, [R73+UR36+0x29290] ;  /* 0x0292902449107984 */ /* 0x000e620008000c00 */
[----:B------:R-:W-:Y:S01]  /*b600*/  PRMT R43, R0, 0x7632, R43 ;  /* 0x00007632002b7816 */ /* 0x000fe2000000002b */
[----:B------:R-:W-:Y:S01]  /*b610*/  FADD2 R50, R50.F32x2.HI_LO, R10.F32x2.HI_LO ;  /* 0x0000000a3232724b */ /* 0x000fe20000000000 */
[----:B------:R-:W-:Y:S01]  /*b620*/  PRMT R56, R0, 0x7610, R56 ;  /* 0x0000761000387816 */ /* 0x000fe20000000038 */
[----:B----4-:R-:W-:Y:S01]  /*b630*/  FADD2 R52, R52.F32x2.HI_LO, R4.F32x2.HI_LO ;  /* 0x000000043434724b */ /* 0x010fe20000000000 */
[----:B------:R-:W-:Y:S01]  /*b640*/  F2FP.BF16.F32.PACK_AB R0, R15, R14 ;  /* 0x0000000e0f00723e */ /* 0x000fe200000010ff */
[----:B------:R-:W-:Y:S02]  /*b650*/  FADD2 R54, R54.F32x2.HI_LO, R6.F32x2.HI_LO ;  /* 0x000000063636724b */ /* 0x000fe40000000000 */
[----:B------:R-:W2:Y:S01]  /*b660*/  LDS.128 R8, [R73+UR36+0x292a0] ;  /* 0x0292a02449087984 */ /* 0x000ea20008000c00 */
[----:B------:R-:W-:Y:S01]  /*b670*/  PRMT R57, R0, 0x7632, R57 ;  /* 0x0000763200397816 */ /* 0x000fe20000000039 */
[----:B------:R-:W-:Y:S01]  /*b680*/  FMUL2 R52, R52.F32x2.HI_LO, R68.F32x2.HI_LO ;  /* 0x000000443434724a */ /* 0x000fe20000000000 */
[----:B------:R-:W-:Y:S01]  /*b690*/  PRMT R58, R0, 0x7610, R58 ;  /* 0x00007610003a7816 */ /* 0x000fe2000000003a */
[----:B------:R-:W-:Y:S02]  /*b6a0*/  FMUL2 R54, R54.F32x2.HI_LO, R70.F32x2.HI_LO ;  /* 0x000000463636724a */ /* 0x000fe40000000000 */
[----:B------:R-:W-:Y:S01]  /*b6b0*/  FMUL2 R12, R12.F32x2.HI_LO, R62.F32x2.HI_LO ;  /* 0x0000003e0c0c724a */ /* 0x000fe20000000000 */
[----:B------:R-:W-:Y:S01]  /*b6c0*/  F2FP.BF16.F32.PACK_AB R52, R53, R52 ;  /* 0x000000343534723e */ /* 0x000fe200000010ff */
[----:B------:R-:W3:Y:S01]  /*b6d0*/  LDS.128 R4, [R73+UR36+0x292b0] ;  /* 0x0292b02449047984 */ /* 0x000ee20008000c00 */
[----:B------:R-:W-:Y:S01]  /*b6e0*/  F2FP.BF16.F32.PACK_AB R54, R55, R54 ;  /* 0x000000363736723e */ /* 0x000fe200000010ff */
[----:B-----5:R-:W-:Y:S01]  /*b6f0*/  FADD2 R26, R26.F32x2.HI_LO, R22.F32x2.HI_LO ;  /* 0x000000161a1a724b */ /* 0x020fe20000000000 */
[----:B------:R-:W-:Y:S01]  /*b700*/  PRMT R61, R52, 0x7632, R61 ;  /* 0x00007632343d7816 */ /* 0x000fe2000000003d */
[----:B------:R-:W-:Y:S01]  /*b710*/  FADD2 R24, R24.F32x2.HI_LO, R20.F32x2.HI_LO ;  /* 0x000000141818724b */ /* 0x000fe20000000000 */
[----:B------:R-:W-:Y:S01]  /*b720*/  PRMT R62, R52, 0x7610, R62 ;  /* 0x00007610343e7816 */ /* 0x000fe2000000003e */
[----:B------:R-:W-:Y:S01]  /*b730*/  FMUL2 R26, R26.F32x2.HI_LO, R78.F32x2.HI_LO ;  /* 0x0000004e1a1a724a */ /* 0x000fe20000000000 */
[----:B------:R-:W-:Y:S01]  /*b740*/  PRMT R63, R54, 0x7632, R63 ;  /* 0x00007632363f7816 */ /* 0x000fe2000000003f */
[----:B------:R-:W-:Y:S01]  /*b750*/  LDS.128 R44, [R73+UR36+0x29300] ;  /* 0x02930024492c7984 */ /* 0x000fe20008000c00 */
[----:B------:R-:W-:Y:S01]  /*b760*/  F2FP.BF16.F32.PACK_AB R12, R13, R12 ;  /* 0x0000000c0d0c723e */ /* 0x000fe200000010ff */
[----:B------:R-:W-:Y:S02]  /*b770*/  FMUL2 R24, R24.F32x2.HI_LO, R76.F32x2.HI_LO ;  /* 0x0000004c1818724a */ /* 0x000fe40000000000 */
[----:B------:R-:W-:Y:S01]  /*b780*/  FMUL2 R48, R48.F32x2.HI_LO, R64.F32x2.HI_LO ;  /* 0x000000403030724a */ /* 0x000fe20000000000 */
[----:B------:R-:W-:Y:S01]  /*b790*/  PRMT R64, R54, 0x7610, R64 ;  /* 0x0000761036407816 */ /* 0x000fe20000000040 */
[----:B------:R-:W-:Y:S01]  /*b7a0*/  FMUL2 R50, R50.F32x2.HI_LO, R66.F32x2.HI_LO ;  /* 0x000000423232724a */ /* 0x000fe20000000000 */
[----:B------:R-:W-:Y:S01]  /*b7b0*/  F2FP.BF16.F32.PACK_AB R24, R25, R24 ;  /* 0x000000181918723e */ /* 0x000fe200000010ff */
[----:B------:R-:W4:Y:S01]  /*b7c0*/  LDS.128 R52, [R73+UR36+0x29310] ;  /* 0x0293102449347984 */ /* 0x000f220008000c00 */
[----:B------:R-:W-:Y:S02]  /*b7d0*/  F2FP.BF16.F32.PACK_AB R0, R49, R48 ;  /* 0x000000303100723e */ /* 0x000fe400000010ff */
[----:B------:R-:W-:Y:S02]  /*b7e0*/  PRMT R59, R12, 0x7632, R59 ;  /* 0x000076320c3b7816 */ /* 0x000fe4000000003b */
[C---:B------:R-:W-:Y:S02]  /*b7f0*/  PRMT R48, R0.reuse, 0x7632, R48 ;  /* 0x0000763200307816 */ /* 0x040fe40000000030 */
[----:B------:R-:W-:Y:S01]  /*b800*/  PRMT R49, R0, 0x7610, R49 ;  /* 0x0000761000317816 */ /* 0x000fe20000000031 */
[----:B-1----:R-:W-:Y:S01]  /*b810*/  FADD2 R28, R28.F32x2.HI_LO, R16.F32x2.HI_LO ;  /* 0x000000101c1c724b */ /* 0x002fe20000000000 */
[----:B------:R-:W-:Y:S01]  /*b820*/  F2FP.BF16.F32.PACK_AB R0, R27, R26 ;  /* 0x0000001a1b00723e */ /* 0x000fe200000010ff */
[----:B------:R-:W-:Y:S01]  /*b830*/  FADD2 R30, R30.F32x2.HI_LO, R18.F32x2.HI_LO ;  /* 0x000000121e1e724b */ /* 0x000fe20000000000 */
[----:B------:R-:W-:Y:S01]  /*b840*/  PRMT R60, R12, 0x7610, R60 ;  /* 0x000076100c3c7816 */ /* 0x000fe2000000003c */
[----:B------:R-:W-:Y:S01]  /*b850*/  FMUL2 R28, R28.F32x2.HI_LO, R82.F32x2.HI_LO ;  /* 0x000000521c1c724a */ /* 0x000fe20000000000 */
[----:B------:R-:W-:Y:S01]  /*b860*/  PRMT R67, R0, 0x7632, R67 ;  /* 0x0000763200437816 */ /* 0x000fe20000000043 */
[----:B------:R-:W-:Y:S01]  /*b870*/  FMUL2 R30, R30.F32x2.HI_LO, R86.F32x2.HI_LO ;  /* 0x000000561e1e724a */ /* 0x000fe20000000000 */
[----:B------:R-:W-:Y:S01]  /*b880*/  PRMT R68, R0, 0x7610, R68 ;  /* 0x0000761000447816 */ /* 0x000fe20000000044 */
[----:B--2---:R-:W-:Y:S01]  /*b890*/  FADD2 R32, R32.F32x2.HI_LO, R8.F32x2.HI_LO ;  /* 0x000000082020724b */ /* 0x004fe20000000000 */
[----:B------:R-:W-:Y:S01]  /*b8a0*/  F2FP.BF16.F32.PACK_AB R0, R29, R28 ;  /* 0x0000001c1d00723e */ /* 0x000fe200000010ff */
[----:B------:R-:W-:Y:S01]  /*b8b0*/  FADD2 R34, R34.F32x2.HI_LO, R10.F32x2.HI_LO ;  /* 0x0000000a2222724b */ /* 0x000fe20000000000 */
[----:B------:R-:W-:Y:S01]  /*b8c0*/  F2FP.BF16.F32.PACK_AB R3, R31, R30 ;  /* 0x0000001e1f03723e */ /* 0x000fe200000010ff */
[----:B------:R-:W-:Y:S01]  /*b8d0*/  FMUL2 R32, R32.F32x2.HI_LO, R80.F32x2.HI_LO ;  /* 0x000000502020724a */ /* 0x000fe20000000000 */
[C---:B------:R-:W-:Y:S01]  /*b8e0*/  PRMT R65, R24.reuse, 0x7632, R65 ;  /* 0x0000763218417816 */ /* 0x040fe20000000041 */
[----:B------:R-:W1:Y:S01]  /*b8f0*/  LDS.128 R28, [R73+UR36+0x29320] ;  /* 0x02932024491c7984 */ /* 0x000e620008000c00 */
[----:B------:R-:W-:Y:S01]  /*b900*/  PRMT R66, R24, 0x7610, R66 ;  /* 0x0000761018427816 */ /* 0x000fe20000000042 */
[----:B------:R-:W-:Y:S01]  /*b910*/  FMUL2 R34, R34.F32x2.HI_LO, R84.F32x2.HI_LO ;  /* 0x000000542222724a */ /* 0x000fe20000000000 */
[----:B------:R-:W-:Y:S01]  /*b920*/  PRMT R69, R0, 0x7632, R69 ;  /* 0x0000763200457816 */ /* 0x000fe20000000045 */
[----:B---3--:R-:W-:Y:S01]  /*b930*/  FADD2 R36, R36.F32x2.HI_LO, R4.F32x2.HI_LO ;  /* 0x000000042424724b */ /* 0x008fe20000000000 */
[----:B------:R-:W-:Y:S01]  /*b940*/  PRMT R70, R0, 0x7610, R70 ;  /* 0x0000761000467816 */ /* 0x000fe20000000046 */
[----:B------:R-:W-:Y:S01]  /*b950*/  FADD2 R38, R38.F32x2.HI_LO, R6.F32x2.HI_LO ;  /* 0x000000062626724b */ /* 0x000fe20000000000 */
[C---:B------:R-:W-:Y:S01]  /*b960*/  PRMT R71, R3.reuse, 0x7632, R71 ;  /* 0x0000763203477816 */ /* 0x040fe20000000047 */
[----:B------:R-:W4:Y:S01]  /*b970*/  LDTM.x16 R12, tmem[UR5] ;  /* 0x00000005000c79ee */ /* 0x000f220008240000 */
[----:B------:R-:W-:Y:S01]  /*b980*/  PRMT R74, R3, 0x7610, R74 ;  /* 0x00007610034a7816 */ /* 0x000fe2000000004a */
[----:B------:R-:W-:Y:S01]  /*b990*/  FMUL2 R36, R36.F32x2.HI_LO, R88.F32x2.HI_LO ;  /* 0x000000582424724a */ /* 0x000fe20000000000 */
[----:B------:R-:W-:Y:S01]  /*b9a0*/  F2FP.BF16.F32.PACK_AB R0, R33, R32 ;  /* 0x000000202100723e */ /* 0x000fe200000010ff */
[----:B------:R-:W-:Y:S01]  /*b9b0*/  FMUL2 R38, R38.F32x2.HI_LO, R90.F32x2.HI_LO ;  /* 0x0000005a2626724a */ /* 0x000fe20000000000 */
[----:B------:R-:W-:Y:S01]  /*b9c0*/  F2FP.BF16.F32.PACK_AB R3, R35, R34 ;  /* 0x000000222303723e */ /* 0x000fe200000010ff */
[----:B------:R-:W-:Y:S01]  /*b9d0*/  UMOV UR5, 0x33334444 ;  /* 0x3333444400057882 */ /* 0x000fe20000000000 */
[C---:B------:R-:W-:Y:S01]  /*b9e0*/  PRMT R75, R0.reuse, 0x7632, R75 ;  /* 0x00007632004b7816 */ /* 0x040fe2000000004b */
[----:B------:R-:W2:Y:S01]  /*b9f0*/  LDS.128 R32, [R73+UR36+0x29330] ;  /* 0x0293302449207984 */ /* 0x000ea20008000c00 */
[----:B------:R-:W-:Y:S02]  /*ba00*/  PRMT R76, R0, 0x7610, R76 ;  /* 0x00007610004c7816 */ /* 0x000fe4000000004c */
[C---:B------:R-:W-:Y:S02]  /*ba10*/  PRMT R77, R3.reuse, 0x7632, R77 ;  /* 0x00007632034d7816 */ /* 0x040fe4000000004d */
[----:B------:R-:W-:Y:S02]  /*ba20*/  PRMT R78, R3, 0x7610, R78 ;  /* 0x00007610034e7816 */ /* 0x000fe4000000004e */
[----:B------:R-:W-:Y:S02]  /*ba30*/  F2FP.BF16.F32.PACK_AB R0, R37, R36 ;  /* 0x000000242500723e */ /* 0x000fe400000010ff */
[----:B------:R-:W-:Y:S02]  /*ba40*/  F2FP.BF16.F32.PACK_AB R3, R39, R38 ;  /* 0x000000262703723e */ /* 0x000fe400000010ff */
[C---:B------:R-:W-:Y:S01]  /*ba50*/  PRMT R79, R0.reuse, 0x7632, R79 ;  /* 0x00007632004f7816 */ /* 0x040fe2000000004f */
[----:B------:R-:W-:Y:S01]  /*ba60*/  LDS.128 R36, [R73+UR36+0x29380] ;  /* 0x0293802449247984 */ /* 0x000fe20008000c00 */
[----:B------:R-:W-:Y:S02]  /*ba70*/  PRMT R80, R0, 0x7610, R80 ;  /* 0x0000761000507816 */ /* 0x000fe40000000050 */
[----:B------:R-:W-:Y:S01]  /*ba80*/  PRMT R81, R3, 0x7632, R81 ;  /* 0x0000763203517816 */ /* 0x000fe20000000051 */
[----:B----4-:R-:W-:Y:S01]  /*ba90*/  FADD2 R16, R16.F32x2.HI_LO, R52.F32x2.HI_LO ;  /* 0x000000341010724b */ /* 0x010fe20000000000 */
[----:B------:R-:W-:Y:S01]  /*baa0*/  PRMT R82, R3, 0x7610, R82 ;  /* 0x0000761003527816 */ /* 0x000fe20000000052 */
[----:B------:R-:W-:Y:S01]  /*bab0*/  FADD2 R18, R18.F32x2.HI_LO, R54.F32x2.HI_LO ;  /* 0x000000361212724b */ /* 0x000fe20000000000 */
[----:B------:R-:W-:Y:S01]  /*bac0*/  F2FP.BF16.F32.PACK_AB R50, R51, R50 ;  /* 0x000000323332723e */ /* 0x000fe200000010ff */
[----:B------:R-:W3:Y:S01]  /*bad0*/  LDS.128 R52, [R73+UR36+0x29390] ;  /* 0x0293902449347984 */ /* 0x000ee20008000c00 */
[----:B------:R-:W-:Y:S02]  /*bae0*/  FADD2 R12, R12.F32x2.HI_LO, R44.F32x2.HI_LO ;  /* 0x0000002c0c0c724b */ /* 0x000fe40000000000 */
[----:B------:R-:W-:Y:S01]  /*baf0*/  PRMT R51, R50, 0x7632, R51 ;  /* 0x0000763232337816 */ /* 0x000fe20000000033 */
[----:B------:R-:W-:Y:S02]  /*bb00*/  FMUL2 R44, R16.F32x2.HI_LO, R98.F32x2.HI_LO ;  /* 0x00000062102c724a */ /* 0x000fe40000000000 */
[----:B------:R-:W-:Y:S02]  /*bb10*/  FMUL2 R12, R12.F32x2.HI_LO, R92.F32x2.HI_LO ;  /* 0x0000005c0c0c724a */ /* 0x000fe40000000000 */
[----:B-1----:R-:W-:Y:S02]  /*bb20*/  FADD2 R20, R20.F32x2.HI_LO, R28.F32x2.HI_LO ;  /* 0x0000001c1414724b */ /* 0x002fe40000000000 */
[----:B------:R-:W-:Y:S01]  /*bb30*/  FADD2 R22, R22.F32x2.HI_LO, R30.F32x2.HI_LO ;  /* 0x0000001e1616724b */ /* 0x000fe20000000000 */
[----:B------:R-:W-:Y:S01]  /*bb40*/  F2FP.BF16.F32.PACK_AB R3, R13, R12 ;  /* 0x0000000c0d03723e */ /* 0x000fe200000010ff */
[----:B------:R-:W1:Y:S01]  /*bb50*/  LDS.128 R28, [R73+UR36+0x293a0] ;  /* 0x0293a024491c7984 */ /* 0x000e620008000c00 */
[----:B------:R-:W-:Y:S02]  /*bb60*/  FADD2 R14, R14.F32x2.HI_LO, R46.F32x2.HI_LO ;  /* 0x0000002e0e0e724b */ /* 0x000fe40000000000 */
[----:B------:R-:W-:Y:S01]  /*bb70*/  PRMT R83, R3, 0x7632, R83 ;  /* 0x0000763203537816 */ /* 0x000fe20000000053 */
[----:B------:R-:W-:Y:S01]  /*bb80*/  FMUL2 R46, R18.F32x2.HI_LO, R102.F32x2.HI_LO ;  /* 0x00000066122e724a */ /* 0x000fe20000000000 */
[----:B------:R-:W-:Y:S01]  /*bb90*/  PRMT R84, R3, 0x7610, R84 ;  /* 0x0000761003547816 */ /* 0x000fe20000000054 */
[----:B------:R-:W-:Y:S02]  /*bba0*/  FMUL2 R14, R14.F32x2.HI_LO, R94.F32x2.HI_LO ;  /* 0x0000005e0e0e724a */ /* 0x000fe40000000000 */
[----:B--2---:R-:W-:Y:S01]  /*bbb0*/  FADD2 R24, R24.F32x2.HI_LO, R32.F32x2.HI_LO ;  /* 0x000000201818724b */ /* 0x004fe20000000000 */
[----:B------:R-:W-:Y:S01]  /*bbc0*/  F2FP.BF16.F32.PACK_AB R3, R47, R46 ;  /* 0x0000002e2f03723e */ /* 0x000fe200000010ff */
[----:B------:R-:W-:Y:S01]  /*bbd0*/  FMUL2 R20, R20.F32x2.HI_LO, R96.F32x2.HI_LO ;  /* 0x000000601414724a */ /* 0x000fe20000000000 */
[----:B------:R-:W-:Y:S01]  /*bbe0*/  F2FP.BF16.F32.PACK_AB R0, R15, R14 ;  /* 0x0000000e0f00723e */ /* 0x000fe200000010ff */
[----:B------:R-:W-:Y:S01]  /*bbf0*/  FMUL2 R22, R22.F32x2.HI_LO, R100.F32x2.HI_LO ;  /* 0x000000641616724a */ /* 0x000fe20000000000 */
[----:B------:R-:W-:Y:S01]  /*bc00*/  PRMT R46, R3, 0x7632, R46 ;  /* 0x00007632032e7816 */ /* 0x000fe2000000002e */
[----:B------:R-:W3:Y:S01]  /*bc10*/  LDTM.x16 R4, tmem[UR4] ;  /* 0x00000004000479ee */ /* 0x000ee20008240000 */
[C---:B------:R-:W-:Y:S01]  /*bc20*/  PRMT R85, R0.reuse, 0x7632, R85 ;  /* 0x0000763200557816 */ /* 0x040fe20000000055 */
[----:B------:R-:W-:Y:S01]  /*bc30*/  USHF.L.U32 UR4, UR39, 0x2, URZ ;  /* 0x0000000227047899 */ /* 0x000fe200080006ff */
[----:B------:R-:W-:Y:S02]  /*bc40*/  PRMT R86, R0, 0x7610, R86 ;  /* 0x0000761000567816 */ /* 0x000fe40000000056 */
[----:B------:R-:W-:Y:S02]  /*bc50*/  F2FP.BF16.F32.PACK_AB R0, R45, R44 ;  /* 0x0000002c2d00723e */ /* 0x000fe400000010ff */
[----:B------:R-:W-:Y:S02]  /*bc60*/  PRMT R47, R3, 0x7610, R47 ;  /* 0x00007610032f7816 */ /* 0x000fe4000000002f */
[C---:B------:R-:W-:Y:S02]  /*bc70*/  PRMT R44, R0.reuse, 0x7632, R44 ;  /* 0x00007632002c7816 */ /* 0x040fe4000000002c */
[----:B------:R-:W-:Y:S02]  /*bc80*/  PRMT R45, R0, 0x7610, R45 ;  /* 0x00007610002d7816 */ /* 0x000fe4000000002d */
[----:B------:R-:W-:Y:S01]  /*bc90*/  F2FP.BF16.F32.PACK_AB R0, R21, R20 ;  /* 0x000000141500723e */ /* 0x000fe200000010ff */
[----:B------:R-:W-:Y:S01]  /*bca0*/  FADD2 R20, R26.F32x2.HI_LO, R34.F32x2.HI_LO ;  /* 0x000000221a14724b */ /* 0x000fe20000000000 */
[----:B------:R-:W-:Y:S01]  /*bcb0*/  F2FP.BF16.F32.PACK_AB R3, R23, R22 ;  /* 0x000000161703723e */ /* 0x000fe200000010ff */
[----:B------:R-:W-:Y:S01]  /*bcc0*/  FMUL2 R22, R24.F32x2.HI_LO, R104.F32x2.HI_LO ;  /* 0x000000681816724a */ /* 0x000fe20000000000 */
[C---:B------:R-:W-:Y:S01]  /*bcd0*/  PRMT R32, R0.reuse, 0x7632, R32 ;  /* 0x0000763200207816 */ /* 0x040fe20000000020 */
[----:B------:R-:W2:Y:S01]  /*bce0*/  LDS.128 R24, [R73+UR36+0x293b0] ;  /* 0x0293b02449187984 */ /* 0x000ea20008000c00 */
[----:B------:R-:W-:Y:S01]  /*bcf0*/  PRMT R33, R0, 0x7610, R33 ;  /* 0x0000761000217816 */ /* 0x000fe20000000021 */
[----:B------:R-:W-:Y:S01]  /*bd00*/  NOP ;  /* 0x0000000000007918 */ /* 0x000fe20000000000 */
[----:B------:R-:W-:Y:S01]  /*bd10*/  F2FP.BF16.F32.PACK_AB R22, R23, R22 ;  /* 0x000000161716723e */ /* 0x000fe200000010ff */
[----:B------:R-:W-:Y:S01]  /*bd20*/  FMUL2 R20, R20.F32x2.HI_LO, R106.F32x2.HI_LO ;  /* 0x0000006a1414724a */ /* 0x000fe20000000000 */
[----:B------:R-:W-:Y:S01]  /*bd30*/  PRMT R34, R3, 0x7632, R34 ;  /* 0x0000763203227816 */ /* 0x000fe20000000022 */
[----:B---3--:R-:W-:Y:S01]  /*bd40*/  FADD2 R10, R10.F32x2.HI_LO, R54.F32x2.HI_LO ;  /* 0x000000360a0a724b */ /* 0x008fe20000000000 */
[----:B------:R-:W-:Y:S01]  /*bd50*/  PRMT R35, R3, 0x7610, R35 ;  /* 0x0000761003237816 */ /* 0x000fe20000000023 */
[----:B------:R-:W-:Y:S01]  /*bd60*/  IMAD.U32 R54, RZ, RZ, UR4 ;  /* 0x00000004ff367e24 */ /* 0x000fe2000f8e00ff */
[----:B------:R-:W-:Y:S01]  /*bd70*/  F2FP.BF16.F32.PACK_AB R20, R21, R20 ;  /* 0x000000141514723e */ /* 0x000fe200000010ff */
[----:B------:R-:W-:Y:S01]  /*bd80*/  FADD2 R4, R4.F32x2.HI_LO, R36.F32x2.HI_LO ;  /* 0x000000240404724b */ /* 0x000fe20000000000 */
[----:B------:R-:W-:Y:S01]  /*bd90*/  PRMT R23, R22, 0x7632, R23 ;  /* 0x0000763216177816 */ /* 0x000fe20000000017 */
[----:B------:R-:W-:Y:S01]  /*bda0*/  FADD2 R6, R6.F32x2.HI_LO, R38.F32x2.HI_LO ;  /* 0x000000260606724b */ /* 0x000fe20000000000 */
[----:B------:R-:W-:Y:S01]  /*bdb0*/  R2UR UR4, R54 ;  /* 0x00000000360472ca */ /* 0x000fe200000e0000 */
[----:B------:R-:W-:Y:S01]  /*bdc0*/  FADD2 R8, R8.F32x2.HI_LO, R52.F32x2.HI_LO ;  /* 0x000000340808724b */ /* 0x000fe20000000000 */
[----:B------:R-:W-:Y:S01]  /*bdd0*/  PRMT R36, R20, 0x7632, R36 ;  /* 0x0000763214247816 */ /* 0x000fe20000000024 */
[----:B-1----:R-:W-:Y:S01]  /*bde0*/  FADD2 R12, R12.F32x2.HI_LO, R28.F32x2.HI_LO ;  /* 0x0000001c0c0c724b */ /* 0x002fe20000000000 */
[----:B------:R-:W-:Y:S01]  /*bdf0*/  PRMT R37, R20, 0x7610, R37 ;  /* 0x0000761014257816 */ /* 0x000fe20000000025 */
[----:B------:R-:W-:Y:S02]  /*be00*/  FADD2 R14, R14.F32x2.HI_LO, R30.F32x2.HI_LO ;  /* 0x0000001e0e0e724b */ /* 0x000fe40000000000 */
[----:B------:R-:W-:Y:S02]  /*be10*/  FMUL2 R4, R4.F32x2.HI_LO, R108.F32x2.HI_LO ;  /* 0x0000006c0404724a */ /* 0x000fe40000000000 */
[----:B------:R-:W-:Y:S02]  /*be20*/  FMUL2 R6, R6.F32x2.HI_LO, R110.F32x2.HI_LO ;  /* 0x0000006e0606724a */ /* 0x000fe40000000000 */
[----:B------:R-:W-:Y:S01]  /*be30*/  FMUL2 R8, R8.F32x2.HI_LO, R112.F32x2.HI_LO ;  /* 0x000000700808724a */ /* 0x000fe20000000000 */
[----:B------:R-:W-:Y:S01]  /*be40*/  F2FP.BF16.F32.PACK_AB R4, R5, R4 ;  /* 0x000000040504723e */ /* 0x000fe200000010ff */
[----:B------:R-:W-:Y:S01]  /*be50*/  USHF.R.U64 UR4, UR5, UR4, 0x123333 ;  /* 0x0012333305047499 */ /* 0x000fe20008001204 */
[----:B------:R-:W-:Y:S01]  /*be60*/  F2FP.BF16.F32.PACK_AB R6, R7, R6 ;  /* 0x000000060706723e */ /* 0x000fe200000010ff */
[----:B------:R-:W-:Y:S01]  /*be70*/  FMUL2 R10, R10.F32x2.HI_LO, R114.F32x2.HI_LO ;  /* 0x000000720a0a724a */ /* 0x000fe20000000000 */
[----:B------:R-:W-:Y:S01]  /*be80*/  F2FP.BF16.F32.PACK_AB R8, R9, R8 ;  /* 0x000000080908723e */ /* 0x000fe200000010ff */
[----:B------:R-:W-:Y:S01]  /*be90*/  ULOP3.LUT UR37, UR4, 0x7, URZ, 0xc0, !UPT ;  /* 0x0000000704257892 */ /* 0x000fe2000f8ec0ff */
[----:B------:R-:W-:Y:S01]  /*bea0*/  PRMT R38, R4, 0x7632, R38 ;  /* 0x0000763204267816 */ /* 0x000fe20000000026 */
[----:B------:R-:W-:Y:S01]  /*beb0*/  FMUL2 R12, R12.F32x2.HI_LO, R116.F32x2.HI_LO ;  /* 0x000000740c0c724a */ /* 0x000fe20000000000 */
[----:B------:R-:W-:Y:S01]  /*bec0*/  F2FP.BF16.F32.PACK_AB R10, R11, R10 ;  /* 0x0000000a0b0a723e */ /* 0x000fe200000010ff */
[----:B------:R-:W-:Y:S01]  /*bed0*/  UISETP.NE.AND UP0, UPT, UR37, 0x3, UPT ;  /* 0x000000032500788c */ /* 0x000fe2000bf05270 */
[----:B------:R-:W-:Y:S01]  /*bee0*/  PRMT R39, R4, 0x7610, R39 ;  /* 0x0000761004277816 */ /* 0x000fe20000000027 */
[----:B------:R-:W-:Y:S01]  /*bef0*/  FMUL2 R14, R14.F32x2.HI_LO, R118.F32x2.HI_LO ;  /* 0x000000760e0e724a */ /* 0x000fe20000000000 */
[----:B------:R-:W-:Y:S02]  /*bf00*/  F2FP.BF16.F32.PACK_AB R12, R13, R12 ;  /* 0x0000000c0d0c723e */ /* 0x000fe400000010ff */
[----:B------:R-:W-:Y:S01]  /*bf10*/  PRMT R52, R6, 0x7632, R52 ;  /* 0x0000763206347816 */ /* 0x000fe20000000034 */
[----:B--2---:R-:W-:Y:S01]  /*bf20*/  FADD2 R16, R16.F32x2.HI_LO, R24.F32x2.HI_LO ;  /* 0x000000181010724b */ /* 0x004fe20000000000 */
[----:B------:R-:W-:Y:S01]  /*bf30*/  F2FP.BF16.F32.PACK_AB R14, R15, R14 ;  /* 0x0000000e0f0e723e */ /* 0x000fe200000010ff */
[----:B------:R-:W-:Y:S01]  /*bf40*/  FADD2 R18, R18.F32x2.HI_LO, R26.F32x2.HI_LO ;  /* 0x0000001a1212724b */ /* 0x000fe20000000000 */
[----:B------:R-:W-:Y:S01]  /*bf50*/  PRMT R53, R6, 0x7610, R53 ;  /* 0x0000761006357816 */ /* 0x000fe20000000035 */
[----:B------:R-:W-:Y:S01]  /*bf60*/  FMUL2 R16, R16.F32x2.HI_LO, R120.F32x2.HI_LO ;  /* 0x000000781010724a */ /* 0x000fe20000000000 */
[----:B------:R-:W-:Y:S01]  /*bf70*/  PRMT R28, R8, 0x7632, R28 ;  /* 0x00007632081c7816 */ /* 0x000fe2000000001c */
[----:B------:R-:W-:Y:S01]  /*bf80*/  FMUL2 R18, R18.F32x2.HI_LO, R122.F32x2.HI_LO ;  /* 0x0000007a1212724a */ /* 0x000fe20000000000 */
[----:B------:R-:W-:Y:S02]  /*bf90*/  PRMT R29, R8, 0x7610, R29 ;  /* 0x00007610081d7816 */ /* 0x000fe4000000001d */
[----:B------:R-:W-:Y:S02]  /*bfa0*/  F2FP.BF16.F32.PACK_AB R16, R17, R16 ;  /* 0x000000101110723e */ /* 0x000fe400000010ff */
[----:B------:R-:W-:Y:S02]  /*bfb0*/  F2FP.BF16.F32.PACK_AB R18, R19, R18 ;  /* 0x000000121312723e */ /* 0x000fe400000010ff */
[C---:B------:R-:W-:Y:S02]  /*bfc0*/  PRMT R30, R10.reuse, 0x7632, R30 ;  /* 0x000076320a1e7816 */ /* 0x040fe4000000001e */
[----:B------:R-:W-:Y:S02]  /*bfd0*/  PRMT R31, R10, 0x7610, R31 ;  /* 0x000076100a1f7816 */ /* 0x000fe4000000001f */
[C---:B------:R-:W-:Y:S02]  /*bfe0*/  PRMT R24, R12.reuse, 0x7632, R24 ;  /* 0x000076320c187816 */ /* 0x040fe40000000018 */
[----:B------:R-:W-:Y:S02]  /*bff0*/  PRMT R25, R12, 0x7610, R25 ;  /* 0x000076100c197816 */ /* 0x000fe40000000019 */
[C---:B------:R-:W-:Y:S02]  /*c000*/  PRMT R17, R14.reuse, 0x7632, R17 ;  /* 0x000076320e117816 */ /* 0x040fe40000000011 */
[----:B------:R-:W-:Y:S02]  /*c010*/  PRMT R26, R14, 0x7610, R26 ;  /* 0x000076100e1a7816 */ /* 0x000fe4000000001a */
[----:B------:R-:W-:Y:S02]  /*c020*/  PRMT R19, R16, 0x7632, R19 ;  /* 0x0000763210137816 */ /* 0x000fe40000000013 */
[----:B------:R-:W-:Y:S01]  /*c030*/  PRMT R27, R18, 0x7632, R27 ;  /* 0x00007632121b7816 */ /* 0x000fe2000000001b */
[----:B------:R-:W-:Y:S06]  /*c040*/  BRA.U !UP0, `(.L_x_207) ;  /* 0x0000000108087547 */ /* 0x000fec000b800000 */
[----:B------:R-:W-:Y:S05]  /*c050*/  BPT.TRAP 0x1 ;  /* 0x000000040000795c */ /* 0x000fea0000300000 */
[----:B------:R-:W-:Y:S05]  /*c060*/  BPT.TRAP 0x1 ;  /* 0x000000040000795c */ /* 0x000fea0000300000 */
.L_x_207:
[----:B------:R-:W-:Y:S04]  /*c070*/  UIADD3 UR4, UPT, UPT, UR36, 0x29868, URZ ;  /* 0x0002986824047890 */ /* 0x000fe8000fffe0ff */
[----:B------:R-:W-:Y:S09]  /*c080*/  UPRMT UR4, UR38, 0x654, UR4 ;  /* 0x0000065426047896 */ /* 0x000ff20008000004 */
[----:B------:R-:W-:Y:S01]  /*c090*/  SYNCS.ARRIVE.TRANS64.RED.A1T0 RZ, [UR4], RZ ;  /* 0x000000ffffff79a7 */ /* 0x000fe20008100404 */
[----:B------:R-:W-:Y:S04]  /*c0a0*/  UIADD3 UR4, UPT, UPT, UR36, 0x19000, URZ ;  /* 0x0001900024047890 */ /* 0x000fe8000fffe0ff */
[----:B------:R-:W-:Y:S09]  /*c0b0*/  ULOP3.LUT UP0, URZ, UR4, 0x3f0, URZ, 0xc0, !UPT ;  /* 0x000003f004ff7892 */ /* 0x000ff2000f80c0ff */
[----:B------:R-:W-:Y:S05]  /*c0c0*/  BRA.U !UP0, `(.L_x_208) ;  /* 0x0000000108407547 */ /* 0x000fea000b800000 */
        /* <DEDUP_REMOVED lines=16> */
.L_x_208:
[C---:B------:R-:W-:Y:S01]  /*c1d0*/  LOP3.LUT P0, RZ, R72.reuse, 0x2, RZ, 0xc0, !PT ;  /* 0x0000000248ff7812 */ /* 0x040fe2000780c0ff */
[C---:B------:R-:W-:Y:S01]  /*c1e0*/  IMAD.SHL.U32 R3, R72.reuse, 0x40, RZ ;  /* 0x0000004048037824 */ /* 0x040fe200078e00ff */
[----:B------:R-:W-:Y:S01]  /*c1f0*/  SHF.R.U32.HI R5, RZ, 0x7, R72 ;  /* 0x00000007ff057819 */ /* 0x000fe20000011648 */
[----:B------:R-:W-:Y:S01]  /*c200*/  IMAD.SHL.U32 R0, R72, 0x8, RZ ;  /* 0x0000000848007824 */ /* 0x000fe200078e00ff */
[----:B------:R-:W-:Y:S01]  /*c210*/  LOP3.LUT R42, R42, 0xffff, RZ, 0xc0, !PT ;  /* 0x0000ffff2a2a7812 */ /* 0x000fe200078ec0ff */
[----:B------:R-:W-:Y:S01]  /*c220*/  IMAD.U32 R81, R81, 0x10000, RZ ;  /* 0x0001000051517824 */ /* 0x000fe200078e00ff */
[----:B------:R-:W-:Y:S01]  /*c230*/  LOP3.LUT R4, R3, 0x1c0, RZ, 0xc0, !PT ;  /* 0x000001c003047812 */ /* 0x000fe200078ec0ff */
[----:B------:R-:W-:Y:S01]  /*c240*/  IMAD.U32 R52, R52, 0x10000, RZ ;  /* 0x0001000034347824 */ /* 0x000fe200078e00ff */
[----:B------:R-:W-:Y:S01]  /*c250*/  LOP3.LUT R57, R57, 0xffff, RZ, 0xc0, !PT ;  /* 0x0000ffff39397812 */ /* 0x000fe200078ec0ff */
[----:B------:R-:W-:Y:S01]  /*c260*/  IMAD.U32 R43, R43, 0x10000, RZ ;  /* 0x000100002b2b7824 */ /* 0x000fe200078e00ff */
[----:B------:R-:W-:Y:S01]  /*c270*/  LOP3.LUT R0, R4, 0x38, R0, 0xf8, !PT ;  /* 0x0000003804007812 */ /* 0x000fe200078ef800 */
[----:B------:R-:W-:Y:S01]  /*c280*/  IMAD.U32 R51, R51, 0x10000, RZ ;  /* 0x0001000033337824 */ /* 0x000fe200078e00ff */
[----:B------:R-:W-:Y:S01]  /*c290*/  LOP3.LUT R4, R72, 0x1, RZ, 0xc0, !PT ;  /* 0x0000000148047812 */ /* 0x000fe200078ec0ff */
[----:B------:R-:W-:Y:S01]  /*c2a0*/  IMAD.U32 R63, R63, 0x10000, RZ ;  /* 0x000100003f3f7824 */ /* 0x000fe200078e00ff */
[----:B------:R-:W-:Y:S01]  /*c2b0*/  LOP3.LUT R0, R0, 0x1e00, R3, 0xf8, !PT ;  /* 0x00001e0000007812 */ /* 0x000fe200078ef803 */
[----:B------:R-:W-:Y:S01]  /*c2c0*/  IMAD.MOV.U32 R3, RZ, RZ, 0x10 ;  /* 0x00000010ff037424 */ /* 0x000fe200078e00ff */
[----:B------:R-:W-:Y:S01]  /*c2d0*/  LOP3.LUT R5, R5, 0x1, RZ, 0xc0, !PT ;  /* 0x0000000105057812 */ /* 0x000fe200078ec0ff */
[----:B------:R-:W-:Y:S01]  /*c2e0*/  IMAD.U32 R67, R67, 0x10000, RZ ;  /* 0x0001000043437824 */ /* 0x000fe200078e00ff */
[----:B------:R-:W-:Y:S01]  /*c2f0*/  LEA R8, P1, R42, RZ, 0x10 ;  /* 0x000000ff2a087211 */ /* 0x000fe200078280ff */
[----:B------:R-:W-:Y:S01]  /*c300*/  IMAD.U32 R71, R71, 0x10000, RZ ;  /* 0x0001000047477824 */ /* 0x000fe200078e00ff */
[----:B------:R-:W-:Y:S01]  /*c310*/  SEL R6, R3, 0xfffffff0, !P0 ;  /* 0xfffffff003067807 */ /* 0x000fe20004000000 */
[----:B------:R-:W-:Y:S01]  /*c320*/  IMAD.U32 R85, R85, 0x10000, RZ ;  /* 0x0001000055557824 */ /* 0x000fe200078e00ff */
[----:B------:R-:W-:Y:S01]  /*c330*/  ISETP.NE.U32.AND P2, PT, R4, 0x1, PT ;  /* 0x000000010400780c */ /* 0x000fe20003f45070 */
[----:B------:R-:W-:Y:S01]  /*c340*/  IMAD.U32 R36, R36, 0x10000, RZ ;  /* 0x0001000024247824 */ /* 0x000fe200078e00ff */
[----:B------:R-:W-:Y:S01]  /*c350*/  LOP3.LUT R48, R48, 0xffff, RZ, 0xc0, !PT ;  /* 0x0000ffff30307812 */ /* 0x000fe200078ec0ff */
[----:B------:R-:W-:Y:S01]  /*c360*/  IMAD R0, R6, R5, R0 ;  /* 0x0000000506007224 */ /* 0x000fe200078e0200 */
[----:B------:R-:W-:Y:S02]  /*c370*/  LEA R4, P0, R57, RZ, 0x10 ;  /* 0x000000ff39047211 */ /* 0x000fe400078080ff */
[----:B------:R-:W-:Y:S02]  /*c380*/  LOP3.LUT R61, R61, 0xffff, RZ, 0xc0, !PT ;  /* 0x0000ffff3d3d7812 */ /* 0x000fe400078ec0ff */
[----:B------:R-:W-:Y:S02]  /*c390*/  LEA.HI.X R9, R42, RZ, RZ, 0x10, P1 ;  /* 0x000000ff2a097211 */ /* 0x000fe400008f84ff */
[----:B------:R-:W-:Y:S02]  /*c3a0*/  LEA R6, P1, R48, RZ, 0x10 ;  /* 0x000000ff30067211 */ /* 0x000fe400078280ff */
[----:B------:R-:W-:Y:S02]  /*c3b0*/  LEA.HI.X R5, R57, RZ, RZ, 0x10, P0 ;  /* 0x000000ff39057211 */ /* 0x000fe400000f84ff */
[----:B------:R-:W-:Y:S02]  /*c3c0*/  LOP3.LUT R2, R8, 0xffff, R2, 0xf8, !PT ;  /* 0x0000ffff08027812 */ /* 0x000fe400078ef802 */
[----:B------:R-:W-:Y:S02]  /*c3d0*/  LOP3.LUT R65, R65, 0xffff, RZ, 0xc0, !PT ;  /* 0x0000ffff41417812 */ /* 0x000fe400078ec0ff */
[----:B------:R-:W-:Y:S02]  /*c3e0*/  LEA R8, P0, R61, RZ, 0x10 ;  /* 0x000000ff3d087211 */ /* 0x000fe400078080ff */
[----:B------:R-:W-:Y:S02]  /*c3f0*/  LOP3.LUT R69, R69, 0xffff, RZ, 0xc0, !PT ;  /* 0x0000ffff45457812 */ /* 0x000fe400078ec0ff */
[----:B------:R-:W-:Y:S02]  /*c400*/  LEA.HI.X R7, R48, RZ, RZ, 0x10, P1 ;  /* 0x000000ff30077211 */ /* 0x000fe400008f84ff */
[----:B------:R-:W-:Y:S02]  /*c410*/  LOP3.LUT R56, R9, 0xffff, R56, 0xf8, !PT ;  /* 0x0000ffff09387812 */ /* 0x000fe400078ef838 */
[----:B------:R-:W-:Y:S02]  /*c420*/  LEA R10, P1, R65, RZ, 0x10 ;  /* 0x000000ff410a7211 */ /* 0x000fe400078280ff */
[----:B------:R-:W-:Y:S02]  /*c430*/  LEA.HI.X R9, R61, RZ, RZ, 0x10, P0 ;  /* 0x000000ff3d097211 */ /* 0x000fe400000f84ff */
[----:B------:R-:W-:Y:S02]  /*c440*/  LOP3.LUT R75, R75, 0xffff, RZ, 0xc0, !PT ;  /* 0x0000ffff4b4b7812 */ /* 0x000fe400078ec0ff */
[----:B------:R-:W-:Y:S02]  /*c450*/  LEA R12, P0, R69, RZ, 0x10 ;  /* 0x000000ff450c7211 */ /* 0x000fe400078080ff */
[----:B------:R-:W-:Y:S02]  /*c460*/  LOP3.LUT R60, R5, 0xffff, R60, 0xf8, !PT ;  /* 0x0000ffff053c7812 */ /* 0x000fe400078ef83c */
[----:B------:R-:W-:Y:S02]  /*c470*/  LOP3.LUT R79, R79, 0xffff, RZ, 0xc0, !PT ;  /* 0x0000ffff4f4f7812 */ /* 0x000fe400078ec0ff */
[----:B------:R-:W-:Y:S02]  /*c480*/  LEA.HI.X R11, R65, RZ, RZ, 0x10, P1 ;  /* 0x000000ff410b7211 */ /* 0x000fe400008f84ff */
[----:B------:R-:W-:Y:S02]  /*c490*/  LOP3.LUT R5, R8, 0xffff, R62, 0xf8, !PT ;  /* 0x0000ffff08057812 */ /* 0x000fe400078ef83e */
[----:B------:R-:W-:Y:S02]  /*c4a0*/  LOP3.LUT R50, R7, 0xffff, R50, 0xf8, !PT ;  /* 0x0000ffff07327812 */ /* 0x000fe400078ef832 */
[----:B------:R-:W-:Y:S02]  /*c4b0*/  LEA R8, P1, R75, RZ, 0x10 ;  /* 0x000000ff4b087211 */ /* 0x000fe400078280ff */
[----:B------:R-:W-:Y:S02]  /*c4c0*/  LEA.HI.X R13, R69, RZ, RZ, 0x10, P0 ;  /* 0x000000ff450d7211 */ /* 0x000fe400000f84ff */
[----:B------:R-:W-:Y:S02]  /*c4d0*/  LOP3.LUT R7, R10, 0xffff, R66, 0xf8, !PT ;  /* 0x0000ffff0a077812 */ /* 0x000fe400078ef842 */
[----:B------:R-:W-:Y:S02]  /*c4e0*/  LOP3.LUT R83, R83, 0xffff, RZ, 0xc0, !PT ;  /* 0x0000ffff53537812 */ /* 0x000fe400078ec0ff */
[----:B------:R-:W-:Y:S02]  /*c4f0*/  LEA R10, P0, R79, RZ, 0x10 ;  /* 0x000000ff4f0a7211 */ /* 0x000fe400078080ff */
[----:B------:R-:W-:Y:S02]  /*c500*/  LOP3.LUT R64, R9, 0xffff, R64, 0xf8, !PT ;  /* 0x0000ffff09407812 */ /* 0x000fe400078ef840 */
[----:B------:R-:W-:Y:S02]  /*c510*/  LOP3.LUT R44, R44, 0xffff, RZ, 0xc0, !PT ;  /* 0x0000ffff2c2c7812 */ /* 0x000fe400078ec0ff */
[----:B------:R-:W-:Y:S02]  /*c520*/  LEA.HI.X R9, R75, RZ, RZ, 0x10, P1 ;  /* 0x000000ff4b097211 */ /* 0x000fe400008f84ff */
[----:B------:R-:W-:Y:S02]  /*c530*/  LOP3.LUT R68, R11, 0xffff, R68, 0xf8, !PT ;  /* 0x0000ffff0b447812 */ /* 0x000fe400078ef844 */
[----:B------:R-:W-:Y:S02]  /*c540*/  LEA R14, P1, R83, RZ, 0x10 ;  /* 0x000000ff530e7211 */ /* 0x000fe400078280ff */
[----:B------:R-:W-:Y:S02]  /*c550*/  LEA.HI.X R11, R79, RZ, RZ, 0x10, P0 ;  /* 0x000000ff4f0b7211 */ /* 0x000fe400000f84ff */
[----:B------:R-:W-:Y:S02]  /*c560*/  LOP3.LUT R32, R32, 0xffff, RZ, 0xc0, !PT ;  /* 0x0000ffff20207812 */ /* 0x000fe400078ec0ff */
[----:B------:R-:W-:Y:S02]  /*c570*/  LEA R20, P0, R44, RZ, 0x10 ;  /* 0x000000ff2c147211 */ /* 0x000fe400078080ff */
[----:B------:R-:W-:Y:S02]  /*c580*/  LOP3.LUT R23, R23, 0xffff, RZ, 0xc0, !PT ;  /* 0x0000ffff17177812 */ /* 0x000fe400078ec0ff */
[----:B------:R-:W-:Y:S02]  /*c590*/  LEA.HI.X R15, R83, RZ, RZ, 0x10, P1 ;  /* 0x000000ff530f7211 */ /* 0x000fe400008f84ff */
[----:B------:R-:W-:Y:S02]  /*c5a0*/  LEA R48, P1, R32, RZ, 0x10 ;  /* 0x000000ff20307211 */ /* 0x000fe400078280ff */
[----:B------:R-:W-:Y:S02]  /*c5b0*/  LEA.HI.X R21, R44, RZ, RZ, 0x10, P0 ;  /* 0x000000ff2c157211 */ /* 0x000fe400000f84ff */
[----:B------:R-:W-:Y:S02]  /*c5c0*/  LOP3.LUT R38, R38, 0xffff, RZ, 0xc0, !PT ;  /* 0x0000ffff26267812 */ /* 0x000fe400078ec0ff */
[----:B------:R-:W-:Y:S02]  /*c5d0*/  LEA R44, P0, R23, RZ, 0x10 ;  /* 0x000000ff172c7211 */ /* 0x000fe400078080ff */
[----:B------:R-:W-:Y:S02]  /*c5e0*/  LOP3.LUT R6, R6, 0xffff, R49, 0xf8, !PT ;  /* 0x0000ffff06067812 */ /* 0x000fe400078ef831 */
        /* <DEDUP_REMOVED lines=10> */
[----:B------:R-:W-:Y:S02]  /*c690*/  LOP3.LUT R86, R15, 0xffff, R86, 0xf8, !PT ;  /* 0x0000ffff0f567812 */ /* 0x000fe400078ef856 */
[----:B------:R-:W-:Y:S02]  /*c6a0*/  LEA.HI.X R21, R38, RZ, RZ, 0x10, P1 ;  /* 0x000000ff26157211 */ /* 0x000fe400008f84ff */
[----:B------:R-:W-:Y:S02]  /*c6b0*/  LOP3.LUT R15, R48, 0xffff, R33, 0xf8, !PT ;  /* 0x0000ffff300f7812 */ /* 0x000fe400078ef821 */
[----:B------:R-:W-:Y:S02]  /*c6c0*/  LEA R38, P1, R24, RZ, 0x10 ;  /* 0x000000ff18267211 */ /* 0x000fe400078280ff */
[----:B------:R-:W-:Y:S02]  /*c6d0*/  LEA.HI.X R33, R28, RZ, RZ, 0x10, P0 ;  /* 0x000000ff1c217211 */ /* 0x000fe400000f84ff */
[C---:B------:R-:W-:Y:S02]  /*c6e0*/  LEA R28, P0, R19.reuse, RZ, 0x10 ;  /* 0x000000ff131c7211 */ /* 0x040fe400078080ff */
[----:B------:R-:W-:Y:S02]  /*c6f0*/  LOP3.LUT R20, R20, 0xffff, R39, 0xf8, !PT ;  /* 0x0000ffff14147812 */ /* 0x000fe400078ef827 */
[----:B------:R-:W-:Y:S02]  /*c700*/  LEA.HI.X R39, R24, RZ, RZ, 0x10, P1 ;  /* 0x000000ff18277211 */ /* 0x000fe400008f84ff */
[----:B------:R-:W-:Y:S01]  /*c710*/  LOP3.LUT R24, R32, 0xffff, R29, 0xf8, !PT ;  /* 0x0000ffff20187812 */ /* 0x000fe200078ef81d */
[----:B------:R-:W-:Y:S01]  /*c720*/  IMAD.U32 R32, R30, 0x10000, RZ ;  /* 0x000100001e207824 */ /* 0x000fe200078e00ff */
[----:B------:R-:W-:Y:S01]  /*c730*/  LEA.HI.X R29, R19, RZ, RZ, 0x10, P0 ;  /* 0x000000ff131d7211 */ /* 0x000fe200000f84ff */
[----:B------:R-:W-:Y:S01]  /*c740*/  IMAD.U32 R30, R17, 0x10000, RZ ;  /* 0x00010000111e7824 */ /* 0x000fe200078e00ff */
[----:B------:R-:W-:Y:S01]  /*c750*/  LOP3.LUT R23, R33, 0xffff, R31, 0xf8, !PT ;  /* 0x0000ffff21177812 */ /* 0x000fe200078ef81f */
[----:B------:R-:W-:Y:S01]  /*c760*/  IMAD.U32 R17, R27, 0x10000, RZ ;  /* 0x000100001b117824 */ /* 0x000fe200078e00ff */
[----:B------:R-:W-:Y:S01]  /*c770*/  LOP3.LUT R31, R39, 0xffff, R26, 0xf8, !PT ;  /* 0x0000ffff271f7812 */ /* 0x000fe200078ef81a */
[----:B------:R-:W-:Y:S01]  /*c780*/  IMAD.U32 R19, R59, 0x10000, RZ ;  /* 0x000100003b137824 */ /* 0x000fe200078e00ff */
[----:B------:R-:W-:Y:S01]  /*c790*/  LOP3.LUT R26, R28, 0xffff, R16, 0xf8, !PT ;  /* 0x0000ffff1c1a7812 */ /* 0x000fe200078ef810 */
[----:B------:R-:W-:Y:S01]  /*c7a0*/  IMAD.U32 R28, R46, 0x10000, RZ ;  /* 0x000100002e1c7824 */ /* 0x000fe200078e00ff */
[----:B------:R-:W-:Y:S01]  /*c7b0*/  LOP3.LUT R18, R29, 0xffff, R18, 0xf8, !PT ;  /* 0x0000ffff1d127812 */ /* 0x000fe200078ef812 */
[----:B------:R-:W-:Y:S01]  /*c7c0*/  IMAD.U32 R29, R34, 0x10000, RZ ;  /* 0x00010000221d7824 */ /* 0x000fe200078e00ff */
[----:B------:R-:W-:Y:S02]  /*c7d0*/  LOP3.LUT R16, R56, R43, RZ, 0xfc, !PT ;  /* 0x0000002b38107212 */ /* 0x000fe400078efcff */
[----:B------:R-:W-:Y:S02]  /*c7e0*/  LOP3.LUT R4, R4, 0xffff, R58, 0xf8, !PT ;  /* 0x0000ffff04047812 */ /* 0x000fe400078ef83a */
[----:B------:R-:W-:Y:S02]  /*c7f0*/  LOP3.LUT R27, R31, R30, RZ, 0xfc, !PT ;  /* 0x0000001e1f1b7212 */ /* 0x000fe400078efcff */
[----:B------:R-:W-:Y:S02]  /*c800*/  LEA R30, R0, UR36, 0x1 ;  /* 0x00000024001e7c11 */ /* 0x000fe4000f8e08ff */
[----:B------:R-:W-:Y:S01]  /*c810*/  LOP3.LUT R0, R18, R17, RZ, 0xfc, !PT ;  /* 0x0000001112007212 */ /* 0x000fe200078efcff */
[----:B------:R-:W-:Y:S01]  /*c820*/  IMAD.MOV.U32 R17, RZ, RZ, R16 ;  /* 0x000000ffff117224 */ /* 0x000fe200078e0010 */
[----:B------:R-:W-:Y:S01]  /*c830*/  LOP3.LUT R19, R60, R19, RZ, 0xfc, !PT ;  /* 0x000000133c137212 */ /* 0x000fe200078efcff */
[----:B------:R-:W-:Y:S01]  /*c840*/  IMAD.MOV.U32 R16, RZ, RZ, R2 ;  /* 0x000000ffff107224 */ /* 0x000fe200078e0002 */
[----:B------:R-:W-:Y:S01]  /*c850*/  LOP3.LUT R50, R50, R51, RZ, 0xfc, !PT ;  /* 0x0000003332327212 */ /* 0x000fe200078efcff */
[----:B------:R-:W-:Y:S01]  /*c860*/  IMAD.MOV.U32 R18, RZ, RZ, R4 ;  /* 0x000000ffff127224 */ /* 0x000fe200078e0004 */
[----:B------:R-:W-:Y:S01]  /*c870*/  LOP3.LUT R23, R23, R32, RZ, 0xfc, !PT ;  /* 0x0000002017177212 */ /* 0x000fe200078efcff */
[----:B------:R-:W-:Y:S01]  /*c880*/  IMAD.MOV.U32 R4, RZ, RZ, R7 ;  /* 0x000000ffff047224 */ /* 0x000fe200078e0007 */
[----:B------:R-:W-:Y:S01]  /*c890*/  LOP3.LUT R8, R8, 0xffff, R76, 0xf8, !PT ;  /* 0x0000ffff08087812 */ /* 0x000fe200078ef84c */
[----:B------:R-:W-:Y:S01]  /*c8a0*/  VIADD R32, R30, 0x19000 ;  /* 0x000190001e207836 */ /* 0x000fe20000000000 */
[----:B------:R1:W-:Y:S01]  /*c8b0*/  STS.128 [R30+0x19000], R16 ;  /* 0x019000101e007388 */ /* 0x0003e20000000c00 */
[----:B------:R-:W-:Y:S01]  /*c8c0*/  LOP3.LUT R64, R64, R63, RZ, 0xfc, !PT ;  /* 0x0000003f40407212 */ /* 0x000fe200078efcff */
[----:B------:R-:W-:Y:S01]  /*c8d0*/  VIADD R2, R30, 0x19040 ;  /* 0x000190401e027836 */ /* 0x000fe20000000000 */
[----:B------:R-:W-:Y:S02]  /*c8e0*/  LOP3.LUT P0, RZ, R72, 0x4, RZ, 0xc0, !PT ;  /* 0x0000000448ff7812 */ /* 0x000fe4000780c0ff */
[----:B------:R-:W-:Y:S02]  /*c8f0*/  SEL R31, R3, 0xfffffff0, P2 ;  /* 0xfffffff0031f7807 */ /* 0x000fe40001000000 */
[----:B------:R-:W-:Y:S02]  /*c900*/  LOP3.LUT R12, R12, 0xffff, R70, 0xf8, !PT ;  /* 0x0000ffff0c0c7812 */ /* 0x000fe400078ef846 */
[----:B------:R-:W-:Y:S01]  /*c910*/  LOP3.LUT R68, R68, R67, RZ, 0xfc, !PT ;  /* 0x0000004344447212 */ /* 0x000fe200078efcff */
[----:B------:R-:W-:Y:S01]  /*c920*/  IMAD.IADD R3, R30, 0x1, R31 ;  /* 0x000000011e037824 */ /* 0x000fe200078e021f */
[----:B------:R-:W-:Y:S02]  /*c930*/  LOP3.LUT R74, R74, R71, RZ, 0xfc, !PT ;  /* 0x000000474a4a7212 */ /* 0x000fe400078efcff */
[----:B------:R-:W-:Y:S01]  /*c940*/  LOP3.LUT R78, R9, 0xffff, R78, 0xf8, !PT ;  /* 0x0000ffff094e7812 */ /* 0x000fe200078ef84e */
[----:B------:R-:W-:Y:S01]  /*c950*/  IMAD.U32 R9, R77, 0x10000, RZ ;  /* 0x000100004d097824 */ /* 0x000fe200078e00ff */
[----:B------:R-:W-:Y:S01]  /*c960*/  LOP3.LUT R11, R11, 0xffff, R82, 0xf8, !PT ;  /* 0x0000ffff0b0b7812 */ /* 0x000fe200078ef852 */
[----:B------:R-:W-:Y:S01]  /*c970*/  @P0 VIADD R2, R32, 0xffffffc0 ;  /* 0xffffffc020020836 */ /* 0x000fe20000000000 */
[----:B------:R-:W-:Y:S01]  /*c980*/  LOP3.LUT R10, R10, 0xffff, R80, 0xf8, !PT ;  /* 0x0000ffff0a0a7812 */ /* 0x000fe200078ef850 */
[----:B------:R-:W-:Y:S01]  /*c990*/  IMAD.MOV.U32 R7, RZ, RZ, R74 ;  /* 0x000000ffff077224 */ /* 0x000fe200078e004a */
[----:B------:R-:W-:Y:S02]  /*c9a0*/  LOP3.LUT R9, R78, R9, RZ, 0xfc, !PT ;  /* 0x000000094e097212 */ /* 0x000fe400078efcff */
[----:B------:R-:W-:Y:S02]  /*c9b0*/  LOP3.LUT R11, R11, R81, RZ, 0xfc, !PT ;  /* 0x000000510b0b7212 */ /* 0x000fe400078efcff */
[----:B------:R-:W-:Y:S02]  /*c9c0*/  LOP3.LUT R14, R14, 0xffff, R84, 0xf8, !PT ;  /* 0x0000ffff0e0e7812 */ /* 0x000fe400078ef854 */
[----:B------:R-:W-:Y:S02]  /*c9d0*/  LOP3.LUT R86, R86, R85, RZ, 0xfc, !PT ;  /* 0x0000005556567212 */ /* 0x000fe400078efcff */
[----:B------:R-:W-:Y:S02]  /*c9e0*/  LOP3.LUT R28, R47, R28, RZ, 0xfc, !PT ;  /* 0x0000001c2f1c7212 */ /* 0x000fe400078efcff */
[----:B------:R-:W-:Y:S01]  /*c9f0*/  LOP3.LUT R37, R45, 0xffff, R37, 0xf8, !PT ;  /* 0x0000ffff2d257812 */ /* 0x000fe200078ef825 */
[----:B-1----:R-:W-:Y:S01]  /*ca00*/  IMAD.MOV.U32 R16, RZ, RZ, R6 ;  /* 0x000000ffff107224 */ /* 0x002fe200078e0006 */
[----:B------:R-:W-:Y:S01]  /*ca10*/  LOP3.LUT R22, R44, 0xffff, R22, 0xf8, !PT ;  /* 0x0000ffff2c167812 */ /* 0x000fe200078ef816 */
[----:B------:R-:W-:Y:S01]  /*ca20*/  IMAD.MOV.U32 R17, RZ, RZ, R50 ;  /* 0x000000ffff117224 */ /* 0x000fe200078e0032 */
[----:B------:R-:W-:Y:S01]  /*ca30*/  LOP3.LUT R37, R37, R36, RZ, 0xfc, !PT ;  /* 0x0000002425257212 */ /* 0x000fe200078efcff */
[----:B------:R-:W-:Y:S01]  /*ca40*/  IMAD.MOV.U32 R18, RZ, RZ, R5 ;  /* 0x000000ffff127224 */ /* 0x000fe200078e0005 */
[----:B------:R-:W-:Y:S01]  /*ca50*/  LOP3.LUT R35, R49, 0xffff, R35, 0xf8, !PT ;  /* 0x0000ffff31237812 */ /* 0x000fe200078ef823 */
[----:B------:R-:W-:Y:S01]  /*ca60*/  IMAD.MOV.U32 R19, RZ, RZ, R64 ;  /* 0x000000ffff137224 */ /* 0x000fe200078e0040 */
[----:B------:R-:W-:Y:S01]  /*ca70*/  LOP3.LUT R21, R21, 0xffff, R53, 0xf8, !PT ;  /* 0x0000ffff15157812 */ /* 0x000fe200078ef835 */
[----:B------:R-:W-:Y:S01]  /*ca80*/  IMAD.MOV.U32 R5, RZ, RZ, R68 ;  /* 0x000000ffff057224 */ /* 0x000fe200078e0044 */
[----:B------:R-:W-:Y:S01]  /*ca90*/  LOP3.LUT R29, R35, R29, RZ, 0xfc, !PT ;  /* 0x0000001d231d7212 */ /* 0x000fe200078efcff */
[----:B------:R-:W-:Y:S01]  /*caa0*/  IMAD.MOV.U32 R6, RZ, RZ, R12 ;  /* 0x000000ffff067224 */ /* 0x000fe200078e000c */
[----:B------:R1:W-:Y:S01]  /*cab0*/  STS.128 [R3+0x19000], R16 ;  /* 0x0190001003007388 */ /* 0x0003e20000000c00 */
[----:B------:R-:W-:Y:S02]  /*cac0*/  LOP3.LUT R21, R21, R52, RZ, 0xfc, !PT ;  /* 0x0000003415157212 */ /* 0x000fe400078efcff */
[----:B------:R-:W-:Y:S05]  /*cad0*/  LOP3.LUT R25, R38, 0xffff, R25, 0xf8, !PT ;  /* 0x0000ffff26197812 */ /* 0x000fea00078ef819 */
[----:B------:R2:W-:Y:S01]  /*cae0*/  STS.128 [R2], R4 ;  /* 0x0000000402007388 */ /* 0x0005e20000000c00 */
[----:B-1----:R-:W-:Y:S02]  /*caf0*/  IMAD.IADD R16, R31, 0x1, R2 ;  /* 0x000000011f107824 */ /* 0x002fe400078e0202 */
[----:B------:R-:W-:Y:S05]  /*cb00*/  IMAD.MOV.U32 R31, RZ, RZ, R37 ;  /* 0x000000ffff1f7224 */ /* 0x000fea00078e0025 */
[----:B------:R-:W-:Y:S01]  /*cb10*/  STS.128 [R16], R8 ;  /* 0x0000000810007388 */ /* 0x000fe20000000c00 */
[----:B--2---:R-:W-:Y:S02]  /*cb20*/  IMAD.MOV.U32 R4, RZ, RZ, R14 ;  /* 0x000000ffff047224 */ /* 0x004fe400078e000e */
[----:B------:R-:W-:Y:S02]  /*cb30*/  IMAD.MOV.U32 R5, RZ, RZ, R86 ;  /* 0x000000ffff057224 */ /* 0x000fe400078e0056 */
[----:B------:R-:W-:Y:S02]  /*cb40*/  IMAD.MOV.U32 R6, RZ, RZ, R13 ;  /* 0x000000ffff067224 */ /* 0x000fe400078e000d */
[----:B------:R-:W-:Y:S02]  /*cb50*/  IMAD.MOV.U32 R7, RZ, RZ, R28 ;  /* 0x000000ffff077224 */ /* 0x000fe400078e001c */
[----:B------:R-:W-:Y:S03]  /*cb60*/  IMAD.MOV.U32 R28, RZ, RZ, R15 ;  /* 0x000000ffff1c7224 */ /* 0x000fe600078e000f */
[----:B------:R1:W-:Y:S02]  /*cb70*/  STS.128 [R30+0x1d000], R4 ;  /* 0x01d000041e007388 */ /* 0x0003e40000000c00 */
[----:B-1----:R-:W-:Y:S02]  /*cb80*/  IMAD.MOV.U32 R30, RZ, RZ, R22 ;  /* 0x000000ffff1e7224 */ /* 0x002fe400078e0016 */
[----:B------:R-:W-:Y:S02]  /*cb90*/  IMAD.MOV.U32 R22, RZ, RZ, R24 ;  /* 0x000000ffff167224 */ /* 0x000fe400078e0018 */
[----:B------:R-:W-:Y:S02]  /*cba0*/  IMAD.MOV.U32 R24, RZ, RZ, R25 ;  /* 0x000000ffff187224 */ /* 0x000fe400078e0019 */
[----:B------:R1:W-:Y:S01]  /*cbb0*/  STS.128 [R3+0x1d000], R28 ;  /* 0x01d0001c03007388 */ /* 0x0003e20000000c00 */
[----:B------:R-:W-:Y:S02]  /*cbc0*/  IMAD.MOV.U32 R25, RZ, RZ, R27 ;  /* 0x000000ffff197224 */ /* 0x000fe400078e001b */
[----:B------:R-:W-:Y:S02]  /*cbd0*/  IMAD.MOV.U32 R27, RZ, RZ, R0 ;  /* 0x000000ffff1b7224 */ /* 0x000fe400078e0000 */
[----:B------:R-:W-:Y:S03]  /*cbe0*/  IMAD.U32 R0, RZ, RZ, UR37 ;  /* 0x00000025ff007e24 */ /* 0x000fe6000f8e00ff */
[----:B------:R1:W-:Y:S02]  /*cbf0*/  STS.128 [R2+0x4000], R20 ;  /* 0x0040001402007388 */ /* 0x0003e40000000c00 */
[----:B------:R-:W-:Y:S06]  /*cc00*/  ISETP.NE.AND P0, PT, R0, 0x3, PT ;  /* 0x000000030000780c */ /* 0x000fec0003f05270 */
[----:B------:R1:W-:Y:S01]  /*cc10*/  STS.128 [R16+0x4000], R24 ;  /* 0x0040001810007388 */ /* 0x0003e20000000c00 */
[----:B------:R-:W-:Y:S01]  /*cc20*/  @!PT LDS RZ, [RZ] ;  /* 0x00000000fffff984 */ /* 0x000fe20000000800 */
[----:B------:R-:W-:Y:S01]  /*cc30*/  @!PT LDS RZ, [RZ] ;  /* 0x00000000fffff984 */ /* 0x000fe20000000800 */
[----:B------:R-:W-:Y:S01]  /*cc40*/  @!PT LDS RZ, [RZ] ;  /* 0x00000000fffff984 */ /* 0x000fe20000000800 */
[----:B------:R-:W-:Y:S01]  /*cc50*/  @!PT LDS RZ, [RZ] ;  /* 0x00000000fffff984 */ /* 0x000fe20000000800 */
[----:B------:R2:W-:Y:S07]  /*cc60*/  MEMBAR.ALL.CTA ;  /* 0x0000000000007992 */ /* 0x0005ee0000008000 */
[----:B--2---:R-:W2:Y:S01]  /*cc70*/  FENCE.VIEW.ASYNC.S ;  /* 0x00000000000073c6 */ /* 0x004ea20000000000 */
[----:B------:R-:W-:Y:S05]  /*cc80*/  @!P0 BRA `(.L_x_209) ;  /* 0x0000000000048947 */ /* 0x000fea0003800000 */
[----:B------:R-:W-:Y:S05]  /*cc90*/  BPT.TRAP 0x1 ;  /* 0x000000040000795c */ /* 0x000fea0000300000 */
.L_x_209:
[----:B--2---:R-:W-:Y:S01]  /*cca0*/  SYNCS.ARRIVE.TRANS64.A1T0 RZ, [UR36+0x29890], RZ ;  /* 0x029890ffffff79a7 */ /* 0x004fe20008100024 */
[----:B------:R-:W-:Y:S05]  /*ccb0*/  @!P0 BRA `(.L_x_210) ;  /* 0x0000000000048947 */ /* 0x000fea0003800000 */
[----:B------:R-:W-:Y:S05]  /*ccc0*/  BPT.TRAP 0x1 ;  /* 0x000000040000795c */ /* 0x000fea0000300000 */
.L_x_210:
[----:B------:R-:W2:Y:S01]  /*ccd0*/  LDL.LU R0, [R1] ;  /* 0x0000000001007983 */ /* 0x000ea20000300800 */
[----:B------:R-:W-:Y:S01]  /*cce0*/  UIADD3 UR4, UPT, UPT, UR36, 0x29848, URZ ;  /* 0x0002984824047890 */ /* 0x000fe2000fffe0ff */
[----:B------:R-:W-:Y:S02]  /*ccf0*/  LOP3.LUT R125, R125, 0x1, RZ, 0x3c, !PT ;  /* 0x000000017d7d7812 */ /* 0x000fe400078e3cff */
[----:B------:R-:W3:Y:S01]  /*cd00*/  LDL.LU R5, [R1+0x8] ;  /* 0x0000080001057983 */ /* 0x000ee20000300800 */
[----:B------:R-:W-:Y:S01]  /*cd10*/  UPRMT UR4, UR38, 0x654, UR4 ;  /* 0x0000065426047896 */ /* 0x000fe20008000004 */
[----:B------:R-:W-:Y:S02]  /*cd20*/  LOP3.LUT R124, R124, 0x1, RZ, 0x3c, !PT ;  /* 0x000000017c7c7812 */ /* 0x000fe400078e3cff */
[----:B------:R-:W4:Y:S04]  /*cd30*/  LDL.LU R4, [R1+0x4] ;  /* 0x0000040001047983 */ /* 0x000f280000300800 */
[----:B-1----:R-:W5:Y:S02]  /*cd40*/  LDL.LU R3, [R1+0x10] ;  /* 0x0000100001037983 */ /* 0x002f640000300800 */
[----:B------:R-:W-:Y:S02]  /*cd50*/  SYNCS.ARRIVE.TRANS64.RED.A1T0 RZ, [UR4], RZ ;  /* 0x000000ffffff79a7 */ /* 0x000fe40008100404 */
[----:B------:R-:W2:Y:S02]  /*cd60*/  LDL.LU R2, [R1+0xc] ;  /* 0x00000c0001027983 */ /* 0x000ea40000300800 */
[----:B--2---:R-:W-:Y:S02]  /*cd70*/  LOP3.LUT R2, R2, 0x1, RZ, 0x3c, !PT ;  /* 0x0000000102027812 */ /* 0x004fe400078e3cff */
[----:B---3--:R-:W-:Y:S02]  /*cd80*/  LOP3.LUT R5, R5, 0x1, RZ, 0x3c, !PT ;  /* 0x0000000105057812 */ /* 0x008fe400078e3cff */
[----:B----4-:R-:W-:Y:S02]  /*cd90*/  LOP3.LUT R4, R4, 0x1, RZ, 0x3c, !PT ;  /* 0x0000000104047812 */ /* 0x010fe400078e3cff */
[----:B-----5:R-:W-:Y:S01]  /*cda0*/  LOP3.LUT R3, R3, 0x1, RZ, 0x3c, !PT ;  /* 0x0000000103037812 */ /* 0x020fe200078e3cff */
[----:B------:R2:W-:Y:S01]  /*cdb0*/  STL [R1+0x8], R5 ;  /* 0x0000080501007387 */ /* 0x0005e20000100800 */
[C---:B------:R-:W-:Y:S01]  /*cdc0*/  ISETP.GT.U32.AND P1, PT, R0.reuse, 0x1, PT ;  /* 0x000000010000780c */ /* 0x040fe20003f24070 */
[----:B------:R-:W-:Y:S02]  /*cdd0*/  VIADD R0, R0, 0xffffffff ;  /* 0xffffffff00007836 */ /* 0x000fe40000000000 */
[----:B------:R2:W-:Y:S04]  /*cde0*/  STL [R1+0x4], R4 ;  /* 0x0000040401007387 */ /* 0x0005e80000100800 */
[----:B------:R2:W-:Y:S04]  /*cdf0*/  STL [R1], R0 ;  /* 0x0000000001007387 */ /* 0x0005e80000100800 */
[----:B------:R2:W-:Y:S04]  /*ce00*/  STL [R1+0x10], R3 ;  /* 0x0000100301007387 */ /* 0x0005e80000100800 */
[----:B------:R2:W-:Y:S01]  /*ce10*/  STL [R1+0xc], R2 ;  /* 0x00000c0201007387 */ /* 0x0005e20000100800 */
[----:B------:R-:W-:Y:S05]  /*ce20*/  @P1 BRA `(.L_x_211) ;  /* 0xffffffb800c01947 */ /* 0x000fea000383ffff */
[----:B------:R-:W1:Y:S01]  /*ce30*/  S2R R42, SR_TID.X ;  /* 0x00000000002a7919 */ /* 0x000e620000002100 */
[----:B------:R-:W3:Y:S01]  /*ce40*/  S2UR UR5, SR_CTAID.Y ;  /* 0x00000000000579c3 */ /* 0x000ee20000002600 */
[----:B------:R-:W-:Y:S01]  /*ce50*/  LOP3.LUT R50, R41, 0x600000, RZ, 0xc0, !PT ;  /* 0x0060000029327812 */ /* 0x000fe200078ec0ff */
[----:B------:R-:W-:Y:S01]  /*ce60*/  BSSY.RECONVERGENT B0, `(.L_x_212) ;  /* 0x000001b000007945 */ /* 0x000fe20003800200 */
[----:B--2---:R-:W2:Y:S01]  /*ce70*/  S2R R0, SR_CTAID.X ;  /* 0x0000000000007919 */ /* 0x004ea20000002500 */
[----:B------:R-:W-:Y:S02]  /*ce80*/  LOP3.LUT R43, R72, 0x7f, RZ, 0xc0, !PT ;  /* 0x0000007f482b7812 */ /* 0x000fe400078ec0ff */
[----:B------:R-:W-:Y:S02]  /*ce90*/  LOP3.LUT R50, R50, 0x10, R40, 0xf8, !PT ;  /* 0x0000001032327812 */ /* 0x000fe400078ef828 */
[----:B------:R-:W3:Y:S08]  /*cea0*/  LDC.64 R4, c[0x0][0x988] ;  /* 0x00026200ff047b82 */ /* 0x000ef00000000a00 */
[----:B------:R-:W4:Y:S08]  /*ceb0*/  LDC.64 R2, c[0x0][0x9a0] ;  /* 0x00026800ff027b82 */ /* 0x000f300000000a00 */
[----:B------:R-:W5:Y:S08]  /*cec0*/  S2UR UR4, SR_CTAID.Z ;  /* 0x00000000000479c3 */ /* 0x000f700000002700 */
[----:B------:R-:W5:Y:S01]  /*ced0*/  LDC R22, c[0x0][0x990] ;  /* 0x00026400ff167b82 */ /* 0x000f620000000800 */
[----:B---3--:R-:W-:Y:S01]  /*cee0*/  IMAD R7, R5, UR5, RZ ;  /* 0x0000000505077c24 */ /* 0x008fe2000f8e02ff */
[----:B-1----:R-:W-:Y:S01]  /*cef0*/  SHF.L.U32 R5, R42, 0x10, RZ ;  /* 0x000000102a057819 */ /* 0x002fe200000006ff */
[----:B------:R-:W-:Y:S01]  /*cf00*/  IMAD R40, R43, R4, RZ ;  /* 0x000000042b287224 */ /* 0x000fe200078e02ff */
[----:B--2---:R-:W-:-:S02]  /*cf10*/  SHF.L.U32 R0, R0, 0x7, RZ ;  /* 0x0000000700007819 */ /* 0x004fc400000006ff */
[----:B------:R-:W-:Y:S02]  /*cf20*/  SHF.R.U32.HI R42, RZ, 0x3, R42 ;  /* 0x00000003ff2a7819 */ /* 0x000fe4000001162a */
[----:B------:R-:W1:Y:S01]  /*cf30*/  LDC R6, c[0x0][0x9a8] ;  /* 0x00026a00ff067b82 */ /* 0x000e620000000800 */
[----:B----4-:R-:W-:Y:S01]  /*cf40*/  IMAD R3, R3, UR5, RZ ;  /* 0x0000000503037c24 */ /* 0x010fe2000f8e02ff */
[----:B------:R-:W-:Y:S01]  /*cf50*/  LOP3.LUT R5, R5, 0x600010, R42, 0xc8, !PT ;  /* 0x0060001005057812 */ /* 0x000fe200078ec82a */
[C---:B------:R-:W-:Y:S01]  /*cf60*/  IMAD R7, R0.reuse, R4, R7 ;  /* 0x0000000400077224 */ /* 0x040fe200078e0207 */
[C---:B------:R-:W-:Y:S01]  /*cf70*/  LOP3.LUT R41, R0.reuse, 0x7f, R72, 0xf8, !PT ;  /* 0x0000007f00297812 */ /* 0x040fe200078ef848 */
[-C--:B------:R-:W-:Y:S01]  /*cf80*/  IMAD R3, R0, R2.reuse, R3 ;  /* 0x0000000200037224 */ /* 0x080fe200078e0203 */
[----:B------:R-:W-:Y:S01]  /*cf90*/  LOP3.LUT R48, R5, 0x120, RZ, 0xfc, !PT ;  /* 0x0000012005307812 */ /* 0x000fe200078efcff */
[----:B------:R-:W-:Y:S01]  /*cfa0*/  IMAD R43, R43, R2, RZ ;  /* 0x000000022b2b7224 */ /* 0x000fe200078e02ff */
[----:B------:R-:W-:Y:S01]  /*cfb0*/  SHF.R.S32.HI R23, RZ, 0x1f, R40 ;  /* 0x0000001fff177819 */ /* 0x000fe20000011428 */
[----:B-----5:R-:W-:-:S02]  /*cfc0*/  IMAD R22, R22, UR4, R7 ;  /* 0x0000000416167c24 */ /* 0x020fc4000f8e0207 */
[----:B-1----:R-:W-:Y:S01]  /*cfd0*/  IMAD R2, R6, UR4, R3 ;  /* 0x0000000406027c24 */ /* 0x002fe2000f8e0203 */
[----:B------:R-:W-:Y:S01]  /*cfe0*/  IADD3 R3, PT, PT, R48, -0xd0, RZ ;  /* 0xffffff3030037810 */ /* 0x000fe20007ffe0ff */
[----:B------:R-:W-:Y:S05]  /*cff0*/  @!P0 BRA `(.L_x_213) ;  /* 0x0000000000048947 */ /* 0x000fea0003800000 */
[----:B------:R-:W-:Y:S05]  /*d000*/  BPT.TRAP 0x1 ;  /* 0x000000040000795c */ /* 0x000fea0000300000 */
.L_x_213:
[----:B------:R-:W-:Y:S05]  /*d010*/  BSYNC.RECONVERGENT B0 ;  /* 0x0000000000007941 */ /* 0x000fea0003800200 */
.L_x_212:
[----:B------:R-:W-:Y:S02]  /*d020*/  SHF.L.U32 R0, RZ, 0x1f, RZ ;  /* 0x0000001fff007819 */ /* 0x000fe400000006ff */
[----:B------:R-:W-:Y:S02]  /*d030*/  SHF.R.U32.HI R49, RZ, 0x5, R72 ;  /* 0x00000005ff317819 */ /* 0x000fe40000011648 */
[----:B------:R-:W1:Y:S01]  /*d040*/  SYNCS.PHASECHK.TRANS64.TRYWAIT P1, [UR36+0x298a0], R0 ;  /* 0x0298a000ff0075a7 */ /* 0x000e620008021124 */
[----:B------:R-:W-:Y:S02]  /*d050*/  SHF.R.U32.HI R3, RZ, 0x15, R3 ;  /* 0x00000015ff037819 */ /* 0x000fe40000011603 */
[----:B------:R-:W-:-:S04]  /*d060*/  LOP3.LUT R49, R49, 0x3, RZ, 0xc0, !PT ;  /* 0x0000000331317812 */ /* 0x000fc800078ec0ff */
[----:B------:R-:W-:Y:S01]  /*d070*/  ISETP.NE.AND P0, PT, R49, R3, PT ;  /* 0x000000033100720c */ /* 0x000fe20003f05270 */
[----:B-1----:R-:W-:-:S12]  /*d080*/  @!P1 BRA `(.L_x_214) ;  /* 0x00000028000c9947 */ /* 0x002fd80003800000 */
.L_x_298:
[----:B------:R-:W-:Y:S05]  /*d090*/  @!P0 BRA `(.L_x_215) ;  /* 0x0000000000408947 */ /* 0x000fea0003800000 */
[----:B------:R-:W-:Y:S01]  /*d0a0*/  MOV R14, 0x0 ;  /* 0x00000000000e7802 */ /* 0x000fe20000000f00 */
[----:B------:R-:W2:Y:S01]  /*d0b0*/  LDCU.64 UR8, c[0x4][0x80] ;  /* 0x01001000ff0877ac */ /* 0x000ea20008000a00 */
[----:B------:R-:W-:Y:S02]  /*d0c0*/  HFMA2 R12, -RZ, RZ, 0, 5.9604644775390625e-08 ;  /* 0x00000001ff0c7431 */ /* 0x000fe400000001ff */
[----:B------:R-:W-:Y:S01]  /*d0d0*/  IMAD.MOV.U32 R8, RZ, RZ, 0x192 ;  /* 0x00000192ff087424 */ /* 0x000fe200078e00ff */
[----:B------:R-:W3:Y:S01]  /*d0e0*/  LDCU.64 UR6, c[0x4][0x88] ;  /* 0x01001100ff0677ac */ /* 0x000ee20008000a00 */
[----:B------:R-:W4:Y:S01]  /*d0f0*/  LDC.64 R14, c[0x4][R14] ;  /* 0x010000000e0e7b82 */ /* 0x000f220000000a00 */
[----:B------:R-:W-:Y:S01]  /*d100*/  IMAD.MOV.U32 R13, RZ, RZ, RZ ;  /* 0x000000ffff0d7224 */ /* 0x000fe200078e00ff */
[----:B------:R-:W5:Y:S01]  /*d110*/  LDCU.64 UR4, c[0x4][0x8] ;  /* 0x01000100ff0477ac */ /* 0x000f620008000a00 */
[----:B--2---:R-:W-:Y:S01]  /*d120*/  IMAD.U32 R4, RZ, RZ, UR8 ;  /* 0x00000008ff047e24 */ /* 0x004fe2000f8e00ff */
[----:B------:R-:W-:Y:S01]  /*d130*/  MOV R5, UR9 ;  /* 0x0000000900057c02 */ /* 0x000fe20008000f00 */
[----:B---3--:R-:W-:Y:S01]  /*d140*/  IMAD.U32 R6, RZ, RZ, UR6 ;  /* 0x00000006ff067e24 */ /* 0x008fe2000f8e00ff */
[----:B------:R-:W-:Y:S01]  /*d150*/  MOV R7, UR7 ;  /* 0x0000000700077c02 */ /* 0x000fe20008000f00 */
[----:B-----5:R-:W-:Y:S01]  /*d160*/  IMAD.U32 R10, RZ, RZ, UR4 ;  /* 0x00000004ff0a7e24 */ /* 0x020fe2000f8e00ff */
[----:B------:R-:W-:-:S02]  /*d170*/  MOV R11, UR5 ;  /* 0x00000005000b7c02 */ /* 0x000fc40008000f00 */
[----:B------:R-:W-:-:S07]  /*d180*/  LEPC R20, `(.L_x_215) ;  /* 0x000000001014794e */ /* 0x000fce0000000000 */
[----:B-1--4-:R-:W-:Y:S05]  /*d190*/  CALL.ABS.NOINC R14 ;  /* 0x000000000e007343 */ /* 0x012fea0003c00000 */
.L_x_215:
[C---:B-1----:R-:W-:Y:S01]  /*d1a0*/  VIADD R0, R48.reuse, 0xffffff50 ;  /* 0xffffff5030007836 */ /* 0x042fe20000000000 */
[----:B------:R-:W-:Y:S05]  /*d1b0*/  WARPSYNC.ALL ;  /* 0x0000000000007948 */ /* 0x000fea0003800000 */
[----:B------:R-:W-:Y:S02]  /*d1c0*/  SHF.R.U32.HI R0, RZ, 0x15, R0 ;  /* 0x00000015ff007819 */ /* 0x000fe40000011600 */
[----:B------:R-:W-:Y:S02]  /*d1d0*/  R2UR UR4, R48 ;  /* 0x00000000300472ca */ /* 0x000fe400000e0000 */
[----:B------:R-:W-:-:S11]  /*d1e0*/  ISETP.NE.AND P0, PT, R49, R0, PT ;  /* 0x000000003100720c */ /* 0x000fd60003f05270 */
[----:B------:R-:W1:Y:S02]  /*d1f0*/  LDTM.x16 R24, tmem[UR4+-0xd0] ;  /* 0xffff3004001879ee */ /* 0x000e64000824ff00 */
[----:B-1----:R-:W-:Y:S05]  /*d200*/  @!P0 BRA `(.L_x_216) ;  /* 0x0000000000408947 */ /* 0x002fea0003800000 */
[----:B------:R-:W-:Y:S01]  /*d210*/  MOV R14, 0x0 ;  /* 0x00000000000e7802 */ /* 0x000fe20000000f00 */
[----:B------:R-:W1:Y:S01]  /*d220*/  LDCU.64 UR8, c[0x4][0x80] ;  /* 0x01001000ff0877ac */ /* 0x000e620008000a00 */
[----:B------:R-:W-:Y:S02]  /*d230*/  HFMA2 R12, -RZ, RZ, 0, 5.9604644775390625e-08 ;  /* 0x00000001ff0c7431 */ /* 0x000fe400000001ff */
[----:B------:R-:W-:Y:S01]  /*d240*/  IMAD.MOV.U32 R8, RZ, RZ, 0x192 ;  /* 0x00000192ff087424 */ /* 0x000fe200078e00ff */
[----:B------:R-:W2:Y:S01]  /*d250*/  LDCU.64 UR6, c[0x4][0x88] ;  /* 0x01001100ff0677ac */ /* 0x000ea20008000a00 */
[----:B------:R-:W3:Y:S01]  /*d260*/  LDC.64 R14, c[0x4][R14] ;  /* 0x010000000e0e7b82 */ /* 0x000ee20000000a00 */
[----:B------:R-:W-:Y:S01]  /*d270*/  IMAD.MOV.U32 R13, RZ, RZ, RZ ;  /* 0x000000ffff0d7224 */ /* 0x000fe200078e00ff */
[----:B------:R-:W4:Y:S01]  /*d280*/  LDCU.64 UR4, c[0x4][0x8] ;  /* 0x01000100ff0477ac */ /* 0x000f220008000a00 */
[----:B-1----:R-:W-:Y:S01]  /*d290*/  IMAD.U32 R4, RZ, RZ, UR8 ;  /* 0x00000008ff047e24 */ /* 0x002fe2000f8e00ff */
[----:B------:R-:W-:Y:S01]  /*d2a0*/  MOV R5, UR9 ;  /* 0x0000000900057c02 */ /* 0x000fe20008000f00 */
[----:B--2---:R-:W-:Y:S01]  /*d2b0*/  IMAD.U32 R6, RZ, RZ, UR6 ;  /* 0x00000006ff067e24 */ /* 0x004fe2000f8e00ff */
[----:B------:R-:W-:Y:S01]  /*d2c0*/  MOV R7, UR7 ;  /* 0x0000000700077c02 */ /* 0x000fe20008000f00 */
[----:B----4-:R-:W-:Y:S01]  /*d2d0*/  IMAD.U32 R10, RZ, RZ, UR4 ;  /* 0x00000004ff0a7e24 */ /* 0x010fe2000f8e00ff */
[----:B------:R-:W-:-:S02]  /*d2e0*/  MOV R11, UR5 ;  /* 0x00000005000b7c02 */ /* 0x000fc40008000f00 */
[----:B------:R-:W-:-:S07]  /*d2f0*/  LEPC R20, `(.L_x_216) ;  /* 0x000000001014794e */ /* 0x000fce0000000000 */
[----:B---3--:R-:W-:Y:S05]  /*d300*/  CALL.ABS.NOINC R14 ;  /* 0x000000000e007343 */ /* 0x008fea0003c00000 */
.L_x_216:
[----:B------:R-:W1:Y:S01]  /*d310*/  LDC.64 R46, c[0x0][0x358] ;  /* 0x0000d600ff2e7b82 */ /* 0x000e620000000a00 */
[----:B------:R-:W-:Y:S05]  /*d320*/  WARPSYNC.ALL ;  /* 0x0000000000007948 */ /* 0x000fea0003800000 */
[----:B------:R-:W-:Y:S02]  /*d330*/  LOP3.LUT R42, R42, 0x10, RZ, 0xc0, !PT ;  /* 0x000000102a2a7812 */ /* 0x000fe400078ec0ff */
[----:B------:R-:W-:Y:S01]  /*d340*/  R2UR UR4, R48 ;  /* 0x00000000300472ca */ /* 0x000fe200000e0000 */
[----:B------:R-:W2:Y:S01]  /*d350*/  LDCU UR9, c[0x0][0x38c] ;  /* 0x00007180ff0977ac */ /* 0x000ea20008000800 */
[----:B------:R-:W-:Y:S01]  /*d360*/  IADD3 R2, P1, P0, R2, R43, R42 ;  /* 0x0000002b02027210 */ /* 0x000fe2000783e02a */
[C---:B------:R-:W-:Y:S01]  /*d370*/  VIADD R45, R42.reuse, 0x8 ;  /* 0x000000082a2d7836 */ /* 0x040fe20000000000 */
[----:B------:R-:W-:Y:S01]  /*d380*/  SHF.R.S32.HI R0, RZ, 0x1f, R43 ;  /* 0x0000001fff007819 */ /* 0x000fe2000001142b */
[----:B------:R-:W3:Y:S01]  /*d390*/  LDCU UR8, c[0x0][0x384] ;  /* 0x00007080ff0877ac */ /* 0x000ee20008000800 */
[C---:B------:R-:W-:Y:S01]  /*d3a0*/  VIADD R44, R42.reuse, 0x20 ;  /* 0x000000202a2c7836 */ /* 0x040fe20000000000 */
[----:B------:R-:W4:Y:S01]  /*d3b0*/  S2UR UR38, SR_CgaCtaId ;  /* 0x00000000002679c3 */ /* 0x000f220000008800 */
[C---:B------:R-:W-:Y:S01]  /*d3c0*/  VIADD R43, R42.reuse, 0x28 ;  /* 0x000000282a2b7836 */ /* 0x040fe20000000000 */
[----:B------:R-:W5:Y:S01]  /*d3d0*/  LDCU.64 UR6, c[0x0][0x998] ;  /* 0x00013300ff0677ac */ /* 0x000f620008000a00 */
[----:B------:R-:W-:Y:S01]  /*d3e0*/  IADD3.X R0, PT, PT, RZ, R0, RZ, P1, P0 ;  /* 0x00000000ff007210 */ /* 0x000fe20000fe04ff */
[----:B------:R-:W-:Y:S02]  /*d3f0*/  BSSY.RECONVERGENT B0, `(.L_x_217) ;  /* 0x000002a000007945 */ /* 0x000fe40003800200 */
[----:B------:R-:W4:Y:S01]  /*d400*/  LDTM.x16 R4, tmem[UR4+-0xb0] ;  /* 0xffff5004000479ee */ /* 0x000f22000824ff00 */
[----:B------:R-:W-:Y:S01]  /*d410*/  UISETP.NE.AND UP0, UPT, UR37, 0x3, UPT ;  /* 0x000000032500788c */ /* 0x000fe2000bf05270 */
[----:B--2---:R-:W-:-:S02]  /*d420*/  ISETP.GE.AND P4, PT, R42, UR9, PT ;  /* 0x000000092a007c0c */ /* 0x004fc4000bf86270 */
[----:B------:R-:W-:Y:S02]  /*d430*/  ISETP.GE.AND P3, PT, R45, UR9, PT ;  /* 0x000000092d007c0c */ /* 0x000fe4000bf66270 */
[----:B---3--:R-:W-:Y:S02]  /*d440*/  ISETP.GE.U32.OR P4, PT, R41, UR8, P4 ;  /* 0x0000000829007c0c */ /* 0x008fe4000a786470 */
[----:B------:R-:W-:Y:S02]  /*d450*/  ISETP.GE.AND P2, PT, R44, UR9, PT ;  /* 0x000000092c007c0c */ /* 0x000fe4000bf46270 */
[C---:B-----5:R-:W-:Y:S02]  /*d460*/  LEA R20, P0, R2.reuse, UR6, 0x1 ;  /* 0x0000000602147c11 */ /* 0x060fe4000f8008ff */
[----:B------:R-:W-:Y:S02]  /*d470*/  ISETP.GE.AND P1, PT, R43, UR9, PT ;  /* 0x000000092b007c0c */ /* 0x000fe4000bf26270 */
[----:B------:R-:W-:-:S02]  /*d480*/  LEA.HI.X R21, R2, UR7, R0, 0x1, P0 ;  /* 0x0000000702157c11 */ /* 0x000fc400080f0c00 */
[C---:B------:R-:W-:Y:S02]  /*d490*/  ISETP.GE.U32.OR P3, PT, R41.reuse, UR8, P3 ;  /* 0x0000000829007c0c */ /* 0x040fe40009f66470 */
[C---:B------:R-:W-:Y:S02]  /*d4a0*/  ISETP.GE.U32.OR P2, PT, R41.reuse, UR8, P2 ;  /* 0x0000000829007c0c */ /* 0x040fe40009746470 */
[----:B------:R-:W-:Y:S02]  /*d4b0*/  ISETP.GE.U32.OR P1, PT, R41, UR8, P1 ;  /* 0x0000000829007c0c */ /* 0x000fe40008f26470 */
[----:B----4-:R-:W-:Y:S02]  /*d4c0*/  F2FP.BF16.F32.PACK_AB R0, R5, R4 ;  /* 0x000000040500723e */ /* 0x010fe400000010ff */
[----:B------:R-:W-:Y:S01]  /*d4d0*/  F2FP.BF16.F32.PACK_AB R2, R7, R6 ;  /* 0x000000060702723e */ /* 0x000fe200000010ff */
[----:B-1----:R-:W-:Y:S08]  /*d4e0*/  @P4 BRA `(.L_x_218) ;  /* 0x0000000000684947 */ /* 0x002ff00003800000 */
[----:B------:R-:W-:Y:S02]  /*d4f0*/  F2FP.BF16.F32.PACK_AB R28, R29, R28 ;  /* 0x0000001c1d1c723e */ /* 0x000fe400000010ff */
[----:B------:R-:W-:Y:S02]  /*d500*/  F2FP.BF16.F32.PACK_AB R30, R31, R30 ;  /* 0x0000001e1f1e723e */ /* 0x000fe400000010ff */
[----:B------:R-:W-:Y:S02]  /*d510*/  PRMT R4, R28, 0x7632, R4 ;  /* 0x000076321c047816 */ /* 0x000fe40000000004 */
[----:B------:R-:W-:Y:S02]  /*d520*/  F2FP.BF16.F32.PACK_AB R24, R25, R24 ;  /* 0x000000181918723e */ /* 0x000fe400000010ff */
[----:B------:R-:W-:Y:S02]  /*d530*/  LOP3.LUT R4, R4, 0xffff, RZ, 0xc0, !PT ;  /* 0x0000ffff04047812 */ /* 0x000fe400078ec0ff */
[----:B------:R-:W-:-:S02]  /*d540*/  PRMT R6, R30, 0x7632, R6 ;  /* 0x000076321e067816 */ /* 0x000fc40000000006 */
[----:B------:R-:W-:Y:S01]  /*d550*/  PRMT R3, R24, 0x7632, R3 ;  /* 0x0000763218037816 */ /* 0x000fe20000000003 */
[----:B------:R-:W-:Y:S01]  /*d560*/  IMAD.WIDE.U32 R54, R4, 0x10000, RZ ;  /* 0x0001000004367825 */ /* 0x000fe200078e00ff */
[----:B------:R-:W-:Y:S02]  /*d570*/  F2FP.BF16.F32.PACK_AB R26, R27, R26 ;  /* 0x0000001a1b1a723e */ /* 0x000fe400000010ff */
[----:B------:R-:W-:Y:S01]  /*d580*/  LOP3.LUT R3, R3, 0xffff, RZ, 0xc0, !PT ;  /* 0x0000ffff03037812 */ /* 0x000fe200078ec0ff */
[----:B------:R-:W-:Y:S01]  /*d590*/  IMAD.U32 R6, R6, 0x10000, RZ ;  /* 0x0001000006067824 */ /* 0x000fe200078e00ff */
[----:B------:R-:W-:Y:S02]  /*d5a0*/  LOP3.LUT R30, R55, 0xffff, R30, 0xf8, !PT ;  /* 0x0000ffff371e7812 */ /* 0x000fe400078ef81e */
[----:B------:R-:W-:Y:S01]  /*d5b0*/  LOP3.LUT R7, R54, 0xffff, R28, 0xf8, !PT ;  /* 0x0000ffff36077812 */ /* 0x000fe200078ef81c */
[----:B------:R-:W-:Y:S01]  /*d5c0*/  IMAD.WIDE.U32 R52, R3, 0x10000, RZ ;  /* 0x0001000003347825 */ /* 0x000fe200078e00ff */
[----:B------:R-:W-:-:S02]  /*d5d0*/  LOP3.LUT R6, R30, R6, RZ, 0xfc, !PT ;  /* 0x000000061e067212 */ /* 0x000fc400078efcff */
[----:B------:R-:W-:Y:S02]  /*d5e0*/  PRMT R5, R26, 0x7632, R5 ;  /* 0x000076321a057816 */ /* 0x000fe40000000005 */
[----:B------:R-:W-:Y:S02]  /*d5f0*/  R2UR UR4, R46 ;  /* 0x000000002e0472ca */ /* 0x000fe400000e0000 */
[----:B------:R-:W-:Y:S01]  /*d600*/  R2UR UR5, R47 ;  /* 0x000000002f0572ca */ /* 0x000fe200000e0000 */
[----:B------:R-:W-:Y:S01]  /*d610*/  IMAD.U32 R5, R5, 0x10000, RZ ;  /* 0x0001000005057824 */ /* 0x000fe200078e00ff */
[-C--:B------:R-:W-:Y:S02]  /*d620*/  LOP3.LUT R7, R7, R6.reuse, RZ, 0x3c, !PT ;  /* 0x0000000607077212 */ /* 0x080fe400078e3cff */
[----:B------:R-:W-:Y:S02]  /*d630*/  LOP3.LUT R26, R53, 0xffff, R26, 0xf8, !PT ;  /* 0x0000ffff351a7812 */ /* 0x000fe400078ef81a */
[----:B------:R-:W-:-:S02]  /*d640*/  LOP3.LUT R6, R7, R6, RZ, 0x3c, !PT ;  /* 0x0000000607067212 */ /* 0x000fc400078e3cff */
[----:B------:R-:W-:Y:S02]  /*d650*/  LOP3.LUT R4, R52, 0xffff, R24, 0xf8, !PT ;  /* 0x0000ffff34047812 */ /* 0x000fe400078ef818 */
[----:B------:R-:W-:Y:S02]  /*d660*/  LOP3.LUT R5, R26, R5, RZ, 0xfc, !PT ;  /* 0x000000051a057212 */ /* 0x000fe400078efcff */
[----:B------:R-:W-:-:S05]  /*d670*/  LOP3.LUT R7, R7, R6, RZ, 0x3c, !PT ;  /* 0x0000000607077212 */ /* 0x000fca00078e3cff */
[----:B------:R1:W-:Y:S02]  /*d680*/  STG.E.128 desc[UR4][R20.64], R4 ;  /* 0x0000000414007986 */ /* 0x0003e4000c101d04 */
.L_x_218:
[----:B------:R-:W-:Y:S05]  /*d690*/  BSYNC.RECONVERGENT B0 ;  /* 0x0000000000007941 */ /* 0x000fea0003800200 */
.L_x_217:
[----:B------:R-:W-:Y:S04]  /*d6a0*/  BSSY.RECONVERGENT B0, `(.L_x_219) ;  /* 0x000001c000007945 */ /* 0x000fe80003800200 */
[----:B------:R-:W-:Y:S05]  /*d6b0*/  @P3 BRA `(.L_x_220) ;  /* 0x0000000000683947 */ /* 0x000fea0003800000 */
[----:B------:R-:W-:Y:S02]  /*d6c0*/  F2FP.BF16.F32.PACK_AB R36, R37, R36 ;  /* 0x000000242524723e */ /* 0x000fe400000010ff */
[----:B------:R-:W-:Y:S02]  /*d6d0*/  F2FP.BF16.F32.PACK_AB R38, R39, R38 ;  /* 0x000000262726723e */ /* 0x000fe400000010ff */
[----:B-1----:R-:W-:Y:S02]  /*d6e0*/  PRMT R4, R36, 0x7632, R4 ;  /* 0x0000763224047816 */ /* 0x002fe40000000004 */
        /* <DEDUP_REMOVED lines=23> */
.L_x_220:
[----:B------:R-:W-:Y:S05]  /*d860*/  BSYNC.RECONVERGENT B0 ;  /* 0x0000000000007941 */ /* 0x000fea0003800200 */
.L_x_219:
[----:B------:R-:W-:Y:S01]  /*d870*/  BSSY.RECONVERGENT B0, `(.L_x_221) ;  /* 0x000001a000007945 */ /* 0x000fe20003800200 */
[----:B------:R-:W-:Y:S02]  /*d880*/  PRMT R3, R0, 0x7632, R3 ;  /* 0x0000763200037816 */ /* 0x000fe40000000003 */
[----:B-12---:R-:W-:Y:S01]  /*d890*/  PRMT R4, R2, 0x7632, R4 ;  /* 0x0000763202047816 */ /* 0x006fe20000000004 */
[----:B------:R-:W-:Y:S06]  /*d8a0*/  @P2 BRA `(.L_x_222) ;  /* 0x0000000000582947 */ /* 0x000fec0003800000 */
[----:B------:R-:W-:Y:S01]  /*d8b0*/  F2FP.BF16.F32.PACK_AB R8, R9, R8 ;  /* 0x000000080908723e */ /* 0x000fe200000010ff */
[----:B------:R-:W-:Y:S01]  /*d8c0*/  IMAD.U32 R4, R4, 0x10000, RZ ;  /* 0x0001000004047824 */ /* 0x000fe200078e00ff */
[----:B------:R-:W-:Y:S02]  /*d8d0*/  LOP3.LUT R3, R3, 0xffff, RZ, 0xc0, !PT ;  /* 0x0000ffff03037812 */ /* 0x000fe400078ec0ff */
[----:B------:R-:W-:Y:S02]  /*d8e0*/  PRMT R5, R8, 0x7632, R5 ;  /* 0x0000763208057816 */ /* 0x000fe40000000005 */
[----:B------:R-:W-:Y:S01]  /*d8f0*/  F2FP.BF16.F32.PACK_AB R10, R11, R10 ;  /* 0x0000000a0b0a723e */ /* 0x000fe200000010ff */
[----:B------:R-:W-:Y:S01]  /*d900*/  IMAD.WIDE.U32 R6, R3, 0x10000, RZ ;  /* 0x0001000003067825 */ /* 0x000fe200078e00ff */
[----:B------:R-:W-:Y:S02]  /*d910*/  LOP3.LUT R5, R5, 0xffff, RZ, 0xc0, !PT ;  /* 0x0000ffff05057812 */ /* 0x000fe400078ec0ff */
[----:B------:R-:W-:-:S02]  /*d920*/  PRMT R3, R10, 0x7632, R3 ;  /* 0x000076320a037816 */ /* 0x000fc40000000003 */
[----:B------:R-:W-:Y:S01]  /*d930*/  LOP3.LUT R2, R7, 0xffff, R2, 0xf8, !PT ;  /* 0x0000ffff07027812 */ /* 0x000fe200078ef802 */
[----:B------:R-:W-:Y:S01]  /*d940*/  IMAD.WIDE.U32 R24, R5, 0x10000, RZ ;  /* 0x0001000005187825 */ /* 0x000fe200078e00ff */
[----:B------:R-:W-:Y:S02]  /*d950*/  R2UR UR4, R46 ;  /* 0x000000002e0472ca */ /* 0x000fe400000e0000 */
[----:B------:R-:W-:Y:S01]  /*d960*/  R2UR UR5, R47 ;  /* 0x000000002f0572ca */ /* 0x000fe200000e0000 */
[----:B------:R-:W-:Y:S01]  /*d970*/  IMAD.U32 R3, R3, 0x10000, RZ ;  /* 0x0001000003037824 */ /* 0x000fe200078e00ff */
[----:B------:R-:W-:Y:S02]  /*d980*/  LOP3.LUT R10, R25, 0xffff, R10, 0xf8, !PT ;  /* 0x0000ffff190a7812 */ /* 0x000fe400078ef80a */
[----:B------:R-:W-:Y:S02]  /*d990*/  LOP3.LUT R4, R2, R4, RZ, 0xfc, !PT ;  /* 0x0000000402047212 */ /* 0x000fe400078efcff */
[----:B------:R-:W-:-:S02]  /*d9a0*/  LOP3.LUT R0, R6, 0xffff, R0, 0xf8, !PT ;  /* 0x0000ffff06007812 */ /* 0x000fc400078ef800 */
[----:B------:R-:W-:Y:S01]  /*d9b0*/  LOP3.LUT R3, R10, R3, RZ, 0xfc, !PT ;  /* 0x000000030a037212 */ /* 0x000fe200078efcff */
[----:B------:R-:W-:Y:S01]  /*d9c0*/  IMAD.MOV.U32 R5, RZ, RZ, R4 ;  /* 0x000000ffff057224 */ /* 0x000fe200078e0004 */
[----:B------:R-:W-:Y:S01]  /*d9d0*/  LOP3.LUT R6, R24, 0xffff, R8, 0xf8, !PT ;  /* 0x0000ffff18067812 */ /* 0x000fe200078ef808 */
[----:B------:R-:W-:Y:S02]  /*d9e0*/  IMAD.MOV.U32 R4, RZ, RZ, R0 ;  /* 0x000000ffff047224 */ /* 0x000fe400078e0000 */
[----:B------:R-:W-:-:S05]  /*d9f0*/  IMAD.MOV.U32 R7, RZ, RZ, R3 ;  /* 0x000000ffff077224 */ /* 0x000fca00078e0003 */
[----:B------:R1:W-:Y:S02]  /*da00*/  STG.E.128 desc[UR4][R20.64+0x40], R4 ;  /* 0x0000400414007986 */ /* 0x0003e4000c101d04 */
.L_x_222:
[----:B------:R-:W-:Y:S05]  /*da10*/  BSYNC.RECONVERGENT B0 ;  /* 0x0000000000007941 */ /* 0x000fea0003800200 */
.L_x_221:
[----:B------:R-:W-:Y:S04]  /*da20*/  BSSY.RECONVERGENT B0, `(.L_x_223) ;  /* 0x000001b000007945 */ /* 0x000fe80003800200 */
[----:B------:R-:W-:Y:S05]  /*da30*/  @P1 BRA `(.L_x_224) ;  /* 0x0000000000641947 */ /* 0x000fea0003800000 */
[----:B------:R-:W-:Y:S02]  /*da40*/  F2FP.BF16.F32.PACK_AB R12, R13, R12 ;  /* 0x0000000c0d0c723e */ /* 0x000fe400000010ff */
[----:B------:R-:W-:Y:S02]  /*da50*/  F2FP.BF16.F32.PACK_AB R16, R17, R16 ;  /* 0x000000101110723e */ /* 0x000fe400000010ff */
[----:B------:R-:W-:Y:S02]  /*da60*/  PRMT R0, R12, 0x7632, R0 ;  /* 0x000076320c007816 */ /* 0x000fe40000000000 */
[----:B------:R-:W-:Y:S02]  /*da70*/  PRMT R2, R16, 0x7632, R2 ;  /* 0x0000763210027816 */ /* 0x000fe40000000002 */
[----:B------:R-:W-:Y:S02]  /*da80*/  F2FP.BF16.F32.PACK_AB R14, R15, R14 ;  /* 0x0000000e0f0e723e */ /* 0x000fe400000010ff */
[----:B------:R-:W-:-:S02]  /*da90*/  LOP3.LUT R0, R0, 0xffff, RZ, 0xc0, !PT ;  /* 0x0000ffff00007812 */ /* 0x000fc400078ec0ff */
[----:B------:R-:W-:Y:S02]  /*daa0*/  F2FP.BF16.F32.PACK_AB R18, R19, R18 ;  /* 0x000000121312723e */ /* 0x000fe400000010ff */
[----:B------:R-:W-:Y:S01]  /*dab0*/  LOP3.LUT R2, R2, 0xffff, RZ, 0xc0, !PT ;  /* 0x0000ffff02027812 */ /* 0x000fe200078ec0ff */
[----:B-1----:R-:W-:Y:S01]  /*dac0*/  IMAD.WIDE.U32 R6, R0, 0x10000, RZ ;  /* 0x0001000000067825 */ /* 0x002fe200078e00ff */
[----:B------:R-:W-:Y:S02]  /*dad0*/  PRMT R3, R14, 0x7632, R3 ;  /* 0x000076320e037816 */ /* 0x000fe40000000003 */
[----:B------:R-:W-:Y:S01]  /*dae0*/  PRMT R4, R18, 0x7632, R4 ;  /* 0x0000763212047816 */ /* 0x000fe20000000004 */
[----:B------:R-:W-:Y:S01]  /*daf0*/  IMAD.WIDE.U32 R8, R2, 0x10000, RZ ;  /* 0x0001000002087825 */ /* 0x000fe200078e00ff */
[----:B------:R-:W-:Y:S02]  /*db00*/  LOP3.LUT R14, R7, 0xffff, R14, 0xf8, !PT ;  /* 0x0000ffff070e7812 */ /* 0x000fe400078ef80e */
[----:B------:R-:W-:Y:S01]  /*db10*/  R2UR UR4, R46 ;  /* 0x000000002e0472ca */ /* 0x000fe200000e0000 */
[----:B------:R-:W-:Y:S01]  /*db20*/  IMAD.U32 R3, R3, 0x10000, RZ ;  /* 0x0001000003037824 */ /* 0x000fe200078e00ff */
[----:B------:R-:W-:Y:S01]  /*db30*/  R2UR UR5, R47 ;  /* 0x000000002f0572ca */ /* 0x000fe200000e0000 */
[----:B------:R-:W-:Y:S01]  /*db40*/  IMAD.U32 R4, R4, 0x10000, RZ ;  /* 0x0001000004047824 */ /* 0x000fe200078e00ff */
[----:B------:R-:W-:-:S02]  /*db50*/  LOP3.LUT R18, R9, 0xffff, R18, 0xf8, !PT ;  /* 0x0000ffff09127812 */ /* 0x000fc400078ef812 */
[----:B------:R-:W-:Y:S02]  /*db60*/  LOP3.LUT R5, R6, 0xffff, R12, 0xf8, !PT ;  /* 0x0000ffff06057812 */ /* 0x000fe400078ef80c */
[----:B------:R-:W-:Y:S02]  /*db70*/  LOP3.LUT R3, R14, R3, RZ, 0xfc, !PT ;  /* 0x000000030e037212 */ /* 0x000fe400078efcff */
[----:B------:R-:W-:Y:S01]  /*db80*/  LOP3.LUT R7, R18, R4, RZ, 0xfc, !PT ;  /* 0x0000000412077212 */ /* 0x000fe200078efcff */
[----:B------:R-:W-:Y:S01]  /*db90*/  IMAD.MOV.U32 R4, RZ, RZ, R5 ;  /* 0x000000ffff047224 */ /* 0x000fe200078e0005 */
[----:B------:R-:W-:Y:S01]  /*dba0*/  LOP3.LUT R6, R8, 0xffff, R16, 0xf8, !PT ;  /* 0x0000ffff08067812 */ /* 0x000fe200078ef810 */
[----:B------:R-:W-:-:S05]  /*dbb0*/  IMAD.MOV.U32 R5, RZ, RZ, R3 ;  /* 0x000000ffff057224 */ /* 0x000fca00078e0003 */
[----:B------:R2:W-:Y:S02]  /*dbc0*/  STG.E.128 desc[UR4][R20.64+0x50], R4 ;  /* 0x0000500414007986 */ /* 0x0005e4000c101d04 */
.L_x_224:
[----:B------:R-:W-:Y:S05]  /*dbd0*/  BSYNC.RECONVERGENT B0 ;  /* 0x0000000000007941 */ /* 0x000fea0003800200 */
.L_x_223:
[----:B------:R-:W-:Y:S01]  /*dbe0*/  NOP ;  /* 0x0000000000007918 */ /* 0x000fe20000000000 */
[----:B------:R-:W-:Y:S05]  /*dbf0*/  BRA.U !UP0, `(.L_x_225) ;  /* 0x0000000108087547 */ /* 0x000fea000b800000 */
[----:B------:R-:W-:Y:S05]  /*dc00*/  BPT.TRAP 0x1 ;  /* 0x000000040000795c */ /* 0x000fea0000300000 */
[----:B------:R-:W-:Y:S05]  /*dc10*/  BPT.TRAP 0x1 ;  /* 0x000000040000795c */ /* 0x000fea0000300000 */
.L_x_225:
[----:B------:R-:W-:-:S04]  /*dc20*/  UIADD3 UR4, UPT, UPT, UR36, 0x298b0, URZ ;  /* 0x000298b024047890 */ /* 0x000fc8000fffe0ff */
[----:B------:R-:W-:-:S09]  /*dc30*/  UPRMT UR4, UR38, 0x654, UR4 ;  /* 0x0000065426047896 */ /* 0x000fd20008000004 */
[----:B------:R-:W-:Y:S01]  /*dc40*/  SYNCS.ARRIVE.TRANS64.RED.A1T0 RZ, [UR4], RZ ;  /* 0x000000ffffff79a7 */ /* 0x000fe20008100404 */
[----:B------:R-:W-:Y:S05]  /*dc50*/  BRA.U !UP0, `(.L_x_226) ;  /* 0x0000000108047547 */ /* 0x000fea000b800000 */
[----:B------:R-:W-:Y:S05]  /*dc60*/  BPT.TRAP 0x1 ;  /* 0x000000040000795c */ /* 0x000fea0000300000 */
.L_x_226:
[----:B------:R-:W-:Y:S02]  /*dc70*/  SHF.L.U32 R2, RZ, 0x1f, RZ ;  /* 0x0000001fff027819 */ /* 0x000fe400000006ff */
[----:B------:R-:W-:Y:S02]  /*dc80*/  SHF.R.U32.HI R0, RZ, 0x15, R50 ;  /* 0x00000015ff007819 */ /* 0x000fe40000011632 */
[----:B------:R-:W3:Y:S02]  /*dc90*/  SYNCS.PHASECHK.TRANS64.TRYWAIT P1, [UR36+0x298a8], R2 ;  /* 0x0298a802ff0075a7 */ /* 0x000ee40008021124 */
[----:B------:R-:W-:Y:S01]  /*dca0*/  ISETP.NE.AND P0, PT, R49, R0, PT ;  /* 0x000000003100720c */ /* 0x000fe20003f05270 */
[----:B---3--:R-:W-:-:S12]  /*dcb0*/  @!P1 BRA `(.L_x_227) ;  /* 0x0000001c00189947 */ /* 0x008fd80003800000 */
.L_x_300:
[----:B------:R-:W-:Y:S05]  /*dcc0*/  @!P0 BRA `(.L_x_228) ;  /* 0x0000000000408947 */ /* 0x000fea0003800000 */
[----:B---3--:R-:W-:Y:S01]  /*dcd0*/  MOV R2, 0x0 ;  /* 0x0000000000027802 */ /* 0x008fe20000000f00 */
[----:B------:R-:W1:Y:S01]  /*dce0*/  LDCU.64 UR8, c[0x4][0x80] ;  /* 0x01001000ff0877ac */ /* 0x000e620008000a00 */
[----:B------:R-:W-:Y:S02]  /*dcf0*/  HFMA2 R12, -RZ, RZ, 0, 5.9604644775390625e-08 ;  /* 0x00000001ff0c7431 */ /* 0x000fe400000001ff */
[----:B------:R-:W-:Y:S01]  /*dd00*/  IMAD.MOV.U32 R8, RZ, RZ, 0x192 ;  /* 0x00000192ff087424 */ /* 0x000fe200078e00ff */
[----:B------:R-:W3:Y:S01]  /*dd10*/  LDCU.64 UR6, c[0x4][0x88] ;  /* 0x01001100ff0677ac */ /* 0x000ee20008000a00 */
[----:B------:R-:W4:Y:S01]  /*dd20*/  LDC.64 R2, c[0x4][R2] ;  /* 0x0100000002027b82 */ /* 0x000f220000000a00 */
[----:B------:R-:W-:Y:S01]  /*dd30*/  IMAD.MOV.U32 R13, RZ, RZ, RZ ;  /* 0x000000ffff0d7224 */ /* 0x000fe200078e00ff */
[----:B------:R-:W5:Y:S01]  /*dd40*/  LDCU.64 UR4, c[0x4][0x8] ;  /* 0x01000100ff0477ac */ /* 0x000f620008000a00 */
[----:B-12---:R-:W-:Y:S01]  /*dd50*/  IMAD.U32 R4, RZ, RZ, UR8 ;  /* 0x00000008ff047e24 */ /* 0x006fe2000f8e00ff */
[----:B------:R-:W-:Y:S01]  /*dd60*/  MOV R5, UR9 ;  /* 0x0000000900057c02 */ /* 0x000fe20008000f00 */
[----:B---3--:R-:W-:Y:S01]  /*dd70*/  IMAD.U32 R6, RZ, RZ, UR6 ;  /* 0x00000006ff067e24 */ /* 0x008fe2000f8e00ff */
[----:B------:R-:W-:Y:S01]  /*dd80*/  MOV R7, UR7 ;  /* 0x0000000700077c02 */ /* 0x000fe20008000f00 */
[----:B-----5:R-:W-:Y:S01]  /*dd90*/  IMAD.U32 R10, RZ, RZ, UR4 ;  /* 0x00000004ff0a7e24 */ /* 0x020fe2000f8e00ff */
[----:B------:R-:W-:-:S02]  /*dda0*/  MOV R11, UR5 ;  /* 0x00000005000b7c02 */ /* 0x000fc40008000f00 */
[----:B------:R-:W-:-:S07]  /*ddb0*/  LEPC R20, `(.L_x_228) ;  /* 0x000000001014794e */ /* 0x000fce0000000000 */
[----:B----4-:R-:W-:Y:S05]  /*ddc0*/  CALL.ABS.NOINC R2 ;  /* 0x0000000002007343 */ /* 0x010fea0003c00000 */
.L_x_228:
[----:B---3--:R-:W-:Y:S01]  /*ddd0*/  VIADD R0, R48, 0xffffff00 ;  /* 0xffffff0030007836 */ /* 0x008fe20000000000 */
[----:B------:R-:W-:Y:S05]  /*dde0*/  WARPSYNC.ALL ;  /* 0x0000000000007948 */ /* 0x000fea0003800000 */
[----:B------:R-:W-:Y:S02]  /*ddf0*/  SHF.R.U32.HI R0, RZ, 0x15, R0 ;  /* 0x00000015ff007819 */ /* 0x000fe40000011600 */
[----:B------:R-:W-:Y:S02]  /*de00*/  R2UR UR4, R50 ;  /* 0x00000000320472ca */ /* 0x000fe400000e0000 */
[----:B------:R-:W-:-:S11]  /*de10*/  ISETP.NE.AND P0, PT, R49, R0, PT ;  /* 0x000000003100720c */ /* 0x000fd60003f05270 */
[----:B------:R-:W3:Y:S02]  /*de20*/  LDTM.x16 R24, tmem[UR4] ;  /* 0x00000004001879ee */ /* 0x000ee40008240000 */
[----:B---3--:R-:W-:Y:S05]  /*de30*/  @!P0 BRA `(.L_x_229) ;  /* 0x0000000000408947 */ /* 0x008fea0003800000 */
[----:B------:R-:W-:Y:S01]  /*de40*/  MOV R2, 0x0 ;  /* 0x0000000000027802 */ /* 0x000fe20000000f00 */
        /* <DEDUP_REMOVED lines=15> */
.L_x_229:
[----:B------:R-:W-:Y:S05]  /*df40*/  WARPSYNC.ALL ;  /* 0x0000000000007948 */ /* 0x000fea0003800000 */
[----:B------:R-:W-:Y:S01]  /*df50*/  R2UR UR4, R48 ;  /* 0x00000000300472ca */ /* 0x000fe200000e0000 */
[----:B------:R-:W3:Y:S01]  /*df60*/  LDCU UR8, c[0x0][0x388] ;  /* 0x00007100ff0877ac */ /* 0x000ee20008000800 */
[----:B------:R-:W-:Y:S01]  /*df70*/  IADD3 R22, P1, P0, R22, R40, R42 ;  /* 0x0000002816167210 */ /* 0x000fe2000783e02a */
[----:B------:R-:W-:Y:S01]  /*df80*/  BSSY.RECONVERGENT B0, `(.L_x_230) ;  /* 0x0000036000007945 */ /* 0x000fe20003800200 */
[----:B------:R-:W4:Y:S02]  /*df90*/  LDCU UR5, c[0x0][0x384] ;  /* 0x00007080ff0577ac */ /* 0x000f240008000800 */
[----:B------:R-:W-:Y:S01]  /*dfa0*/  IADD3.X R23, PT, PT, RZ, R23, RZ, P1, P0 ;  /* 0x00000017ff177210 */ /* 0x000fe20000fe04ff */
[----:B------:R-:W5:Y:S06]  /*dfb0*/  LDCU.64 UR6, c[0x0][0x980] ;  /* 0x00013000ff0677ac */ /* 0x000f6c0008000a00 */
[----:B-12---:R-:W1:Y:S01]  /*dfc0*/  LDTM.x16 R4, tmem[UR4+-0x100] ;  /* 0xffff0004000479ee */ /* 0x006e62000824ff00 */
[----:B------:R-:W1:Y:S01]  /*dfd0*/  LDCU UR4, c[0x0][0x448] ;  /* 0x00008900ff0477ac */ /* 0x000e620008000800 */
[----:B---3--:R-:W-:-:S02]  /*dfe0*/  ISETP.GE.AND P5, PT, R42, UR8, PT ;  /* 0x000000082a007c0c */ /* 0x008fc4000bfa6270 */
[----:B------:R-:W-:Y:S02]  /*dff0*/  ISETP.GE.AND P4, PT, R45, UR8, PT ;  /* 0x000000082d007c0c */ /* 0x000fe4000bf86270 */
[----:B----4-:R-:W-:Y:S02]  /*e000*/  ISETP.GE.U32.OR P5, PT, R41, UR5, P5 ;  /* 0x0000000529007c0c */ /* 0x010fe4000afa6470 */
[----:B------:R-:W-:Y:S02]  /*e010*/  ISETP.GE.AND P3, PT, R44, UR8, PT ;  /* 0x000000082c007c0c */ /* 0x000fe4000bf66270 */
[----:B------:R-:W-:Y:S02]  /*e020*/  ISETP.GE.AND P2, PT, R43, UR8, PT ;  /* 0x000000082b007c0c */ /* 0x000fe4000bf46270 */
[----:B-----5:R-:W-:Y:S02]  /*e030*/  LEA R40, P0, R22, UR6, 0x1 ;  /* 0x0000000616287c11 */ /* 0x020fe4000f8008ff */
[----:B------:R-:W-:-:S02]  /*e040*/  ISETP.GE.U32.OR P4, PT, R41, UR5, P4 ;  /* 0x0000000529007c0c */ /* 0x000fc4000a786470 */
[C---:B------:R-:W-:Y:S02]  /*e050*/  ISETP.GE.U32.OR P3, PT, R41.reuse, UR5, P3 ;  /* 0x0000000529007c0c */ /* 0x040fe40009f66470 */
[----:B------:R-:W-:Y:S02]  /*e060*/  ISETP.GE.U32.OR P2, PT, R41, UR5, P2 ;  /* 0x0000000529007c0c */ /* 0x000fe40009746470 */
[----:B------:R-:W-:Y:S01]  /*e070*/  LEA.HI.X R41, R22, UR7, R23, 0x1, P0 ;  /* 0x0000000716297c11 */ /* 0x000fe200080f0c17 */
[----:B-1----:R-:W-:Y:S01]  /*e080*/  FMUL R4, R4, UR4 ;  /* 0x0000000404047c20 */ /* 0x002fe20008400000 */
[----:B------:R-:W-:Y:S01]  /*e090*/  FMUL R5, R5, UR4 ;  /* 0x0000000405057c20 */ /* 0x000fe20008400000 */
[----:B------:R-:W-:Y:S08]  /*e0a0*/  @P5 BRA `(.L_x_231) ;  /* 0x00000000008c5947 */ /* 0x000ff00003800000 */
[----:B------:R-:W-:Y:S01]  /*e0b0*/  FMUL R0, R28, UR4 ;  /* 0x000000041c007c20 */ /* 0x000fe20008400000 */
[----:B------:R-:W-:Y:S01]  /*e0c0*/  FMUL R29, R29, UR4 ;  /* 0x000000041d1d7c20 */ /* 0x000fe20008400000 */
[----:B------:R-:W-:Y:S01]  /*e0d0*/  FMUL R2, R26, UR4 ;  /* 0x000000041a027c20 */ /* 0x000fe20008400000 */
[----:B------:R-:W-:Y:S01]  /*e0e0*/  FMUL R27, R27, UR4 ;  /* 0x000000041b1b7c20 */ /* 0x000fe20008400000 */
[----:B------:R-:W-:Y:S01]  /*e0f0*/  FMUL R3, R24, UR4 ;  /* 0x0000000418037c20 */ /* 0x000fe20008400000 */
[----:B------:R-:W-:Y:S01]  /*e100*/  FMUL R25, R25, UR4 ;  /* 0x0000000419197c20 */ /* 0x000fe20008400000 */
[----:B------:R-:W-:Y:S01]  /*e110*/  F2FP.BF16.F32.PACK_AB R0, R29, R0 ;  /* 0x000000001d00723e */ /* 0x000fe200000010ff */
[----:B------:R-:W-:Y:S01]  /*e120*/  FMUL R30, R30, UR4 ;  /* 0x000000041e1e7c20 */ /* 0x000fe20008400000 */
[----:B------:R-:W-:Y:S01]  /*e130*/  F2FP.BF16.F32.PACK_AB R2, R27, R2 ;  /* 0x000000021b02723e */ /* 0x000fe200000010ff */
[----:B------:R-:W-:Y:S01]  /*e140*/  FMUL R31, R31, UR4 ;  /* 0x000000041f1f7c20 */ /* 0x000fe20008400000 */
[----:B------:R-:W-:-:S02]  /*e150*/  F2FP.BF16.F32.PACK_AB R3, R25, R3 ;  /* 0x000000031903723e */ /* 0x000fc400000010ff */
[----:B------:R-:W-:Y:S02]  /*e160*/  PRMT R22, R0, 0x7632, R22 ;  /* 0x0000763200167816 */ /* 0x000fe40000000016 */
[C---:B------:R-:W-:Y:S02]  /*e170*/  PRMT R21, R2.reuse, 0x7610, R21 ;  /* 0x0000761002157816 */ /* 0x040fe40000000015 */
[----:B------:R-:W-:Y:S02]  /*e180*/  PRMT R23, R2, 0x7632, R23 ;  /* 0x0000763202177816 */ /* 0x000fe40000000017 */
[----:B------:R-:W-:Y:S02]  /*e190*/  PRMT R20, R3, 0x7632, R20 ;  /* 0x0000763203147816 */ /* 0x000fe40000000014 */
[----:B------:R-:W-:Y:S01]  /*e1a0*/  F2FP.BF16.F32.PACK_AB R2, R31, R30 ;  /* 0x0000001e1f02723e */ /* 0x000fe200000010ff */
[----:B------:R-:W-:Y:S01]  /*e1b0*/  IMAD.U32 R23, R23, 0x10000, RZ ;  /* 0x0001000017177824 */ /* 0x000fe200078e00ff */
[----:B------:R-:W-:-:S02]  /*e1c0*/  LOP3.LUT R22, R22, 0xffff, RZ, 0xc0, !PT ;  /* 0x0000ffff16167812 */ /* 0x000fc400078ec0ff */
[----:B------:R-:W-:Y:S02]  /*e1d0*/  LOP3.LUT R20, R20, 0xffff, RZ, 0xc0, !PT ;  /* 0x0000ffff14147812 */ /* 0x000fe400078ec0ff */
[----:B------:R-:W-:Y:S01]  /*e1e0*/  PRMT R24, R2, 0x7632, R24 ;  /* 0x0000763202187816 */ /* 0x000fe20000000018 */
[----:B------:R-:W-:Y:S01]  /*e1f0*/  IMAD.WIDE.U32 R28, R22, 0x10000, RZ ;  /* 0x00010000161c7825 */ /* 0x000fe200078e00ff */
[----:B------:R-:W-:Y:S02]  /*e200*/  R2UR UR6, R46 ;  /* 0x000000002e0672ca */ /* 0x000fe400000e0000 */
[----:B------:R-:W-:Y:S01]  /*e210*/  R2UR UR7, R47 ;  /* 0x000000002f0772ca */ /* 0x000fe200000e0000 */
[----:B------:R-:W-:Y:S01]  /*e220*/  IMAD.WIDE.U32 R26, R20, 0x10000, RZ ;  /* 0x00010000141a7825 */ /* 0x000fe200078e00ff */
[----:B------:R-:W-:Y:S02]  /*e230*/  LOP3.LUT R2, R29, 0xffff, R2, 0xf8, !PT ;  /* 0x0000ffff1d027812 */ /* 0x000fe400078ef802 */
[----:B------:R-:W-:Y:S01]  /*e240*/  LOP3.LUT R0, R28, 0xffff, R0, 0xf8, !PT ;  /* 0x0000ffff1c007812 */ /* 0x000fe200078ef800 */
[----:B------:R-:W-:Y:S01]  /*e250*/  IMAD.U32 R24, R24, 0x10000, RZ ;  /* 0x0001000018187824 */ /* 0x000fe200078e00ff */
[----:B------:R-:W-:-:S02]  /*e260*/  LOP3.LUT R21, R27, 0xffff, R21, 0xf8, !PT ;  /* 0x0000ffff1b157812 */ /* 0x000fc400078ef815 */
[----:B------:R-:W-:Y:S01]  /*e270*/  LOP3.LUT R3, R26, 0xffff, R3, 0xf8, !PT ;  /* 0x0000ffff1a037812 */ /* 0x000fe200078ef803 */
[----:B------:R-:W-:Y:S01]  /*e280*/  IMAD.MOV.U32 R22, RZ, RZ, R0 ;  /* 0x000000ffff167224 */ /* 0x000fe200078e0000 */
[----:B------:R-:W-:Y:S02]  /*e290*/  LOP3.LUT R2, R2, R24, RZ, 0xfc, !PT ;  /* 0x0000001802027212 */ /* 0x000fe400078efcff */
[----:B------:R-:W-:Y:S01]  /*e2a0*/  LOP3.LUT R21, R21, R23, RZ, 0xfc, !PT ;  /* 0x0000001715157212 */ /* 0x000fe200078efcff */
[----:B------:R-:W-:Y:S02]  /*e2b0*/  IMAD.MOV.U32 R20, RZ, RZ, R3 ;  /* 0x000000ffff147224 */ /* 0x000fe400078e0003 */
[----:B------:R-:W-:-:S05]  /*e2c0*/  IMAD.MOV.U32 R23, RZ, RZ, R2 ;  /* 0x000000ffff177224 */ /* 0x000fca00078e0002 */
[----:B------:R1:W-:Y:S02]  /*e2d0*/  STG.E.128 desc[UR6][R40.64], R20 ;  /* 0x0000001428007986 */ /* 0x0003e4000c101d06 */
.L_x_231:
[----:B------:R-:W-:Y:S05]  /*e2e0*/  BSYNC.RECONVERGENT B0 ;  /* 0x0000000000007941 */ /* 0x000fea0003800200 */
.L_x_230:
[----:B------:R-:W-:Y:S01]  /*e2f0*/  BSSY.RECONVERGENT B0, `(.L_x_232) ;  /* 0x0000028000007945 */ /* 0x000fe20003800200 */
[----:B------:R-:W-:Y:S01]  /*e300*/  F2FP.BF16.F32.PACK_AB R0, R5, R4 ;  /* 0x000000040500723e */ /* 0x000fe200000010ff */
[----:B-1----:R-:W-:Y:S01]  /*e310*/  FMUL R20, R6, UR4 ;  /* 0x0000000406147c20 */ /* 0x002fe20008400000 */
[----:B------:R-:W-:Y:S01]  /*e320*/  FMUL R21, R7, UR4 ;  /* 0x0000000407157c20 */ /* 0x000fe20008400000 */
[----:B------:R-:W-:Y:S06]  /*e330*/  @P4 BRA `(.L_x_233) ;  /* 0x00000000008c4947 */ /* 0x000fec0003800000 */
        /* <DEDUP_REMOVED lines=10> */
[----:B------:R-:W-:-:S02]  /*e3e0*/  PRMT R5, R2, 0x7632, R5 ;  /* 0x0000763202057816 */ /* 0x000fc40000000005 */
[----:B------:R-:W-:Y:S02]  /*e3f0*/  PRMT R7, R4, 0x7632, R7 ;  /* 0x0000763204077816 */ /* 0x000fe40000000007 */
[----:B------:R-:W-:Y:S02]  /*e400*/  PRMT R6, R2, 0x7610, R6 ;  /* 0x0000761002067816 */ /* 0x000fe40000000006 */
[----:B------:R-:W-:Y:S02]  /*e410*/  F2FP.BF16.F32.PACK_AB R3, R35, R3 ;  /* 0x000000032303723e */ /* 0x000fe400000010ff */
[----:B------:R-:W-:Y:S02]  /*e420*/  F2FP.BF16.F32.PACK_AB R2, R39, R38 ;  /* 0x000000262702723e */ /* 0x000fe400000010ff */
[----:B------:R-:W-:Y:S02]  /*e430*/  LOP3.LUT R5, R5, 0xffff, RZ, 0xc0, !PT ;  /* 0x0000ffff05057812 */ /* 0x000fe400078ec0ff */
[----:B------:R-:W-:-:S02]  /*e440*/  LOP3.LUT R7, R7, 0xffff, RZ, 0xc0, !PT ;  /* 0x0000ffff07077812 */ /* 0x000fc400078ec0ff */
[----:B------:R-:W-:Y:S01]  /*e450*/  PRMT R22, R3, 0x7632, R22 ;  /* 0x0000763203167816 */ /* 0x000fe20000000016 */
[----:B------:R-:W-:Y:S01]  /*e460*/  IMAD.WIDE.U32 R24, R5, 0x10000, RZ ;  /* 0x0001000005187825 */ /* 0x000fe200078e00ff */
[----:B------:R-:W-:Y:S02]  /*e470*/  PRMT R23, R2, 0x7632, R23 ;  /* 0x0000763202177816 */ /* 0x000fe40000000017 */
[----:B------:R-:W-:Y:S01]  /*e480*/  R2UR UR6, R46 ;  /* 0x000000002e0672ca */ /* 0x000fe200000e0000 */
[----:B------:R-:W-:Y:S01]  /*e490*/  IMAD.WIDE.U32 R26, R7, 0x10000, RZ ;  /* 0x00010000071a7825 */ /* 0x000fe200078e00ff */
[----:B------:R-:W-:Y:S02]  /*e4a0*/  LOP3.LUT R3, R25, 0xffff, R3, 0xf8, !PT ;  /* 0x0000ffff19037812 */ /* 0x000fe400078ef803 */
[----:B------:R-:W-:Y:S01]  /*e4b0*/  R2UR UR7, R47 ;  /* 0x000000002f0772ca */ /* 0x000fe200000e0000 */
[----:B------:R-:W-:Y:S01]  /*e4c0*/  IMAD.U32 R22, R22, 0x10000, RZ ;  /* 0x0001000016167824 */ /* 0x000fe200078e00ff */
[----:B------:R-:W-:Y:S01]  /*e4d0*/  LOP3.LUT R2, R27, 0xffff, R2, 0xf8, !PT ;  /* 0x0000ffff1b027812 */ /* 0x000fe200078ef802 */
[----:B------:R-:W-:Y:S01]  /*e4e0*/  IMAD.U32 R23, R23, 0x10000, RZ ;  /* 0x0001000017177824 */ /* 0x000fe200078e00ff */
[----:B------:R-:W-:-:S02]  /*e4f0*/  LOP3.LUT R5, R24, 0xffff, R6, 0xf8, !PT ;  /* 0x0000ffff18057812 */ /* 0x000fc400078ef806 */
[----:B------:R-:W-:Y:S02]  /*e500*/  LOP3.LUT R3, R3, R22, RZ, 0xfc, !PT ;  /* 0x0000001603037212 */ /* 0x000fe400078efcff */
[----:B------:R-:W-:Y:S02]  /*e510*/  LOP3.LUT R2, R2, R23, RZ, 0xfc, !PT ;  /* 0x0000001702027212 */ /* 0x000fe400078efcff */
[----:B------:R-:W-:Y:S01]  /*e520*/  LOP3.LUT R6, R26, 0xffff, R4, 0xf8, !PT ;  /* 0x0000ffff1a067812 */ /* 0x000fe200078ef804 */
[----:B------:R-:W-:Y:S02]  /*e530*/  IMAD.MOV.U32 R4, RZ, RZ, R5 ;  /* 0x000000ffff047224 */ /* 0x000fe400078e0005 */
[----:B------:R-:W-:Y:S02]  /*e540*/  IMAD.MOV.U32 R5, RZ, RZ, R3 ;  /* 0x000000ffff057224 */ /* 0x000fe400078e0003 */
[----:B------:R-:W-:-:S05]  /*e550*/  IMAD.MOV.U32 R7, RZ, RZ, R2 ;  /* 0x000000ffff077224 */ /* 0x000fca00078e0002 */
[----:B------:R1:W-:Y:S02]  /*e560*/  STG.E.128 desc[UR6][R40.64+0x10], R4 ;  /* 0x0000100428007986 */ /* 0x0003e4000c101d06 */
.L_x_233:
[----:B------:R-:W-:Y:S05]  /*e570*/  BSYNC.RECONVERGENT B0 ;  /* 0x0000000000007941 */ /* 0x000fea0003800200 */
.L_x_232:
[C---:B------:R-:W-:Y:S01]  /*e580*/  PRMT R2, R0.reuse, 0x7632, R2 ;  /* 0x0000763200027816 */ /* 0x040fe20000000002 */
[----:B------:R-:W-:Y:S01]  /*e590*/  BSSY.RECONVERGENT B0, `(.L_x_234) ;  /* 0x0000027000007945 */ /* 0x000fe20003800200 */
[----:B-1----:R-:W-:Y:S01]  /*e5a0*/  PRMT R4, R0, 0x7610, R4 ;  /* 0x0000761000047816 */ /* 0x002fe20000000004 */
[----:B------:R-:W-:Y:S01]  /*e5b0*/  FMUL R18, R18, UR4 ;  /* 0x0000000412127c20 */ /* 0x000fe20008400000 */
[----:B------:R-:W-:Y:S01]  /*e5c0*/  F2FP.BF16.F32.PACK_AB R0, R21, R20 ;  /* 0x000000141500723e */ /* 0x000fe200000010ff */
[----:B------:R-:W-:Y:S01]  /*e5d0*/  FMUL R19, R19, UR4 ;  /* 0x0000000413137c20 */ /* 0x000fe20008400000 */
[----:B------:R-:W-:Y:S01]  /*e5e0*/  FMUL R3, R14, UR4 ;  /* 0x000000040e037c20 */ /* 0x000fe20008400000 */
[----:B------:R-:W-:Y:S01]  /*e5f0*/  FMUL R15, R15, UR4 ;  /* 0x000000040f0f7c20 */ /* 0x000fe20008400000 */
[----:B------:R-:W-:Y:S01]  /*e600*/  FMUL R16, R16, UR4 ;  /* 0x0000000410107c20 */ /* 0x000fe20008400000 */
[----:B------:R-:W-:Y:S01]  /*e610*/  FMUL R17, R17, UR4 ;  /* 0x0000000411117c20 */ /* 0x000fe20008400000 */
[----:B------:R-:W-:Y:S01]  /*e620*/  FMUL R12, R12, UR4 ;  /* 0x000000040c0c7c20 */ /* 0x000fe20008400000 */
[----:B------:R-:W-:Y:S01]  /*e630*/  FMUL R13, R13, UR4 ;  /* 0x000000040d0d7c20 */ /* 0x000fe20008400000 */
[----:B------:R-:W-:-:S02]  /*e640*/  PRMT R5, R0, 0x7632, R5 ;  /* 0x0000763200057816 */ /* 0x000fc40000000005 */
[----:B------:R-:W-:Y:S01]  /*e650*/  PRMT R6, R0, 0x7610, R6 ;  /* 0x0000761000067816 */ /* 0x000fe20000000006 */
[----:B------:R-:W-:Y:S06]  /*e660*/  @P3 BRA `(.L_x_235) ;  /* 0x0000000000643947 */ /* 0x000fec0003800000 */
[----:B------:R-:W-:Y:S01]  /*e670*/  FMUL R0, R8, UR4 ;  /* 0x0000000408007c20 */ /* 0x000fe20008400000 */
[----:B------:R-:W-:Y:S01]  /*e680*/  FMUL R9, R9, UR4 ;  /* 0x0000000409097c20 */ /* 0x000fe20008400000 */
[----:B------:R-:W-:Y:S01]  /*e690*/  FMUL R10, R10, UR4 ;  /* 0x000000040a0a7c20 */ /* 0x000fe20008400000 */
[----:B------:R-:W-:Y:S01]  /*e6a0*/  FMUL R11, R11, UR4 ;  /* 0x000000040b0b7c20 */ /* 0x000fe20008400000 */
[----:B------:R-:W-:Y:S01]  /*e6b0*/  LOP3.LUT R8, R2, 0xffff, RZ, 0xc0, !PT ;  /* 0x0000ffff02087812 */ /* 0x000fe200078ec0ff */
[----:B------:R-:W-:Y:S01]  /*e6c0*/  IMAD.U32 R5, R5, 0x10000, RZ ;  /* 0x0001000005057824 */ /* 0x000fe200078e00ff */
[----:B------:R-:W-:Y:S02]  /*e6d0*/  F2FP.BF16.F32.PACK_AB R0, R9, R0 ;  /* 0x000000000900723e */ /* 0x000fe400000010ff */
[----:B------:R-:W-:Y:S01]  /*e6e0*/  F2FP.BF16.F32.PACK_AB R2, R11, R10 ;  /* 0x0000000a0b02723e */ /* 0x000fe200000010ff */
[----:B------:R-:W-:Y:S01]  /*e6f0*/  IMAD.WIDE.U32 R10, R8, 0x10000, RZ ;  /* 0x00010000080a7825 */ /* 0x000fe200078e00ff */
[----:B------:R-:W-:-:S02]  /*e700*/  PRMT R7, R0, 0x7632, R7 ;  /* 0x0000763200077816 */ /* 0x000fc40000000007 */
[----:B------:R-:W-:Y:S02]  /*e710*/  PRMT R8, R2, 0x7632, R8 ;  /* 0x0000763202087816 */ /* 0x000fe40000000008 */
[----:B------:R-:W-:Y:S02]  /*e720*/  LOP3.LUT R7, R7, 0xffff, RZ, 0xc0, !PT ;  /* 0x0000ffff07077812 */ /* 0x000fe400078ec0ff */
[----:B------:R-:W-:Y:S01]  /*e730*/  R2UR UR6, R46 ;  /* 0x000000002e0672ca */ /* 0x000fe200000e0000 */
[----:B------:R-:W-:Y:S01]  /*e740*/  IMAD.U32 R8, R8, 0x10000, RZ ;  /* 0x0001000008087824 */ /* 0x000fe200078e00ff */
[----:B------:R-:W-:Y:S01]  /*e750*/  R2UR UR7, R47 ;  /* 0x000000002f0772ca */ /* 0x000fe200000e0000 */
[----:B------:R-:W-:Y:S01]  /*e760*/  IMAD.WIDE.U32 R20, R7, 0x10000, RZ ;  /* 0x0001000007147825 */ /* 0x000fe200078e00ff */
[----:B------:R-:W-:Y:S02]  /*e770*/  LOP3.LUT R6, R11, 0xffff, R6, 0xf8, !PT ;  /* 0x0000ffff0b067812 */ /* 0x000fe400078ef806 */
[----:B------:R-:W-:-:S02]  /*e780*/  LOP3.LUT R4, R10, 0xffff, R4, 0xf8, !PT ;  /* 0x0000ffff0a047812 */ /* 0x000fc400078ef804 */
[----:B------:R-:W-:Y:S02]  /*e790*/  LOP3.LUT R2, R21, 0xffff, R2, 0xf8, !PT ;  /* 0x0000ffff15027812 */ /* 0x000fe400078ef802 */
[----:B------:R-:W-:Y:S02]  /*e7a0*/  LOP3.LUT R0, R20, 0xffff, R0, 0xf8, !PT ;  /* 0x0000ffff14007812 */ /* 0x000fe400078ef800 */
[----:B------:R-:W-:Y:S02]  /*e7b0*/  LOP3.LUT R2, R2, R8, RZ, 0xfc, !PT ;  /* 0x0000000802027212 */ /* 0x000fe400078efcff */
[----:B------:R-:W-:Y:S01]  /*e7c0*/  LOP3.LUT R5, R6, R5, RZ, 0xfc, !PT ;  /* 0x0000000506057212 */ /* 0x000fe200078efcff */
[----:B------:R-:W-:Y:S02]  /*e7d0*/  IMAD.MOV.U32 R6, RZ, RZ, R0 ;  /* 0x000000ffff067224 */ /* 0x000fe400078e0000 */
[----:B------:R-:W-:-:S05]  /*e7e0*/  IMAD.MOV.U32 R7, RZ, RZ, R2 ;  /* 0x000000ffff077224 */ /* 0x000fca00078e0002 */
[----:B------:R1:W-:Y:S02]  /*e7f0*/  STG.E.128 desc[UR6][R40.64+0x40], R4 ;  /* 0x0000400428007986 */ /* 0x0003e4000c101d06 */
.L_x_235:
[----:B------:R-:W-:Y:S05]  /*e800*/  BSYNC.RECONVERGENT B0 ;  /* 0x0000000000007941 */ /* 0x000fea0003800200 */
.L_x_234:
[----:B------:R-:W-:Y:S04]  /*e810*/  BSSY.RECONVERGENT B0, `(.L_x_236) ;  /* 0x000001e000007945 */ /* 0x000fe80003800200 */
[----:B------:R-:W-:Y:S05]  /*e820*/  @P2 BRA `(.L_x_237) ;  /* 0x0000000000702947 */ /* 0x000fea0003800000 */
[----:B------:R-:W-:Y:S02]  /*e830*/  F2FP.BF16.F32.PACK_AB R0, R13, R12 ;  /* 0x0000000c0d00723e */ /* 0x000fe400000010ff */
[----:B------:R-:W-:Y:S02]  /*e840*/  F2FP.BF16.F32.PACK_AB R2, R17, R16 ;  /* 0x000000101102723e */ /* 0x000fe400000010ff */
[----:B-1----:R-:W-:Y:S02]  /*e850*/  PRMT R4, R0, 0x7632, R4 ;  /* 0x0000763200047816 */ /* 0x002fe40000000004 */
[----:B------:R-:W-:Y:S02]  /*e860*/  PRMT R6, R2, 0x7632, R6 ;  /* 0x0000763202067816 */ /* 0x000fe40000000006 */
[----:B------:R-:W-:Y:S02]  /*e870*/  PRMT R5, R0, 0x7610, R5 ;  /* 0x0000761000057816 */ /* 0x000fe40000000005 */
[----:B------:R-:W-:-:S02]  /*e880*/  F2FP.BF16.F32.PACK_AB R3, R15, R3 ;  /* 0x000000030f03723e */ /* 0x000fc400000010ff */
[----:B------:R-:W-:Y:S02]  /*e890*/  F2FP.BF16.F32.PACK_AB R0, R19, R18 ;  /* 0x000000121300723e */ /* 0x000fe400000010ff */
[----:B------:R-:W-:Y:S02]  /*e8a0*/  LOP3.LUT R4, R4, 0xffff, RZ, 0xc0, !PT ;  /* 0x0000ffff04047812 */ /* 0x000fe400078ec0ff */
[----:B------:R-:W-:Y:S02]  /*e8b0*/  LOP3.LUT R6, R6, 0xffff, RZ, 0xc0, !PT ;  /* 0x0000ffff06067812 */ /* 0x000fe400078ec0ff */
[----:B------:R-:W-:Y:S01]  /*e8c0*/  PRMT R7, R3, 0x7632, R7 ;  /* 0x0000763203077816 */ /* 0x000fe20000000007 */
[----:B------:R-:W-:Y:S01]  /*e8d0*/  IMAD.WIDE.U32 R10, R4, 0x10000, RZ ;  /* 0x00010000040a7825 */ /* 0x000fe200078e00ff */
[----:B------:R-:W-:Y:S02]  /*e8e0*/  PRMT R8, R0, 0x7632, R8 ;  /* 0x0000763200087816 */ /* 0x000fe40000000008 */
[----:B------:R-:W-:Y:S01]  /*e8f0*/  R2UR UR4, R46 ;  /* 0x000000002e0472ca */ /* 0x000fe200000e0000 */
[----:B------:R-:W-:Y:S01]  /*e900*/  IMAD.WIDE.U32 R12, R6, 0x10000, RZ ;  /* 0x00010000060c7825 */ /* 0x000fe200078e00ff */
[----:B------:R-:W-:-:S02]  /*e910*/  LOP3.LUT R3, R11, 0xffff, R3, 0xf8, !PT ;  /* 0x0000ffff0b037812 */ /* 0x000fc400078ef803 */
[----:B------:R-:W-:Y:S01]  /*e920*/  R2UR UR5, R47 ;  /* 0x000000002f0572ca */ /* 0x000fe200000e0000 */
[----:B------:R-:W-:Y:S01]  /*e930*/  IMAD.U32 R7, R7, 0x10000, RZ ;  /* 0x0001000007077824 */ /* 0x000fe200078e00ff */
[----:B------:R-:W-:Y:S01]  /*e940*/  LOP3.LUT R0, R13, 0xffff, R0, 0xf8, !PT ;  /* 0x0000ffff0d007812 */ /* 0x000fe200078ef800 */
[----:B------:R-:W-:Y:S01]  /*e950*/  IMAD.U32 R8, R8, 0x10000, RZ ;  /* 0x0001000008087824 */ /* 0x000fe200078e00ff */
[----:B------:R-:W-:Y:S02]  /*e960*/  LOP3.LUT R5, R10, 0xffff, R5, 0xf8, !PT ;  /* 0x0000ffff0a057812 */ /* 0x000fe400078ef805 */
[----:B------:R-:W-:Y:S02]  /*e970*/  LOP3.LUT R2, R12, 0xffff, R2, 0xf8, !PT ;  /* 0x0000ffff0c027812 */ /* 0x000fe400078ef802 */
[----:B------:R-:W-:Y:S01]  /*e980*/  LOP3.LUT R3, R3, R7, RZ, 0xfc, !PT ;  /* 0x0000000703037212 */ /* 0x000fe200078efcff */
[----:B------:R-:W-:Y:S01]  /*e990*/  IMAD.MOV.U32 R4, RZ, RZ, R5 ;  /* 0x000000ffff047224 */ /* 0x000fe200078e0005 */
[----:B------:R-:W-:Y:S01]  /*e9a0*/  LOP3.LUT R0, R0, R8, RZ, 0xfc, !PT ;  /* 0x0000000800007212 */ /* 0x000fe200078efcff */
[----:B------:R-:W-:-:S02]  /*e9b0*/  IMAD.MOV.U32 R6, RZ, RZ, R2 ;  /* 0x000000ffff067224 */ /* 0x000fc400078e0002 */
[----:B------:R-:W-:Y:S02]  /*e9c0*/  IMAD.MOV.U32 R5, RZ, RZ, R3 ;  /* 0x000000ffff057224 */ /* 0x000fe400078e0003 */
[----:B------:R-:W-:-:S05]  /*e9d0*/  IMAD.MOV.U32 R7, RZ, RZ, R0 ;  /* 0x000000ffff077224 */ /* 0x000fca00078e0000 */
[----:B------:R2:W-:Y:S02]  /*e9e0*/  STG.E.128 desc[UR4][R40.64+0x50], R4 ;  /* 0x0000500428007986 */ /* 0x0005e4000c101d04 */
.L_x_237:
[----:B------:R-:W-:Y:S05]  /*e9f0*/  BSYNC.RECONVERGENT B0 ;  /* 0x0000000000007941 */ /* 0x000fea0003800200 */
.L_x_236:
[----:B------:R-:W-:Y:S01]  /*ea00*/  UISETP.NE.AND UP0, UPT, UR37, 0x3, UPT ;  /* 0x000000032500788c */ /* 0x000fe2000bf05270 */
[----:B------:R-:W-:-:S08]  /*ea10*/  NOP ;  /* 0x0000000000007918 */ /* 0x000fd00000000000 */
[----:B------:R-:W-:Y:S05]  /*ea20*/  BRA.U !UP0, `(.L_x_238) ;  /* 0x0000000108087547 */ /* 0x000fea000b800000 */
[----:B------:R-:W-:Y:S05]  /*ea30*/  BPT.TRAP 0x1 ;  /* 0x000000040000795c */ /* 0x000fea0000300000 */
[----:B------:R-:W-:Y:S05]  /*ea40*/  BPT.TRAP 0x1 ;  /* 0x000000040000795c */ /* 0x000fea0000300000 */
.L_x_238:
[----:B------:R-:W-:Y:S02]  /*ea50*/  UIADD3 UR4, UPT, UPT, UR36, 0x298b8, URZ ;  /* 0x000298b824047890 */ /* 0x000fe4000fffe0ff */
[----:B------:R-:W-:Y:S02]  /*ea60*/  ULOP3.LUT UP0, URZ, UR39, 0x7, URZ, 0xc0, !UPT ;  /* 0x0000000727ff7892 */ /* 0x000fe4000f80c0ff */
[----:B------:R-:W-:-:S09]  /*ea70*/  UPRMT UR4, UR38, 0x654, UR4 ;  /* 0x0000065426047896 */ /* 0x000fd20008000004 */
[----:B------:R-:W-:Y:S01]  /*ea80*/  SYNCS.ARRIVE.TRANS64.RED.A1T0 RZ, [UR4], RZ ;  /* 0x000000ffffff79a7 */ /* 0x000fe20008100404 */
[----:B------:R-:W-:Y:S01]  /*ea90*/  BAR.SYNC.DEFER_BLOCKING 0x1, 0x100 ;  /* 0x0044000000007b1d */ /* 0x000fe20000010000 */
[----:B------:R-:W-:-:S13]  /*eaa0*/  PLOP3.LUT P0, PT, PT, PT, UP0, 0x80, 0x8 ;  /* 0x000000000008781c */ /* 0x000fda0003f0f008 */
[----:B------:R-:W-:Y:S05]  /*eab0*/  @P0 EXIT ;  /* 0x000000000000094d */ /* 0x000fea0003800000 */
[----:B------:R-:W3:Y:S01]  /*eac0*/  S2UR UR5, SR_CgaCtaId ;  /* 0x00000000000579c3 */ /* 0x000ee20000008800 */
[----:B------:R-:W-:Y:S01]  /*ead0*/  UMOV UR4, 0x400 ;  /* 0x0000040000047882 */ /* 0x000fe20000000000 */
[----:B------:R-:W-:Y:S01]  /*eae0*/  IMAD.MOV.U32 R2, RZ, RZ, 0xffff ;  /* 0x0000ffffff027424 */ /* 0x000fe200078e00ff */
[----:B---3--:R-:W-:-:S09]  /*eaf0*/  ULEA UR4, UR5, UR4, 0x18 ;  /* 0x0000000405047291 */ /* 0x008fd2000f8ec0ff */
[----:B------:R-:W3:Y:S01]  /*eb00*/  LDS R3, [UR4+0x298c0] ;  /* 0x0298c004ff037984 */ /* 0x000ee20008000800 */
[----:B------:R-:W-:Y:S02]  /*eb10*/  UMOV UR4, 0x40 ;  /* 0x0000004000047882 */ /* 0x000fe40000000000 */
[----:B------:R-:W-:Y:S01]  /*eb20*/  ULEA UR5, UR5, UR4, 0x18 ;  /* 0x0000000405057291 */ /* 0x000fe2000f8ec0ff */
[----:B------:R-:W-:-:S08]  /*eb30*/  NOP ;  /* 0x0000000000007918 */ /* 0x000fd00000000000 */
[----:B------:R-:W4:Y:S01]  /*eb40*/  LDS R0, [UR5+0x14] ;  /* 0x00001405ff007984 */ /* 0x000f220008000800 */
[----:B---3--:R-:W-:-:S04]  /*eb50*/  LOP3.LUT R3, R3, 0xffff, RZ, 0xc0, !PT ;  /* 0x0000ffff03037812 */ /* 0x008fc800078ec0ff */
[----:B------:R-:W-:-:S04]  /*eb60*/  SHF.R.U32.HI R3, RZ, 0x5, R3 ;  /* 0x00000005ff037819 */ /* 0x000fc80000011603 */
[----:B------:R-:W-:-:S04]  /*eb70*/  SHF.L.U32 R2, R2, R3, RZ ;  /* 0x0000000302027219 */ /* 0x000fc800000006ff */
[----:B----4-:R-:W-:-:S04]  /*eb80*/  LOP3.LUT R0, R0, R2, RZ, 0xc0, !PT ;  /* 0x0000000200007212 */ /* 0x010fc800078ec0ff */
[----:B------:R-:W-:Y:S01]  /*eb90*/  ISETP.NE.AND P0, PT, R0, R2, PT ;  /* 0x000000020000720c */ /* 0x000fe20003f05270 */
[----:B------:R-:W-:-:S05]  /*eba0*/  IMAD.MOV.U32 R0, RZ, RZ, 0x1 ;  /* 0x00000001ff007424 */ /* 0x000fca00078e00ff */
[----:B------:R-:W-:-:S07]  /*ebb0*/  SHF.L.U32 R0, R0, R3, RZ ;  /* 0x0000000300007219 */ /* 0x000fce00000006ff */
[----:B------:R-:W-:Y:S05]  /*ebc0*/  @P0 BRA `(.L_x_239) ;  /* 0x00000000005c0947 */ /* 0x000fea0003800000 */
[----:B------:R-:W3:Y:S02]  /*ebd0*/  LDS R3, [UR5+0x18] ;  /* 0x00001805ff037984 */ /* 0x000ee40008000800 */
[----:B---3--:R-:W-:-:S04]  /*ebe0*/  LOP3.LUT R3, R3, R0, RZ, 0xc0, !PT ;  /* 0x0000000003037212 */ /* 0x008fc800078ec0ff */
[----:B------:R-:W-:-:S13]  /*ebf0*/  ISETP.NE.AND P0, PT, R3, R0, PT ;  /* 0x000000000300720c */ /* 0x000fda0003f05270 */
[----:B------:R-:W-:Y:S05]  /*ec00*/  @P0 BRA `(.L_x_240) ;  /* 0x0000000000400947 */ /* 0x000fea0003800000 */
[----:B------:R-:W-:Y:S01]  /*ec10*/  R2UR UR4, R2 ;  /* 0x00000000020472ca */ /* 0x000fe200000e0000 */
[----:B------:R-:W3:Y:S01]  /*ec20*/  S2R R3, SR_LANEID ;  /* 0x0000000000037919 */ /* 0x000ee20000000000 */
[----:B------:R-:W-:-:S04]  /*ec30*/  LOP3.LUT R0, RZ, R0, RZ, 0x33, !PT ;  /* 0x00000000ff007212 */ /* 0x000fc800078e33ff */
[----:B------:R-:W4:Y:S07]  /*ec40*/  REDUX UR7, R0 ;  /* 0x00000000000773c4 */ /* 0x000f2e0000000000 */
[----:B------:R-:W-:-:S03]  /*ec50*/  ULOP3.LUT UR6, URZ, UR4, URZ, 0x33, !UPT ;  /* 0x00000004ff067292 */ /* 0x000fc6000f8e33ff */
[----:B------:R-:W-:Y:S02]  /*ec60*/  VOTEU.ANY UR4, UPT, PT ;  /* 0x0000000000047886 */ /* 0x000fe400038e0100 */
[----:B------:R-:W-:Y:S01]  /*ec70*/  UFLO.U32 UR4, UR4 ;  /* 0x00000004000472bd */ /* 0x000fe200080e0000 */
[----:B------:R-:W-:-:S04]  /*ec80*/  IMAD.U32 R2, RZ, RZ, UR6 ;  /* 0x00000006ff027e24 */ /* 0x000fc8000f8e00ff */
[----:B------:R-:W5:Y:S02]  /*ec90*/  REDUX UR8, R2 ;  /* 0x00000000020873c4 */ /* 0x000f640000000000 */
[----:B------:R1:W-:Y:S01]  /*eca0*/  UTCATOMSWS.AND URZ, UR6 ;  /* 0x0000000600ff79e3 */ /* 0x0003e20008000000 */
[----:B----4-:R-:W-:Y:S01]  /*ecb0*/  IMAD.U32 R0, RZ, RZ, UR7 ;  /* 0x00000007ff007e24 */ /* 0x010fe2000f8e00ff */
[----:B---3--:R-:W-:Y:S01]  /*ecc0*/  ISETP.EQ.U32.AND P0, PT, R3, UR4, PT ;  /* 0x0000000403007c0c */ /* 0x008fe2000bf02070 */
[----:B-----5:R-:W-:-:S12]  /*ecd0*/  IMAD.U32 R2, RZ, RZ, UR8 ;  /* 0x00000008ff027e24 */ /* 0x020fd8000f8e00ff */
[----:B------:R1:W-:Y:S04]  /*ece0*/  @P0 ATOMS.AND RZ, [UR5+0x14], R2 ;  /* 0x00001402ffff098c */ /* 0x0003e8000a800005 */
[----:B------:R1:W-:Y:S01]  /*ecf0*/  @P0 ATOMS.AND RZ, [UR5+0x18], R0 ;  /* 0x00001800ffff098c */ /* 0x0003e2000a800005 */
[----:B------:R-:W-:Y:S05]  /*ed00*/  BRA `(.L_x_241) ;  /* 0x0000000000147947 */ /* 0x000fea0003800000 */
.L_x_240:
[----:B------:R-:W-:Y:S02]  /*ed10*/  MOV R2, 0xed30 ;  /* 0x0000ed3000027802 */ /* 0x000fe40000000f00 */
[----:B-12---:R-:W-:Y:S05]  /*ed20*/  CALL.REL.NOINC `($__internal_0_$__cuda_sm10x_tcgen05_guardrail_trap_col_being_dealloced_not_returned_by_alloc) ;  /* 0x0000000c00147944 */ /* 0x006fea0003c00000 */
[----:B------:R-:W-:Y:S05]  /*ed30*/  BRA `(.L_x_241) ;  /* 0x0000000000087947 */ /* 0x000fea0003800000 */
.L_x_239:
[----:B------:R-:W-:Y:S02]  /*ed40*/  MOV R2, 0xed60 ;  /* 0x0000ed6000027802 */ /* 0x000fe40000000f00 */
[----:B-12---:R-:W-:Y:S05]  /*ed50*/  CALL.REL.NOINC `($__internal_2_$__cuda_sm10x_tcgen05_guardrail_trap_unallocated_columns_being_dealloced) ;  /* 0x0000000c00207944 */ /* 0x006fea0003c00000 */
.L_x_241:
[----:B------:R-:W-:Y:S01]  /*ed60*/  NOP ;  /* 0x0000000000007918 */ /* 0x000fe20000000000 */
[----:B-1----:R-:W-:Y:S05]  /*ed70*/  EXIT ;  /* 0x000000000000794d */ /* 0x002fea0003800000 */
.L_x_51:
[----:B------:R-:W-:-:S07]  /*ed80*/  MOV R5, UR48 ;  /* 0x0000003000057c02 */ /* 0x000fce0008000f00 */
.L_x_242:
[----:B-1----:R1:W2:Y:S02]  /*ed90*/  SYNCS.PHASECHK.TRANS64.TRYWAIT P0, [R5+URZ+0x29810], R8 ;  /* 0x02981008050075a7 */ /* 0x0022a400080011ff */
[----:B--2---:R-:W-:Y:S05]  /*eda0*/  @!P0 NANOSLEEP.SYNCS 0x989680 ;  /* 0x009896800000895d */ /* 0x004fea0003900000 */
[----:B------:R-:W2:Y:S02]  /*edb0*/  @!P0 SYNCS.PHASECHK.TRANS64 P0, [R5+URZ+0x29810], R8 ;  /* 0x02981008050085a7 */ /* 0x000ea400080010ff */
[----:B--2---:R-:W-:Y:S05]  /*edc0*/  @!P0 BRA `(.L_x_242) ;  /* 0xfffffffc00f08947 */ /* 0x004fea000383ffff */
[----:B------:R-:W-:Y:S05]  /*edd0*/  BRA `(.L_x_243) ;  /* 0xffffff3400547947 */ /* 0x000fea000383ffff */
.L_x_59:
[----:B------:R-:W-:-:S07]  /*ede0*/  MOV R2, UR48 ;  /* 0x0000003000027c02 */ /* 0x000fce0008000f00 */
.L_x_244:
[----:B-1----:R1:W3:Y:S02]  /*edf0*/  SYNCS.PHASECHK.TRANS64.TRYWAIT P0, [R2+URZ+0x29838], R8 ;  /* 0x02983808020075a7 */ /* 0x0022e400080011ff */
[----:B---3--:R-:W-:Y:S05]  /*ee00*/  @!P0 NANOSLEEP.SYNCS 0x989680 ;  /* 0x009896800000895d */ /* 0x008fea0003900000 */
[----:B------:R-:W3:Y:S02]  /*ee10*/  @!P0 SYNCS.PHASECHK.TRANS64 P0, [R2+URZ+0x29838], R8 ;  /* 0x02983808020085a7 */ /* 0x000ee400080010ff */
[----:B---3--:R-:W-:Y:S05]  /*ee20*/  @!P0 BRA `(.L_x_244) ;  /* 0xfffffffc00f08947 */ /* 0x008fea000383ffff */
[----:B------:R-:W-:Y:S05]  /*ee30*/  BRA `(.L_x_245) ;  /* 0xffffff3800c87947 */ /* 0x000fea000383ffff */
.L_x_62:
[----:B------:R-:W-:-:S07]  /*ee40*/  MOV R4, UR48 ;  /* 0x0000003000047c02 */ /* 0x000fce0008000f00 */
.L_x_246:
[----:B--2---:R2:W3:Y:S02]  /*ee50*/  SYNCS.PHASECHK.TRANS64.TRYWAIT P5, [R4+URZ+0x29828], R8 ;  /* 0x02982808040075a7 */ /* 0x0044e400080a11ff */
[----:B---3--:R-:W-:Y:S05]  /*ee60*/  @!P5 NANOSLEEP.SYNCS 0x989680 ;  /* 0x009896800000d95d */ /* 0x008fea0003900000 */
[----:B------:R-:W3:Y:S02]  /*ee70*/  @!P5 SYNCS.PHASECHK.TRANS64 P5, [R4+URZ+0x29828], R8 ;  /* 0x029828080400d5a7 */ /* 0x000ee400080a10ff */
[----:B---3--:R-:W-:Y:S05]  /*ee80*/  @!P5 BRA `(.L_x_246) ;  /* 0xfffffffc00f0d947 */ /* 0x008fea000383ffff */
[----:B------:R-:W-:Y:S05]  /*ee90*/  BRA `(.L_x_247) ;  /* 0xffffff3c00587947 */ /* 0x000fea000383ffff */
.L_x_68:
[----:B------:R-:W-:-:S07]  /*eea0*/  MOV R4, UR48 ;  /* 0x0000003000047c02 */ /* 0x000fce0008000f00 */
.L_x_248:
[----:B-1----:R1:W2:Y:S02]  /*eeb0*/  SYNCS.PHASECHK.TRANS64.TRYWAIT P5, [R4+URZ+0x29848], R8 ;  /* 0x02984808040075a7 */ /* 0x0022a400080a11ff */
[----:B--2---:R-:W-:Y:S05]  /*eec0*/  @!P5 NANOSLEEP.SYNCS 0x989680 ;  /* 0x009896800000d95d */ /* 0x004fea0003900000 */
[----:B------:R-:W2:Y:S02]  /*eed0*/  @!P5 SYNCS.PHASECHK.TRANS64 P5, [R4+URZ+0x29848], R8 ;  /* 0x029848080400d5a7 */ /* 0x000ea400080a10ff */
[----:B--2---:R-:W-:Y:S05]  /*eee0*/  @!P5 BRA `(.L_x_248) ;  /* 0xfffffffc00f0d947 */ /* 0x004fea000383ffff */
[----:B------:R-:W-:Y:S05]  /*eef0*/  BRA `(.L_x_249) ;  /* 0xffffff4000b87947 */ /* 0x000fea000383ffff */
.L_x_72:
[----:B------:R-:W-:Y:S07]  /*ef00*/  MOV R4, UR41 ;  /* 0x0000002900047c02 */ /* 0x000fee0008000f00 */
.L_x_250:
[----:B-1----:R1:W4:Y:S02]  /*ef10*/  SYNCS.PHASECHK.TRANS64.TRYWAIT P0, [R4+URZ+0x29810], R9 ;  /* 0x02981009040075a7 */ /* 0x00232400080011ff */
[----:B----4-:R-:W-:Y:S05]  /*ef20*/  @!P0 NANOSLEEP.SYNCS 0x989680 ;  /* 0x009896800000895d */ /* 0x010fea0003900000 */
[----:B------:R-:W4:Y:S02]  /*ef30*/  @!P0 SYNCS.PHASECHK.TRANS64 P0, [R4+URZ+0x29810], R9 ;  /* 0x02981009040085a7 */ /* 0x000f2400080010ff */
[----:B----4-:R-:W-:Y:S05]  /*ef40*/  @!P0 BRA `(.L_x_250) ;  /* 0xfffffffc00f08947 */ /* 0x010fea000383ffff */
[----:B------:R-:W-:Y:S05]  /*ef50*/  BRA `(.L_x_251) ;  /* 0xffffff4400907947 */ /* 0x000fea000383ffff */
.L_x_78:
[----:B------:R-:W-:Y:S07]  /*ef60*/  MOV R4, UR48 ;  /* 0x0000003000047c02 */ /* 0x000fee0008000f00 */
.L_x_252:
[----:B-1----:R1:W4:Y:S02]  /*ef70*/  SYNCS.PHASECHK.TRANS64.TRYWAIT P0, [R4+URZ+0x29838], R8 ;  /* 0x02983808040075a7 */ /* 0x00232400080011ff */
[----:B----4-:R-:W-:Y:S05]  /*ef80*/  @!P0 NANOSLEEP.SYNCS 0x989680 ;  /* 0x009896800000895d */ /* 0x010fea0003900000 */
[----:B------:R-:W4:Y:S02]  /*ef90*/  @!P0 SYNCS.PHASECHK.TRANS64 P0, [R4+URZ+0x29838], R8 ;  /* 0x02983808040085a7 */ /* 0x000f2400080010ff */
[----:B----4-:R-:W-:Y:S05]  /*efa0*/  @!P0 BRA `(.L_x_252) ;  /* 0xfffffffc00f08947 */ /* 0x010fea000383ffff */
[----:B------:R-:W-:Y:S05]  /*efb0*/  BRA `(.L_x_253) ;  /* 0xffffff4800747947 */ /* 0x000fea000383ffff */
.L_x_81:
[----:B------:R-:W-:Y:S07]  /*efc0*/  MOV R8, UR48 ;  /* 0x0000003000087c02 */ /* 0x000fee0008000f00 */
.L_x_254:
[----:B--2---:R2:W4:Y:S02]  /*efd0*/  SYNCS.PHASECHK.TRANS64.TRYWAIT P5, [R8+URZ+0x29828], R10 ;  /* 0x0298280a080075a7 */ /* 0x00452400080a11ff */
[----:B----4-:R-:W-:Y:S05]  /*efe0*/  @!P5 NANOSLEEP.SYNCS 0x989680 ;  /* 0x009896800000d95d */ /* 0x010fea0003900000 */
[----:B------:R-:W4:Y:S02]  /*eff0*/  @!P5 SYNCS.PHASECHK.TRANS64 P5, [R8+URZ+0x29828], R10 ;  /* 0x0298280a0800d5a7 */ /* 0x000f2400080a10ff */
[----:B----4-:R-:W-:Y:S05]  /*f000*/  @!P5 BRA `(.L_x_254) ;  /* 0xfffffffc00f0d947 */ /* 0x010fea000383ffff */
[----:B------:R-:W-:Y:S05]  /*f010*/  BRA `(.L_x_255) ;  /* 0xffffff4c00087947 */ /* 0x000fea000383ffff */
.L_x_86:
[----:B--2---:R-:W-:Y:S07]  /*f020*/  MOV R8, UR48 ;  /* 0x0000003000087c02 */ /* 0x004fee0008000f00 */
.L_x_256:
[----:B-1----:R1:W2:Y:S02]  /*f030*/  SYNCS.PHASECHK.TRANS64.TRYWAIT P5, [R8+URZ+0x29848], R9 ;  /* 0x02984809080075a7 */ /* 0x0022a400080a11ff */
[----:B--2---:R-:W-:Y:S05]  /*f040*/  @!P5 NANOSLEEP.SYNCS 0x989680 ;  /* 0x009896800000d95d */ /* 0x004fea0003900000 */
[----:B------:R-:W2:Y:S02]  /*f050*/  @!P5 SYNCS.PHASECHK.TRANS64 P5, [R8+URZ+0x29848], R9 ;  /* 0x029848090800d5a7 */ /* 0x000ea400080a10ff */
[----:B--2---:R-:W-:Y:S05]  /*f060*/  @!P5 BRA `(.L_x_256) ;  /* 0xfffffffc00f0d947 */ /* 0x004fea000383ffff */
[----:B------:R-:W-:Y:S05]  /*f070*/  BRA `(.L_x_257) ;  /* 0xffffff4c00c07947 */ /* 0x000fea000383ffff */
.L_x_95:
[----:B-1----:R-:W-:-:S07]  /*f080*/  MOV R0, UR20 ;  /* 0x0000001400007c02 */ /* 0x002fce0008000f00 */
.L_x_258:
[----:B-1----:R1:W2:Y:S02]  /*f090*/  SYNCS.PHASECHK.TRANS64.TRYWAIT P0, [R0+URZ+0x29800], R8 ;  /* 0x02980008000075a7 */ /* 0x0022a400080011ff */
[----:B--2---:R-:W-:Y:S05]  /*f0a0*/  @!P0 NANOSLEEP.SYNCS 0x989680 ;  /* 0x009896800000895d */ /* 0x004fea0003900000 */
[----:B------:R-:W2:Y:S02]  /*f0b0*/  @!P0 SYNCS.PHASECHK.TRANS64 P0, [R0+URZ+0x29800], R8 ;  /* 0x02980008000085a7 */ /* 0x000ea400080010ff */
[----:B--2---:R-:W-:Y:S05]  /*f0c0*/  @!P0 BRA `(.L_x_258) ;  /* 0xfffffffc00f08947 */ /* 0x004fea000383ffff */
[----:B------:R-:W-:Y:S05]  /*f0d0*/  BRA `(.L_x_259) ;  /* 0xffffff54007c7947 */ /* 0x000fea000383ffff */
.L_x_96:
[----:B------:R-:W-:-:S07]  /*f0e0*/  MOV R6, UR20 ;  /* 0x0000001400067c02 */ /* 0x000fce0008000f00 */
.L_x_260:
[----:B-1----:R1:W2:Y:S02]  /*f0f0*/  SYNCS.PHASECHK.TRANS64.TRYWAIT P0, [R6+URZ+0x29858], R7 ;  /* 0x02985807060075a7 */ /* 0x0022a400080011ff */
[----:B--2---:R-:W-:Y:S05]  /*f100*/  @!P0 NANOSLEEP.SYNCS 0x989680 ;  /* 0x009896800000895d */ /* 0x004fea0003900000 */
[----:B------:R-:W2:Y:S02]  /*f110*/  @!P0 SYNCS.PHASECHK.TRANS64 P0, [R6+URZ+0x29858], R7 ;  /* 0x02985807060085a7 */ /* 0x000ea400080010ff */
[----:B--2---:R-:W-:Y:S05]  /*f120*/  @!P0 BRA `(.L_x_260) ;  /* 0xfffffffc00f08947 */ /* 0x004fea000383ffff */
[----:B------:R-:W-:Y:S05]  /*f130*/  BRA `(.L_x_261) ;  /* 0xffffff5400787947 */ /* 0x000fea000383ffff */
.L_x_99:
[----:B------:R-:W-:-:S07]  /*f140*/  MOV R0, UR20 ;  /* 0x0000001400007c02 */ /* 0x000fce0008000f00 */
.L_x_262:
[----:B---3--:R3:W4:Y:S02]  /*f150*/  SYNCS.PHASECHK.TRANS64.TRYWAIT P0, [R0+URZ+0x29820], R8 ;  /* 0x02982008000075a7 */ /* 0x00872400080011ff */
[----:B----4-:R-:W-:Y:S05]  /*f160*/  @!P0 NANOSLEEP.SYNCS 0x989680 ;  /* 0x009896800000895d */ /* 0x010fea0003900000 */
[----:B------:R-:W4:Y:S02]  /*f170*/  @!P0 SYNCS.PHASECHK.TRANS64 P0, [R0+URZ+0x29820], R8 ;  /* 0x02982008000085a7 */ /* 0x000f2400080010ff */
[----:B----4-:R-:W-:Y:S05]  /*f180*/  @!P0 BRA `(.L_x_262) ;  /* 0xfffffffc00f08947 */ /* 0x010fea000383ffff */
[----:B------:R-:W-:Y:S05]  /*f190*/  BRA `(.L_x_263) ;  /* 0xffffff5800287947 */ /* 0x000fea000383ffff */
.L_x_101:
[----:B---3--:R-:W-:-:S07]  /*f1a0*/  MOV R0, UR20 ;  /* 0x0000001400007c02 */ /* 0x008fce0008000f00 */
.L_x_264:
[----:B---3--:R3:W4:Y:S02]  /*f1b0*/  SYNCS.PHASECHK.TRANS64.TRYWAIT P0, [R0+URZ+0x29868], R7 ;  /* 0x02986807000075a7 */ /* 0x00872400080011ff */
[----:B----4-:R-:W-:Y:S05]  /*f1c0*/  @!P0 NANOSLEEP.SYNCS 0x989680 ;  /* 0x009896800000895d */ /* 0x010fea0003900000 */
[----:B------:R-:W4:Y:S02]  /*f1d0*/  @!P0 SYNCS.PHASECHK.TRANS64 P0, [R0+URZ+0x29868], R7 ;  /* 0x02986807000085a7 */ /* 0x000f2400080010ff */
[----:B----4-:R-:W-:Y:S05]  /*f1e0*/  @!P0 BRA `(.L_x_264) ;  /* 0xfffffffc00f08947 */ /* 0x010fea000383ffff */
[----:B------:R-:W-:Y:S05]  /*f1f0*/  BRA `(.L_x_265) ;  /* 0xffffff5800207947 */ /* 0x000fea000383ffff */
.L_x_103:
[----:B------:R-:W-:-:S07]  /*f200*/  MOV R4, UR20 ;  /* 0x0000001400047c02 */ /* 0x000fce0008000f00 */
.L_x_266:
[----:B---3--:R3:W4:Y:S02]  /*f210*/  SYNCS.PHASECHK.TRANS64.TRYWAIT P0, [R4+URZ+0x29878], R7 ;  /* 0x02987807040075a7 */ /* 0x00872400080011ff */
[----:B----4-:R-:W-:Y:S05]  /*f220*/  @!P0 NANOSLEEP.SYNCS 0x989680 ;  /* 0x009896800000895d */ /* 0x010fea0003900000 */
[----:B------:R-:W4:Y:S02]  /*f230*/  @!P0 SYNCS.PHASECHK.TRANS64 P0, [R4+URZ+0x29878], R7 ;  /* 0x02987807040085a7 */ /* 0x000f2400080010ff */
[----:B----4-:R-:W-:Y:S05]  /*f240*/  @!P0 BRA `(.L_x_266) ;  /* 0xfffffffc00f08947 */ /* 0x010fea000383ffff */
[----:B------:R-:W-:Y:S05]  /*f250*/  BRA `(.L_x_267) ;  /* 0xffffff5800207947 */ /* 0x000fea000383ffff */
.L_x_106:
[----:B---3--:R-:W-:-:S07]  /*f260*/  MOV R4, UR20 ;  /* 0x0000001400047c02 */ /* 0x008fce0008000f00 */
.L_x_268:
[----:B---3--:R3:W4:Y:S02]  /*f270*/  SYNCS.PHASECHK.TRANS64.TRYWAIT P0, [R4+URZ+0x29880], R8 ;  /* 0x02988008040075a7 */ /* 0x00872400080011ff */
[----:B----4-:R-:W-:Y:S05]  /*f280*/  @!P0 NANOSLEEP.SYNCS 0x989680 ;  /* 0x009896800000895d */ /* 0x010fea0003900000 */
[----:B------:R-:W4:Y:S02]  /*f290*/  @!P0 SYNCS.PHASECHK.TRANS64 P0, [R4+URZ+0x29880], R8 ;  /* 0x02988008040085a7 */ /* 0x000f2400080010ff */
[----:B----4-:R-:W-:Y:S05]  /*f2a0*/  @!P0 BRA `(.L_x_268) ;  /* 0xfffffffc00f08947 */ /* 0x010fea000383ffff */
[----:B------:R-:W-:Y:S05]  /*f2b0*/  BRA `(.L_x_269) ;  /* 0xffffff5800c87947 */ /* 0x000fea000383ffff */
.L_x_112:
[----:B------:R-:W-:Y:S07]  /*f2c0*/  MOV R0, UR6 ;  /* 0x0000000600007c02 */ /* 0x000fee0008000f00 */
.L_x_270:
[----:B-1----:R1:W2:Y:S02]  /*f2d0*/  SYNCS.PHASECHK.TRANS64.TRYWAIT P0, [R0+URZ+0x29800], R2 ;  /* 0x02980002000075a7 */ /* 0x0022a400080011ff */
[----:B--2---:R-:W-:Y:S05]  /*f2e0*/  @!P0 NANOSLEEP.SYNCS 0x989680 ;  /* 0x009896800000895d */ /* 0x004fea0003900000 */
[----:B------:R-:W2:Y:S02]  /*f2f0*/  @!P0 SYNCS.PHASECHK.TRANS64 P0, [R0+URZ+0x29800], R2 ;  /* 0x02980002000085a7 */ /* 0x000ea400080010ff */
[----:B--2---:R-:W-:Y:S05]  /*f300*/  @!P0 BRA `(.L_x_270) ;  /* 0xfffffffc00f08947 */ /* 0x004fea000383ffff */
[----:B------:R-:W-:Y:S05]  /*f310*/  BRA `(.L_x_271) ;  /* 0xffffff6000f47947 */ /* 0x000fea000383ffff */
.L_x_114:
[----:B------:R-:W-:Y:S07]  /*f320*/  MOV R2, UR20 ;  /* 0x0000001400027c02 */ /* 0x000fee0008000f00 */
.L_x_272:
[----:B-1----:R1:W2:Y:S02]  /*f330*/  SYNCS.PHASECHK.TRANS64.TRYWAIT P0, [R2+URZ+0x29858], R4 ;  /* 0x02985804020075a7 */ /* 0x0022a400080011ff */
[----:B--2---:R-:W-:Y:S05]  /*f340*/  @!P0 NANOSLEEP.SYNCS 0x989680 ;  /* 0x009896800000895d */ /* 0x004fea0003900000 */
[----:B------:R-:W2:Y:S02]  /*f350*/  @!P0 SYNCS.PHASECHK.TRANS64 P0, [R2+URZ+0x29858], R4 ;  /* 0x02985804020085a7 */ /* 0x000ea400080010ff */
[----:B--2---:R-:W-:Y:S05]  /*f360*/  @!P0 BRA `(.L_x_272) ;  /* 0xfffffffc00f08947 */ /* 0x004fea000383ffff */
[----:B------:R-:W-:Y:S05]  /*f370*/  BRA `(.L_x_273) ;  /* 0xffffff6000f47947 */ /* 0x000fea000383ffff */
.L_x_117:
[----:B------:R-:W-:Y:S07]  /*f380*/  MOV R0, UR20 ;  /* 0x0000001400007c02 */ /* 0x000fee0008000f00 */
.L_x_274:
[----:B-1----:R1:W3:Y:S02]  /*f390*/  SYNCS.PHASECHK.TRANS64.TRYWAIT P0, [R0+URZ+0x29890], R2 ;  /* 0x02989002000075a7 */ /* 0x0022e400080011ff */
[----:B---3--:R-:W-:Y:S05]  /*f3a0*/  @!P0 NANOSLEEP.SYNCS 0x989680 ;  /* 0x009896800000895d */ /* 0x008fea0003900000 */
[----:B------:R-:W3:Y:S02]  /*f3b0*/  @!P0 SYNCS.PHASECHK.TRANS64 P0, [R0+URZ+0x29890], R2 ;  /* 0x02989002000085a7 */ /* 0x000ee400080010ff */
[----:B---3--:R-:W-:Y:S05]  /*f3c0*/  @!P0 BRA `(.L_x_274) ;  /* 0xfffffffc00f08947 */ /* 0x008fea000383ffff */
[----:B------:R-:W-:Y:S05]  /*f3d0*/  BRA `(.L_x_275) ;  /* 0xffffff64009c7947 */ /* 0x000fea000383ffff */
.L_x_119:
[----:B------:R-:W-:Y:S07]  /*f3e0*/  MOV R0, UR20 ;  /* 0x0000001400007c02 */ /* 0x000fee0008000f00 */
.L_x_276:
[----:B-1----:R1:W3:Y:S02]  /*f3f0*/  SYNCS.PHASECHK.TRANS64.TRYWAIT P0, [R0+URZ+0x29868], R2 ;  /* 0x02986802000075a7 */ /* 0x0022e400080011ff */
[----:B---3--:R-:W-:Y:S05]  /*f400*/  @!P0 NANOSLEEP.SYNCS 0x989680 ;  /* 0x009896800000895d */ /* 0x008fea0003900000 */
[----:B------:R-:W3:Y:S02]  /*f410*/  @!P0 SYNCS.PHASECHK.TRANS64 P0, [R0+URZ+0x29868], R2 ;  /* 0x02986802000085a7 */ /* 0x000ee400080010ff */
[----:B---3--:R-:W-:Y:S05]  /*f420*/  @!P0 BRA `(.L_x_276) ;  /* 0xfffffffc00f08947 */ /* 0x008fea000383ffff */
[----:B------:R-:W-:Y:S05]  /*f430*/  BRA `(.L_x_277) ;  /* 0xffffff6400987947 */ /* 0x000fea000383ffff */
.L_x_125:
[----:B------:R-:W-:Y:S07]  /*f440*/  MOV R0, UR20 ;  /* 0x0000001400007c02 */ /* 0x000fee0008000f00 */
.L_x_278:
[----:B--2---:R2:W3:Y:S02]  /*f450*/  SYNCS.PHASECHK.TRANS64.TRYWAIT P0, [R0+URZ+0x29878], R2 ;  /* 0x02987802000075a7 */ /* 0x0044e400080011ff */
[----:B---3--:R-:W-:Y:S05]  /*f460*/  @!P0 NANOSLEEP.SYNCS 0x989680 ;  /* 0x009896800000895d */ /* 0x008fea0003900000 */
[----:B------:R-:W3:Y:S02]  /*f470*/  @!P0 SYNCS.PHASECHK.TRANS64 P0, [R0+URZ+0x29878], R2 ;  /* 0x02987802000085a7 */ /* 0x000ee400080010ff */
[----:B---3--:R-:W-:Y:S05]  /*f480*/  @!P0 BRA `(.L_x_278) ;  /* 0xfffffffc00f08947 */ /* 0x008fea000383ffff */
[----:B------:R-:W-:Y:S05]  /*f490*/  BRA `(.L_x_279) ;  /* 0xffffff6c00347947 */ /* 0x000fea000383ffff */
.L_x_127:
[----:B------:R-:W-:Y:S07]  /*f4a0*/  MOV R4, UR20 ;  /* 0x0000001400047c02 */ /* 0x000fee0008000f00 */
.L_x_280:
[----:B--2---:R2:W3:Y:S02]  /*f4b0*/  SYNCS.PHASECHK.TRANS64.TRYWAIT P0, [R4+URZ+0x29820], R6 ;  /* 0x02982006040075a7 */ /* 0x0044e400080011ff */
[----:B---3--:R-:W-:Y:S05]  /*f4c0*/  @!P0 NANOSLEEP.SYNCS 0x989680 ;  /* 0x009896800000895d */ /* 0x008fea0003900000 */
[----:B------:R-:W3:Y:S02]  /*f4d0*/  @!P0 SYNCS.PHASECHK.TRANS64 P0, [R4+URZ+0x29820], R6 ;  /* 0x02982006040085a7 */ /* 0x000ee400080010ff */
[----:B---3--:R-:W-:Y:S05]  /*f4e0*/  @!P0 BRA `(.L_x_280) ;  /* 0xfffffffc00f08947 */ /* 0x008fea000383ffff */
[----:B------:R-:W-:Y:S05]  /*f4f0*/  BRA `(.L_x_281) ;  /* 0xffffff6c00387947 */ /* 0x000fea000383ffff */
.L_x_130:
[----:B------:R-:W-:Y:S07]  /*f500*/  MOV R4, UR20 ;  /* 0x0000001400047c02 */ /* 0x000fee0008000f00 */
.L_x_282:
[----:B--2---:R2:W3:Y:S02]  /*f510*/  SYNCS.PHASECHK.TRANS64.TRYWAIT P0, [R4+URZ+0x29880], R6 ;  /* 0x02988006040075a7 */ /* 0x0044e400080011ff */
[----:B---3--:R-:W-:Y:S05]  /*f520*/  @!P0 NANOSLEEP.SYNCS 0x989680 ;  /* 0x009896800000895d */ /* 0x008fea0003900000 */
[----:B------:R-:W3:Y:S02]  /*f530*/  @!P0 SYNCS.PHASECHK.TRANS64 P0, [R4+URZ+0x29880], R6 ;  /* 0x02988006040085a7 */ /* 0x000ee400080010ff */
[----:B---3--:R-:W-:Y:S05]  /*f540*/  @!P0 BRA `(.L_x_282) ;  /* 0xfffffffc00f08947 */ /* 0x008fea000383ffff */
[----:B------:R-:W-:Y:S05]  /*f550*/  BRA `(.L_x_283) ;  /* 0xffffff6c00c47947 */ /* 0x000fea000383ffff */
.L_x_135:
[----:B-1----:R-:W-:-:S07]  /*f560*/  MOV R0, UR20 ;  /* 0x0000001400007c02 */ /* 0x002fce0008000f00 */
.L_x_284:
[----:B-1----:R1:W2:Y:S02]  /*f570*/  SYNCS.PHASECHK.TRANS64.TRYWAIT P0, [R0+URZ+0x298b0], R2 ;  /* 0x0298b002000075a7 */ /* 0x0022a400080011ff */
[----:B--2---:R-:W-:Y:S05]  /*f580*/  @!P0 NANOSLEEP.SYNCS 0x989680 ;  /* 0x009896800000895d */ /* 0x004fea0003900000 */
[----:B------:R-:W2:Y:S02]  /*f590*/  @!P0 SYNCS.PHASECHK.TRANS64 P0, [R0+URZ+0x298b0], R2 ;  /* 0x0298b002000085a7 */ /* 0x000ea400080010ff */
[----:B--2---:R-:W-:Y:S05]  /*f5a0*/  @!P0 BRA `(.L_x_284) ;  /* 0xfffffffc00f08947 */ /* 0x004fea000383ffff */
[----:B------:R-:W-:Y:S05]  /*f5b0*/  BRA `(.L_x_285) ;  /* 0xffffff7400087947 */ /* 0x000fea000383ffff */
.L_x_138:
[----:B-1----:R-:W-:-:S07]  /*f5c0*/  MOV R0, UR20 ;  /* 0x0000001400007c02 */ /* 0x002fce0008000f00 */
.L_x_286:
[----:B-1----:R1:W3:Y:S02]  /*f5d0*/  SYNCS.PHASECHK.TRANS64.TRYWAIT P0, [R0+URZ+0x298b8], R2 ;  /* 0x0298b802000075a7 */ /* 0x0022e400080011ff */
[----:B---3--:R-:W-:Y:S05]  /*f5e0*/  @!P0 NANOSLEEP.SYNCS 0x989680 ;  /* 0x009896800000895d */ /* 0x008fea0003900000 */
[----:B------:R-:W3:Y:S02]  /*f5f0*/  @!P0 SYNCS.PHASECHK.TRANS64 P0, [R0+URZ+0x298b8], R2 ;  /* 0x0298b802000085a7 */ /* 0x000ee400080010ff */
[----:B---3--:R-:W-:Y:S05]  /*f600*/  @!P0 BRA `(.L_x_286) ;  /* 0xfffffffc00f08947 */ /* 0x008fea000383ffff */
[----:B------:R-:W-:Y:S05]  /*f610*/  BRA `(.L_x_287) ;  /* 0xffffff7400107947 */ /* 0x000fea000383ffff */
.L_x_140:
[----:B-1----:R-:W-:-:S07]  /*f620*/  MOV R0, UR20 ;  /* 0x0000001400007c02 */ /* 0x002fce0008000f00 */
.L_x_288:
[----:B-1----:R1:W3:Y:S02]  /*f630*/  SYNCS.PHASECHK.TRANS64.TRYWAIT P0, [R0+URZ+0x29890], R13 ;  /* 0x0298900d000075a7 */ /* 0x0022e400080011ff */
[----:B---3--:R-:W-:Y:S05]  /*f640*/  @!P0 NANOSLEEP.SYNCS 0x989680 ;  /* 0x009896800000895d */ /* 0x008fea0003900000 */
[----:B------:R-:W3:Y:S02]  /*f650*/  @!P0 SYNCS.PHASECHK.TRANS64 P0, [R0+URZ+0x29890], R13 ;  /* 0x0298900d000085a7 */ /* 0x000ee400080010ff */
[----:B---3--:R-:W-:Y:S05]  /*f660*/  @!P0 BRA `(.L_x_288) ;  /* 0xfffffffc00f08947 */ /* 0x008fea000383ffff */
[----:B------:R-:W-:Y:S05]  /*f670*/  BRA `(.L_x_289) ;  /* 0xffffff7400147947 */ /* 0x000fea000383ffff */
.L_x_148:
[----:B------:R-:W-:-:S07]  /*f680*/  MOV R4, UR16 ;  /* 0x0000001000047c02 */ /* 0x000fce0008000f00 */
.L_x_290:
[----:B--2---:R2:W3:Y:S02]  /*f690*/  SYNCS.PHASECHK.TRANS64.TRYWAIT P0, [R4+URZ+0x29870], R5 ;  /* 0x02987005040075a7 */ /* 0x0044e400080011ff */
[----:B---3--:R-:W-:Y:S05]  /*f6a0*/  @!P0 NANOSLEEP.SYNCS 0x989680 ;  /* 0x009896800000895d */ /* 0x008fea0003900000 */
[----:B------:R-:W3:Y:S02]  /*f6b0*/  @!P0 SYNCS.PHASECHK.TRANS64 P0, [R4+URZ+0x29870], R5 ;  /* 0x02987005040085a7 */ /* 0x000ee400080010ff */
[----:B---3--:R-:W-:Y:S05]  /*f6c0*/  @!P0 BRA `(.L_x_290) ;  /* 0xfffffffc00f08947 */ /* 0x008fea000383ffff */
[----:B------:R-:W-:Y:S05]  /*f6d0*/  BRA `(.L_x_291) ;  /* 0xffffff80000c7947 */ /* 0x000fea000383ffff */
.L_x_170:
[----:B-1----:R1:W2:Y:S02]  /*f6e0*/  SYNCS.PHASECHK.TRANS64.TRYWAIT P1, [R2+URZ+0x29850], R0 ;  /* 0x02985000020075a7 */ /* 0x0022a400080211ff */
[----:B--2---:R-:W-:Y:S05]  /*f6f0*/  @!P1 NANOSLEEP.SYNCS 0x989680 ;  /* 0x009896800000995d */ /* 0x004fea0003900000 */
[----:B------:R-:W2:Y:S02]  /*f700*/  @!P1 SYNCS.PHASECHK.TRANS64 P1, [R2+URZ+0x29850], R0 ;  /* 0x02985000020095a7 */ /* 0x000ea400080210ff */
[----:B--2---:R-:W-:Y:S05]  /*f710*/  @!P1 BRA `(.L_x_170) ;  /* 0xfffffffc00f09947 */ /* 0x004fea000383ffff */
[----:B------:R-:W-:Y:S05]  /*f720*/  BRA `(.L_x_292) ;  /* 0xffffff9000cc7947 */ /* 0x000fea000383ffff */
.L_x_174:
[----:B-1----:R1:W2:Y:S02]  /*f730*/  SYNCS.PHASECHK.TRANS64.TRYWAIT P1, [R2+URZ+0x29888], R0 ;  /* 0x02988800020075a7 */ /* 0x0022a400080211ff */
[----:B--2---:R-:W-:Y:S05]  /*f740*/  @!P1 NANOSLEEP.SYNCS 0x989680 ;  /* 0x009896800000995d */ /* 0x004fea0003900000 */
[----:B------:R-:W2:Y:S02]  /*f750*/  @!P1 SYNCS.PHASECHK.TRANS64 P1, [R2+URZ+0x29888], R0 ;  /* 0x02988800020095a7 */ /* 0x000ea400080210ff */
[----:B--2---:R-:W-:Y:S05]  /*f760*/  @!P1 BRA `(.L_x_174) ;  /* 0xfffffffc00f09947 */ /* 0x004fea000383ffff */
[----:B------:R-:W-:Y:S05]  /*f770*/  BRA `(.L_x_293) ;  /* 0xffffff9000e07947 */ /* 0x000fea000383ffff */
.L_x_177:
[----:B-1----:R1:W2:Y:S02]  /*f780*/  SYNCS.PHASECHK.TRANS64.TRYWAIT P0, [R2+URZ+0x29830], R3 ;  /* 0x02983003020075a7 */ /* 0x0022a400080011ff */
[----:B--2---:R-:W-:Y:S05]  /*f790*/  @!P0 NANOSLEEP.SYNCS 0x989680 ;  /* 0x009896800000895d */ /* 0x004fea0003900000 */
[----:B------:R-:W2:Y:S02]  /*f7a0*/  @!P0 SYNCS.PHASECHK.TRANS64 P0, [R2+URZ+0x29830], R3 ;  /* 0x02983003020085a7 */ /* 0x000ea400080010ff */
[----:B--2---:R-:W-:Y:S05]  /*f7b0*/  @!P0 BRA `(.L_x_177) ;  /* 0xfffffffc00f08947 */ /* 0x004fea000383ffff */
[----:B------:R-:W-:Y:S05]  /*f7c0*/  BRA `(.L_x_294) ;  /* 0xffffff9400007947 */ /* 0x000fea000383ffff */
.L_x_195:
[----:B----4-:R4:W1:Y:S02]  /*f7d0*/  SYNCS.PHASECHK.TRANS64.TRYWAIT P1, [R2+URZ+0x29840], R0 ;  /* 0x02984000020075a7 */ /* 0x01086400080211ff */
[----:B-1----:R-:W-:Y:S05]  /*f7e0*/  @!P1 NANOSLEEP.SYNCS 0x989680 ;  /* 0x009896800000995d */ /* 0x002fea0003900000 */
[----:B------:R-:W1:Y:S02]  /*f7f0*/  @!P1 SYNCS.PHASECHK.TRANS64 P1, [R2+URZ+0x29840], R0 ;  /* 0x02984000020095a7 */ /* 0x000e6400080210ff */
[----:B-1----:R-:W-:Y:S05]  /*f800*/  @!P1 BRA `(.L_x_195) ;  /* 0xfffffffc00f09947 */ /* 0x002fea000383ffff */
[----:B------:R-:W-:Y:S05]  /*f810*/  BRA `(.L_x_295) ;  /* 0xffffffb400807947 */ /* 0x000fea000383ffff */
.L_x_199:
[----:B----4-:R4:W1:Y:S02]  /*f820*/  SYNCS.PHASECHK.TRANS64.TRYWAIT P1, [R2+URZ+0x29860], R0 ;  /* 0x02986000020075a7 */ /* 0x01086400080211ff */
[----:B-1----:R-:W-:Y:S05]  /*f830*/  @!P1 NANOSLEEP.SYNCS 0x989680 ;  /* 0x009896800000995d */ /* 0x002fea0003900000 */
[----:B------:R-:W1:Y:S02]  /*f840*/  @!P1 SYNCS.PHASECHK.TRANS64 P1, [R2+URZ+0x29860], R0 ;  /* 0x02986000020095a7 */ /* 0x000e6400080210ff */
[----:B-1----:R-:W-:Y:S05]  /*f850*/  @!P1 BRA `(.L_x_199) ;  /* 0xfffffffc00f09947 */ /* 0x002fea000383ffff */
[----:B------:R-:W-:Y:S05]  /*f860*/  BRA `(.L_x_296) ;  /* 0xffffffb400947947 */ /* 0x000fea000383ffff */
.L_x_203:
[----:B----4-:R4:W1:Y:S02]  /*f870*/  SYNCS.PHASECHK.TRANS64.TRYWAIT P1, [R2+URZ+0x29898], R0 ;  /* 0x02989800020075a7 */ /* 0x01086400080211ff */
[----:B-1----:R-:W-:Y:S05]  /*f880*/  @!P1 NANOSLEEP.SYNCS 0x989680 ;  /* 0x009896800000995d */ /* 0x002fea0003900000 */
[----:B------:R-:W1:Y:S02]  /*f890*/  @!P1 SYNCS.PHASECHK.TRANS64 P1, [R2+URZ+0x29898], R0 ;  /* 0x02989800020095a7 */ /* 0x000e6400080210ff */
[----:B-1----:R-:W-:Y:S05]  /*f8a0*/  @!P1 BRA `(.L_x_203) ;  /* 0xfffffffc00f09947 */ /* 0x002fea000383ffff */
[----:B------:R-:W-:Y:S05]  /*f8b0*/  BRA `(.L_x_297) ;  /* 0xffffffb400c47947 */ /* 0x000fea000383ffff */
.L_x_214:
[----:B-1----:R-:W-:-:S04]  /*f8c0*/  MOV R3, UR36 ;  /* 0x0000002400037c02 */ /* 0x002fc80008000f00 */
[----:B------:R1:W2:Y:S03]  /*f8d0*/  SYNCS.PHASECHK.TRANS64.TRYWAIT P1, [R3+URZ+0x298a0], R0 ;  /* 0x0298a000030075a7 */ /* 0x0002a600080211ff */
[----:B--2---:R-:W-:Y:S05]  /*f8e0*/  @!P1 NANOSLEEP.SYNCS 0x989680 ;  /* 0x009896800000995d */ /* 0x004fea0003900000 */
[----:B------:R-:W2:Y:S02]  /*f8f0*/  @!P1 SYNCS.PHASECHK.TRANS64 P1, [R3+URZ+0x298a0], R0 ;  /* 0x0298a000030095a7 */ /* 0x000ea400080210ff */
[----:B--2---:R-:W-:Y:S05]  /*f900*/  @!P1 BRA `(.L_x_214) ;  /* 0xfffffffc00ec9947 */ /* 0x004fea000383ffff */
[----:B------:R-:W-:Y:S05]  /*f910*/  BRA `(.L_x_298) ;  /* 0xffffffd400dc7947 */ /* 0x000fea000383ffff */
.L_x_227:
[----:B------:R-:W-:-:S07]  /*f920*/  MOV R0, UR36 ;  /* 0x0000002400007c02 */ /* 0x000fce0008000f00 */
.L_x_299:
[----:B---3--:R3:W4:Y:S02]  /*f930*/  SYNCS.PHASECHK.TRANS64.TRYWAIT P1, [R0+URZ+0x298a8], R2 ;  /* 0x0298a802000075a7 */ /* 0x00872400080211ff */
[----:B----4-:R-:W-:Y:S05]  /*f940*/  @!P1 NANOSLEEP.SYNCS 0x989680 ;  /* 0x009896800000995d */ /* 0x010fea0003900000 */
[----:B------:R-:W4:Y:S02]  /*f950*/  @!P1 SYNCS.PHASECHK.TRANS64 P1, [R0+URZ+0x298a8], R2 ;  /* 0x0298a802000095a7 */ /* 0x000f2400080210ff */
[----:B----4-:R-:W-:Y:S05]  /*f960*/  @!P1 BRA `(.L_x_299) ;  /* 0xfffffffc00f09947 */ /* 0x010fea000383ffff */
[----:B------:R-:W-:Y:S05]  /*f970*/  BRA `(.L_x_300) ;  /* 0xffffffe000d07947 */ /* 0x000fea000383ffff */
        .weak           $__internal_0_$__cuda_sm10x_tcgen05_guardrail_trap_col_being_dealloced_not_returned_by_alloc
        .type           $__internal_0_$__cuda_sm10x_tcgen05_guardrail_trap_col_being_dealloced_not_returned_by_alloc,@function
        .size           $__internal_0_$__cuda_sm10x_tcgen05_guardrail_trap_col_being_dealloced_not_returned_by_alloc,($__internal_1_$__cuda_sm10x_tcgen05_guardrail_trap_phase_invalid_during_alloc - $__internal_0_$__cuda_sm10x_tcgen05_guardrail_trap_col_being_dealloced_not_returned_by_alloc)
$__internal_0_$__cuda_sm10x_tcgen05_guardrail_trap_col_being_dealloced_not_returned_by_alloc:
[----:B------:R-:W-:Y:S05]  /*f980*/  BPT.TRAP 0x1 ;  /* 0x000000040000795c */ /* 0x000fea0000300000 */
[----:B------:R-:W-:-:S04]  /*f990*/  MOV R3, 0x0 ;  /* 0x0000000000037802 */ /* 0x000fc80000000f00 */
[----:B------:R-:W-:Y:S05]  /*f9a0*/  RET.REL.NODEC R2 `(_ZN7cutlass13device_kernelINS_4fmha6kernel36Sm100FmhaBwdKernelTmaWarpSpecializedIN4cute5tupleIJiiiiNS5_IJNS5_IJiiEEEiEEEEEENS_10bfloat16_tEfNS5_IJNS4_1CILi128EEESB_NSA_ILi80EEESC_EEENS1_10collective6NoMaskEEEEEvNT_6ParamsE) ;  /* 0xffffff0402947950 */ /* 0x000fea0003c3ffff */
        .weak           $__internal_1_$__cuda_sm10x_tcgen05_guardrail_trap_phase_invalid_during_alloc
        .type           $__internal_1_$__cuda_sm10x_tcgen05_guardrail_trap_phase_invalid_during_alloc,@function
        .size           $__internal_1_$__cuda_sm10x_tcgen05_guardrail_trap_phase_invalid_during_alloc,($__internal_2_$__cuda_sm10x_tcgen05_guardrail_trap_unallocated_columns_being_dealloced - $__internal_1_$__cuda_sm10x_tcgen05_guardrail_trap_phase_invalid_during_alloc)
$__internal_1_$__cuda_sm10x_tcgen05_guardrail_trap_phase_invalid_during_alloc:
[----:B------:R-:W-:Y:S05]  /*f9b0*/  BPT.TRAP 0x1 ;  /* 0x000000040000795c */ /* 0x000fea0000300000 */
[----:B------:R-:W-:-:S04]  /*f9c0*/  HFMA2 R5, -RZ, RZ, 0, 0 ;  /* 0x00000000ff057431 */ /* 0x000fc800000001ff */
[----:B------:R-:W-:Y:S05]  /*f9d0*/  RET.REL.NODEC R4 `(_ZN7cutlass13device_kernelINS_4fmha6kernel36Sm100FmhaBwdKernelTmaWarpSpecializedIN4cute5tupleIJiiiiNS5_IJNS5_IJiiEEEiEEEEEENS_10bfloat16_tEfNS5_IJNS4_1CILi128EEESB_NSA_ILi80EEESC_EEENS1_10collective6NoMaskEEEEEvNT_6ParamsE) ;  /* 0xffffff0404887950 */ /* 0x000fea0003c3ffff */
        .weak           $__internal_2_$__cuda_sm10x_tcgen05_guardrail_trap_unallocated_columns_being_dealloced
        .type           $__internal_2_$__cuda_sm10x_tcgen05_guardrail_trap_unallocated_columns_being_dealloced,@function
        .size           $__internal_2_$__cuda_sm10x_tcgen05_guardrail_trap_unallocated_columns_being_dealloced,($__internal_3_$__cuda_sm20_div_u16 - $__internal_2_$__cuda_sm10x_tcgen05_guardrail_trap_unallocated_columns_being_dealloced)
$__internal_2_$__cuda_sm10x_tcgen05_guardrail_trap_unallocated_columns_being_dealloced:
[----:B------:R-:W-:Y:S05]  /*f9e0*/  BPT.TRAP 0x1 ;  /* 0x000000040000795c */ /* 0x000fea0000300000 */
[----:B------:R-:W-:-:S04]  /*f9f0*/  MOV R3, 0x0 ;  /* 0x0000000000037802 */ /* 0x000fc80000000f00 */
[----:B------:R-:W-:Y:S05]  /*fa00*/  RET.REL.NODEC R2 `(_ZN7cutlass13device_kernelINS_4fmha6kernel36Sm100FmhaBwdKernelTmaWarpSpecializedIN4cute5tupleIJiiiiNS5_IJNS5_IJiiEEEiEEEEEENS_10bfloat16_tEfNS5_IJNS4_1CILi128EEESB_NSA_ILi80EEESC_EEENS1_10collective6NoMaskEEEEEvNT_6ParamsE) ;  /* 0xffffff04027c7950 */ /* 0x000fea0003c3ffff */
        .weak           $__internal_3_$__cuda_sm20_div_u16
        .type           $__internal_3_$__cuda_sm20_div_u16,@function
        .size           $__internal_3_$__cuda_sm20_div_u16,(.L_x_310 - $__internal_3_$__cuda_sm20_div_u16)
$__internal_3_$__cuda_sm20_div_u16:
[----:B------:R-:W1:Y:S01]  /*fa10*/  I2F.U16 R5, R6 ;  /* 0x0000000600057306 */ /* 0x000e620000101000 */
[----:B------:R-:W-:Y:S01]  /*fa20*/  IMAD.MOV.U32 R3, RZ, RZ, 0x4b800000 ;  /* 0x4b800000ff037424 */ /* 0x000fe200078e00ff */
[----:B------:R-:W-:-:S04]  /*fa30*/  LOP3.LUT R0, R0, 0xffff, RZ, 0xc0, !PT ;  /* 0x0000ffff00007812 */ /* 0x000fc800078ec0ff */
[----:B------:R-:W-:Y:S02]  /*fa40*/  I2FP.F32.U32.RZ R0, R0 ;  /* 0x0000000000007245 */ /* 0x000fe4000020d000 */
[C---:B-1----:R-:W-:Y:S02]  /*fa50*/  FSETP.GEU.AND P0, PT, |R5|.reuse, 1.175494350822287508e-38, PT ;  /* 0x008000000500780b */ /* 0x042fe40003f0e200 */
[----:B------:R-:W-:Y:S02]  /*fa60*/  FSETP.GT.AND P1, PT, |R5|, 8.50705917302346158658e+37, PT ;  /* 0x7e8000000500780b */ /* 0x000fe40003f24200 */
[----:B------:R-:W-:Y:S02]  /*fa70*/  FSEL R3, R3, 1, !P0 ;  /* 0x3f80000003037808 */ /* 0x000fe40004000000 */
[----:B------:R-:W-:Y:S02]  /*fa80*/  ISETP.NE.U32.AND P0, PT, R6, RZ, PT ;  /* 0x000000ff0600720c */ /* 0x000fe40003f05070 */
[----:B------:R-:W-:-:S05]  /*fa90*/  FSEL R3, R3, 0.25, !P1 ;  /* 0x3e80000003037808 */ /* 0x000fca0004800000 */
[----:B------:R-:W-:-:S06]  /*faa0*/  FMUL R5, R5, R3 ;  /* 0x0000000305057220 */ /* 0x000fcc0000400000 */
[----:B------:R-:W1:Y:S02]  /*fab0*/  MUFU.RCP R5, R5 ;  /* 0x0000000500057308 */ /* 0x000e640000001000 */
[----:B-1----:R-:W-:-:S04]  /*fac0*/  FMUL R5, R3, R5 ;  /* 0x0000000503057220 */ /* 0x002fc80000400000 */
[----:B------:R-:W-:-:S04]  /*fad0*/  VIADD R5, R5, 0x2 ;  /* 0x0000000205057836 */ /* 0x000fc80000000000 */
[----:B------:R-:W-:Y:S01]  /*fae0*/  FMUL.RZ R0, R0, R5 ;  /* 0x0000000500007220 */ /* 0x000fe2000040c000 */
[----:B------:R-:W-:-:S05]  /*faf0*/  IMAD.MOV.U32 R5, RZ, RZ, 0x0 ;  /* 0x00000000ff057424 */ /* 0x000fca00078e00ff */
[----:B------:R-:W1:Y:S02]  /*fb00*/  F2I.U32.TRUNC.NTZ R0, R0 ;  /* 0x0000000000007305 */ /* 0x000e64000020f000 */
[----:B-1----:R-:W-:Y:S01]  /*fb10*/  LOP3.LUT R16, R0, 0xffff, RZ, 0xc0, !PT ;  /* 0x0000ffff00107812 */ /* 0x002fe200078ec0ff */
[----:B------:R-:W-:Y:S01]  /*fb20*/  @!P0 IMAD.MOV.U32 R16, RZ, RZ, -0x1 ;  /* 0xffffffffff108424 */ /* 0x000fe200078e00ff */
[----:B------:R-:W-:Y:S06]  /*fb30*/  RET.REL.NODEC R4 `(_ZN7cutlass13device_kernelINS_4fmha6kernel36Sm100FmhaBwdKernelTmaWarpSpecializedIN4cute5tupleIJiiiiNS5_IJNS5_IJiiEEEiEEEEEENS_10bfloat16_tEfNS5_IJNS4_1CILi128EEESB_NSA_ILi80EEESC_EEENS1_10collective6NoMaskEEEEEvNT_6ParamsE) ;  /* 0xffffff0404307950 */ /* 0x000fec0003c3ffff */
.L_x_301:
[----:B------:R-:W-:-:S00]  /*fb40*/  BRA `(.L_x_301) ;  /* 0xfffffffc00fc7947 */ /* 0x000fc0000383ffff */
[----:B------:R-:W-:-:S00]  /*fb50*/  NOP ;  /* 0x0000000000007918 */ /* 0x000fc00000000000 */
        /* <DEDUP_REMOVED lines=10> */
.L_x_310:


//--------------------- .nv.global.init           --------------------------
	.section	.nv.global.init,"aw",@progbits
.nv.global.init:
	.type		$str$25,@object
	.size		$str$25,($str$26 - $str$25)
$str$25:
        /*0000*/ 	.byte	0x28, 0x61, 0x64, 0x64, 0x72, 0x65, 0x73, 0x73, 0x20, 0x26, 0x20, 0x6d, 0x61, 0x73, 0x6b, 0x29
        /*0010*/ 	.byte	0x20, 0x3d, 0x3d, 0x20, 0x30, 0x00
	.type		$str$26,@object
	.size		$str$26,($str$24 - $str$26)
$str$26:
        /*0016*/ 	.byte	0x2f, 0x74, 0x6d, 0x70, 0x2f, 0x63, 0x75, 0x74, 0x6c, 0x61, 0x73, 0x73, 0x5f, 0x73, 0x77, 0x65
        /*0026*/ 	.byte	0x65, 0x70, 0x5f, 0x73, 0x72, 0x63, 0x2f, 0x69, 0x6e, 0x63, 0x6c, 0x75, 0x64, 0x65, 0x2f, 0x63
        /*0036*/ 	.byte	0x75, 0x74, 0x65, 0x2f, 0x70, 0x6f, 0x69, 0x6e, 0x74, 0x65, 0x72, 0x5f, 0x66, 0x6c, 0x61, 0x67
        /*0046*/ 	.byte	0x67, 0x65, 0x64, 0x2e, 0x68, 0x70, 0x70, 0x00
	.type		$str$24,@object
	.size		$str$24,($str$23 - $str$24)
$str$24:
        /*004e*/ 	.byte	0x2f, 0x74, 0x6d, 0x70, 0x2f, 0x63, 0x75, 0x74, 0x6c, 0x61, 0x73, 0x73, 0x5f, 0x73, 0x77, 0x65
        /*005e*/ 	.byte	0x65, 0x70, 0x5f, 0x73, 0x72, 0x63, 0x2f, 0x69, 0x6e, 0x63, 0x6c, 0x75, 0x64, 0x65, 0x2f, 0x63
        /*006e*/ 	.byte	0x75, 0x74, 0x65, 0x2f, 0x61, 0x74, 0x6f, 0x6d, 0x2f, 0x63, 0x6f, 0x70, 0x79, 0x5f, 0x74, 0x72
        /*007e*/ 	.byte	0x61, 0x69, 0x74, 0x73, 0x5f, 0x73, 0x6d, 0x31, 0x30, 0x30, 0x2e, 0x68, 0x70, 0x70, 0x00
	.type		$str$23,@object
	.size		$str$23,(__unnamed_3 - $str$23)
$str$23:
        /*008d*/ 	.byte	0x28, 0x28, 0x75, 0x69, 0x6e, 0x74, 0x33, 0x32, 0x5f, 0x74, 0x28, 0x74, 0x68, 0x72, 0x65, 0x61
        /*009d*/ 	.byte	0x64, 0x49, 0x64, 0x78, 0x2e, 0x78, 0x29, 0x20, 0x2f, 0x20, 0x33, 0x32, 0x29, 0x20, 0x25, 0x20
        /*00ad*/ 	.byte	0x34, 0x29, 0x20, 0x3d, 0x3d, 0x20, 0x28, 0x28, 0x28, 0x74, 0x6d, 0x65, 0x6d, 0x5f, 0x61, 0x64
        /*00bd*/ 	.byte	0x64, 0x72, 0x20, 0x3e, 0x3e, 0x20, 0x31, 0x36, 0x29, 0x20, 0x2f, 0x20, 0x33, 0x32, 0x29, 0x20
        /*00cd*/ 	.byte	0x25, 0x20, 0x34, 0x29, 0x00
	.type		__unnamed_3,@object
	.size		__unnamed_3,(__unnamed_1 - __unnamed_3)
__unnamed_3:
        /* <DEDUP_REMOVED lines=25> */
        /*0262*/ 	.byte	0x3c, 0x31, 0x30, 0x32, 0x34, 0x3e, 0x3e, 0x3e, 0x3e, 0x20, 0x26, 0x5d, 0x00
	.type		__unnamed_1,@object
	.size		__unnamed_1,(__unnamed_2 - __unnamed_1)
__unnamed_1:
        /* <DEDUP_REMOVED lines=31> */
        /*045f*/ 	.byte	0x31, 0x3e, 0x3e, 0x3e, 0x5d, 0x00
	.type		__unnamed_2,@object
	.size		__unnamed_2,(__unnamed_4 - __unnamed_2)
__unnamed_2:
        /* <DEDUP_REMOVED lines=33> */
        /*0675*/ 	.byte	0x3e, 0x3e, 0x3e, 0x5d, 0x00
	.type		__unnamed_4,@object
	.size		__unnamed_4,(.L_4 - __unnamed_4)
__unnamed_4:
        /* <DEDUP_REMOVED lines=37> */
        /*08ca*/ 	.byte	0x3a, 0x43, 0x3c, 0x30, 0x3e, 0x3e, 0x3e, 0x3e, 0x5d, 0x00
.L_4:


//--------------------- .nv.shared._ZN7cutlass13device_kernelINS_4fmha6kernel36Sm100FmhaBwdKernelTmaWarpSpecializedIN4cute5tupleIJiiiiNS5_IJNS5_IJiiEEEiEEEEEENS_10bfloat16_tEfNS5_IJNS4_1CILi128EEESB_NSA_ILi80EEESC_EEENS1_10collective6NoMaskEEEEEvNT_6ParamsE --------------------------
	.section	.nv.shared._ZN7cutlass13device_kernelINS_4fmha6kernel36Sm100FmhaBwdKernelTmaWarpSpecializedIN4cute5tupleIJiiiiNS5_IJNS5_IJiiEEEiEEEEEENS_10bfloat16_tEfNS5_IJNS4_1CILi128EEESB_NSA_ILi80EEESC_EEENS1_10collective6NoMaskEEEEEvNT_6ParamsE,"aw",@nobits
	.sectionflags	@""
	.align	16
	.zero		1024


//--------------------- .nv.shared.reserved.0     --------------------------
	.section	.nv.shared.reserved.0,"aw",@nobits
	.weak		__nv_reservedSMEM_offset_0_alias
	.size		__nv_reservedSMEM_offset_0_alias, 0, 64
	.other		__nv_reservedSMEM_offset_0_alias,@"STO_CUDA_RESERVED_SHARED STV_DEFAULT"
__nv_reservedSMEM_offset_0_alias:
	.zero		0
.nv.shared.reserved.0:
	.zero		64
	.weak		__nv_reservedSMEM_tcgen05_partition
	.type		__nv_reservedSMEM_tcgen05_partition,@object
	.size		__nv_reservedSMEM_tcgen05_partition,(.L_0 - __nv_reservedSMEM_tcgen05_partition)
__nv_reservedSMEM_tcgen05_partition:
	.zero		32
.L_0:


//--------------------- .nv.global                --------------------------
	.section	.nv.global,"aw",@nobits
.nv.global:
	.type		_ZN39_INTERNAL_f6110794_4_k_cu_4256c371_37204cute1_E,@object
	.size		_ZN39_INTERNAL_f6110794_4_k_cu_4256c371_37204cute1_E,(_ZN39_INTERNAL_f6110794_4_k_cu_4256c371_37204cuda3std3__45__cpo6cbeginE - _ZN39_INTERNAL_f6110794_4_k_cu_4256c371_37204cute1_E)
_ZN39_INTERNAL_f6110794_4_k_cu_4256c371_37204cute1_E:
	.zero		1
	.type		_ZN39_INTERNAL_f6110794_4_k_cu_4256c371_37204cuda3std3__45__cpo6cbeginE,@object
	.size		_ZN39_INTERNAL_f6110794_4_k_cu_4256c371_37204cuda3std3__45__cpo6cbeginE,(_ZN39_INTERNAL_f6110794_4_k_cu_4256c371_37204cuda3std3__48in_placeE - _ZN39_INTERNAL_f6110794_4_k_cu_4256c371_37204cuda3std3__45__cpo6cbeginE)
_ZN39_INTERNAL_f6110794_4_k_cu_4256c371_37204cuda3std3__45__cpo6cbeginE:
	.zero		1
	.type		_ZN39_INTERNAL_f6110794_4_k_cu_4256c371_37204cuda3std3__48in_placeE,@object
	.size		_ZN39_INTERNAL_f6110794_4_k_cu_4256c371_37204cuda3std3__48in_placeE,(_ZN39_INTERNAL_f6110794_4_k_cu_4256c371_37204cuda3std6ranges3__45__cpo9iter_moveE - _ZN39_INTERNAL_f6110794_4_k_cu_4256c371_37204cuda3std3__48in_placeE)
_ZN39_INTERNAL_f6110794_4_k_cu_4256c371_37204cuda3std3__48in_placeE:
	.zero		1
	.type		_ZN39_INTERNAL_f6110794_4_k_cu_4256c371_37204cuda3std6ranges3__45__cpo9iter_moveE,@object
	.size		_ZN39_INTERNAL_f6110794_4_k_cu_4256c371_37204cuda3std6ranges3__45__cpo9iter_moveE,(_ZN39_INTERNAL_f6110794_4_k_cu_4256c371_37204cuda3std3__45__cpo5beginE - _ZN39_INTERNAL_f6110794_4_k_cu_4256c371_37204cuda3std6ranges3__45__cpo9iter_moveE)
_ZN39_INTERNAL_f6110794_4_k_cu_4256c371_37204cuda3std6ranges3__45__cpo9iter_moveE:
	.zero		1
	.type		_ZN39_INTERNAL_f6110794_4_k_cu_4256c371_37204cuda3std3__45__cpo5beginE,@object
	.size		_ZN39_INTERNAL_f6110794_4_k_cu_4256c371_37204cuda3std3__45__cpo5beginE,(_ZN39_INTERNAL_f6110794_4_k_cu_4256c371_37204cuda3std3__441_GLOBAL__N__f6110794_4_k_cu_4256c371_37206ignoreE - _ZN39_INTERNAL_f6110794_4_k_cu_4256c371_37204cuda3std3__45__cpo5beginE)
_ZN39_INTERNAL_f6110794_4_k_cu_4256c371_37204cuda3std3__45__cpo5beginE:
	.zero		1
	.type		_ZN39_INTERNAL_f6110794_4_k_cu_4256c371_37204cuda3std3__441_GLOBAL__N__f6110794_4_k_cu_4256c371_37206ignoreE,@object
	.size		_ZN39_INTERNAL_f6110794_4_k_cu_4256c371_37204cuda3std3__441_GLOBAL__N__f6110794_4_k_cu_4256c371_37206ignoreE,(_ZN39_INTERNAL_f6110794_4_k_cu_4256c371_37204cute7productE - _ZN39_INTERNAL_f6110794_4_k_cu_4256c371_37204cuda3std3__441_GLOBAL__N__f6110794_4_k_cu_4256c371_37206ignoreE)
_ZN39_INTERNAL_f6110794_4_k_cu_4256c371_37204cuda3std3__441_GLOBAL__N__f6110794_4_k_cu_4256c371_37206ignoreE:
	.zero		1
	.type		_ZN39_INTERNAL_f6110794_4_k_cu_4256c371_37204cute7productE,@object
	.size		_ZN39_INTERNAL_f6110794_4_k_cu_4256c371_37204cute7productE,(_ZN39_INTERNAL_f6110794_4_k_cu_4256c371_37204cuda3std3__45__cpo3endE - _ZN39_INTERNAL_f6110794_4_k_cu_4256c371_37204cute7productE)
_ZN39_INTERNAL_f6110794_4_k_cu_4256c371_37204cute7productE:
	.zero		1
	.type		_ZN39_INTERNAL_f6110794_4_k_cu_4256c371_37204cuda3std3__45__cpo3endE,@object
	.size		_ZN39_INTERNAL_f6110794_4_k_cu_4256c371_37204cuda3std3__45__cpo3endE,(_ZN39_INTERNAL_f6110794_4_k_cu_4256c371_37204cuda3std3__419piecewise_constructE - _ZN39_INTERNAL_f6110794_4_k_cu_4256c371_37204cuda3std3__45__cpo3endE)
_ZN39_INTERNAL_f6110794_4_k_cu_4256c371_37204cuda3std3__45__cpo3endE:
	.zero		1
	.type		_ZN39_INTERNAL_f6110794_4_k_cu_4256c371_37204cuda3std3__419piecewise_constructE,@object
	.size		_ZN39_INTERNAL_f6110794_4_k_cu_4256c371_37204cuda3std3__419piecewise_constructE,(_ZN39_INTERNAL_f6110794_4_k_cu_4256c371_37204cuda3std3__45__cpo4cendE - _ZN39_INTERNAL_f6110794_4_k_cu_4256c371_37204cuda3std3__419piecewise_constructE)
_ZN39_INTERNAL_f6110794_4_k_cu_4256c371_37204cuda3std3__419piecewise_constructE:
	.zero		1
	.type		_ZN39_INTERNAL_f6110794_4_k_cu_4256c371_37204cuda3std3__45__cpo4cendE,@object
	.size		_ZN39_INTERNAL_f6110794_4_k_cu_4256c371_37204cuda3std3__45__cpo4cendE,(_ZN39_INTERNAL_f6110794_4_k_cu_4256c371_37204cuda3std6ranges3__45__cpo4swapE - _ZN39_INTERNAL_f6110794_4_k_cu_4256c371_37204cuda3std3__45__cpo4cendE)
_ZN39_INTERNAL_f6110794_4_k_cu_4256c371_37204cuda3std3__45__cpo4cendE:
	.zero		1
	.type		_ZN39_INTERNAL_f6110794_4_k_cu_4256c371_37204cuda3std6ranges3__45__cpo4swapE,@object
	.size		_ZN39_INTERNAL_f6110794_4_k_cu_4256c371_37204cuda3std6ranges3__45__cpo4swapE,(.L_12 - _ZN39_INTERNAL_f6110794_4_k_cu_4256c371_37204cuda3std6ranges3__45__cpo4swapE)
_ZN39_INTERNAL_f6110794_4_k_cu_4256c371_37204cuda3std6ranges3__45__cpo4swapE:
	.zero		1
.L_12:


//--------------------- .nv.constant0._ZN7cutlass13device_kernelINS_4fmha6kernel36Sm100FmhaBwdKernelTmaWarpSpecializedIN4cute5tupleIJiiiiNS5_IJNS5_IJiiEEEiEEEEEENS_10bfloat16_tEfNS5_IJNS4_1CILi128EEESB_NSA_ILi80EEESC_EEENS1_10collective6NoMaskEEEEEvNT_6ParamsE --------------------------
	.section	.nv.constant0._ZN7cutlass13device_kernelINS_4fmha6kernel36Sm100FmhaBwdKernelTmaWarpSpecializedIN4cute5tupleIJiiiiNS5_IJNS5_IJiiEEEiEEEEEENS_10bfloat16_tEfNS5_IJNS4_1CILi128EEESB_NSA_ILi80EEESC_EEENS1_10collective6NoMaskEEEEEvNT_6ParamsE,"a",@progbits
	.sectionflags	@""
	.align	4
.nv.constant0._ZN7cutlass13device_kernelINS_4fmha6kernel36Sm100FmhaBwdKernelTmaWarpSpecializedIN4cute5tupleIJiiiiNS5_IJNS5_IJiiEEEiEEEEEENS_10bfloat16_tEfNS5_IJNS4_1CILi128EEESB_NSA_ILi80EEESC_EEENS1_10collective6NoMaskEEEEEvNT_6ParamsE:
	.zero		2560


//--------------------- SYMBOLS --------------------------

	.type		.nv.reservedSmem.offset0,@object
	.size		.nv.reservedSmem.offset0,0x4
	.type		.nv.reservedSmem.cap,@object
	.size		.nv.reservedSmem.cap,0x4
	.type		__assertfail,@function
